//
// Generated by NVIDIA NVVM Compiler
//
// Compiler Build ID: CL-36424714
// Cuda compilation tools, release 13.0, V13.0.88
// Based on NVVM 20.0.0
//

.version 9.0
.target sm_100
.address_size 64

	// .globl	_Z15reduceMultiPassILj512ELb1EEvPKfPfj
.global .align 4 .u32 retirementCount;
// _ZZ16reduceSinglePassILj512ELb1EEvPKfPfjE6amLast has been demoted
// _ZZ16reduceSinglePassILj256ELb1EEvPKfPfjE6amLast has been demoted
// _ZZ16reduceSinglePassILj128ELb1EEvPKfPfjE6amLast has been demoted
// _ZZ16reduceSinglePassILj64ELb1EEvPKfPfjE6amLast has been demoted
// _ZZ16reduceSinglePassILj32ELb1EEvPKfPfjE6amLast has been demoted
// _ZZ16reduceSinglePassILj16ELb1EEvPKfPfjE6amLast has been demoted
// _ZZ16reduceSinglePassILj8ELb1EEvPKfPfjE6amLast has been demoted
// _ZZ16reduceSinglePassILj4ELb1EEvPKfPfjE6amLast has been demoted
// _ZZ16reduceSinglePassILj2ELb1EEvPKfPfjE6amLast has been demoted
// _ZZ16reduceSinglePassILj1ELb1EEvPKfPfjE6amLast has been demoted
// _ZZ16reduceSinglePassILj512ELb0EEvPKfPfjE6amLast has been demoted
// _ZZ16reduceSinglePassILj256ELb0EEvPKfPfjE6amLast has been demoted
// _ZZ16reduceSinglePassILj128ELb0EEvPKfPfjE6amLast has been demoted
// _ZZ16reduceSinglePassILj64ELb0EEvPKfPfjE6amLast has been demoted
// _ZZ16reduceSinglePassILj32ELb0EEvPKfPfjE6amLast has been demoted
// _ZZ16reduceSinglePassILj16ELb0EEvPKfPfjE6amLast has been demoted
// _ZZ16reduceSinglePassILj8ELb0EEvPKfPfjE6amLast has been demoted
// _ZZ16reduceSinglePassILj4ELb0EEvPKfPfjE6amLast has been demoted
// _ZZ16reduceSinglePassILj2ELb0EEvPKfPfjE6amLast has been demoted
// _ZZ16reduceSinglePassILj1ELb0EEvPKfPfjE6amLast has been demoted
.extern .shared .align 16 .b8 sdata[];
.extern .shared .align 16 .b8 smem[];

.visible .entry _Z15reduceMultiPassILj512ELb1EEvPKfPfj(
	.param .u64 .ptr .align 1 _Z15reduceMultiPassILj512ELb1EEvPKfPfj_param_0,
	.param .u64 .ptr .align 1 _Z15reduceMultiPassILj512ELb1EEvPKfPfj_param_1,
	.param .u32 _Z15reduceMultiPassILj512ELb1EEvPKfPfj_param_2
)
{
	.reg .pred 	%p<18>;
	.reg .b32 	%r<68>;
	.reg .b32 	%f<111>;
	.reg .b64 	%rd<11>;

	ld.param.u64 	%rd2, [_Z15reduceMultiPassILj512ELb1EEvPKfPfj_param_0];
	ld.param.u64 	%rd3, [_Z15reduceMultiPassILj512ELb1EEvPKfPfj_param_1];
	ld.param.u32 	%r32, [_Z15reduceMultiPassILj512ELb1EEvPKfPfj_param_2];
	mov.u32 	%r1, %tid.x;
	mov.u32 	%r2, %ctaid.x;
	shl.b32 	%r33, %r2, 10;
	or.b32  	%r59, %r33, %r1;
	setp.ge.u32 	%p1, %r59, %r32;
	mov.f32 	%f97, 0f00000000;
	@%p1 bra 	$L__BB0_3;
	cvta.to.global.u64 	%rd1, %rd2;
	mov.u32 	%r34, %nctaid.x;
	shl.b32 	%r4, %r34, 10;
	mov.f32 	%f97, 0f00000000;
$L__BB0_2:
	mul.wide.u32 	%rd4, %r59, 4;
	add.s64 	%rd5, %rd1, %rd4;
	ld.global.f32 	%f27, [%rd5];
	add.f32 	%f28, %f97, %f27;
	add.s32 	%r35, %r59, 512;
	mul.wide.u32 	%rd6, %r35, 4;
	add.s64 	%rd7, %rd1, %rd6;
	ld.global.f32 	%f29, [%rd7];
	add.f32 	%f97, %f28, %f29;
	add.s32 	%r59, %r59, %r4;
	setp.lt.u32 	%p2, %r59, %r32;
	@%p2 bra 	$L__BB0_2;
$L__BB0_3:
	shl.b32 	%r36, %r1, 2;
	mov.u32 	%r37, sdata;
	add.s32 	%r7, %r37, %r36;
	st.volatile.shared.f32 	[%r7], %f97;
	bar.warp.sync 	-1;
	and.b32  	%r8, %r1, 31;
	setp.gt.u32 	%p3, %r8, 15;
	@%p3 bra 	$L__BB0_5;
	ld.volatile.shared.f32 	%f30, [%r7+64];
	add.f32 	%f97, %f97, %f30;
	st.volatile.shared.f32 	[%r7], %f97;
$L__BB0_5:
	bar.warp.sync 	-1;
	setp.gt.u32 	%p4, %r8, 7;
	@%p4 bra 	$L__BB0_7;
	ld.volatile.shared.f32 	%f31, [%r7+32];
	add.f32 	%f97, %f97, %f31;
	st.volatile.shared.f32 	[%r7], %f97;
$L__BB0_7:
	bar.warp.sync 	-1;
	setp.gt.u32 	%p5, %r8, 3;
	@%p5 bra 	$L__BB0_9;
	ld.volatile.shared.f32 	%f32, [%r7+16];
	add.f32 	%f97, %f97, %f32;
	st.volatile.shared.f32 	[%r7], %f97;
$L__BB0_9:
	bar.warp.sync 	-1;
	setp.gt.u32 	%p6, %r8, 1;
	@%p6 bra 	$L__BB0_11;
	ld.volatile.shared.f32 	%f33, [%r7+8];
	add.f32 	%f97, %f97, %f33;
	st.volatile.shared.f32 	[%r7], %f97;
$L__BB0_11:
	bar.warp.sync 	-1;
	setp.ne.s32 	%p7, %r8, 0;
	@%p7 bra 	$L__BB0_13;
	ld.volatile.shared.f32 	%f34, [%r7+4];
	add.f32 	%f35, %f97, %f34;
	st.volatile.shared.f32 	[%r7], %f35;
$L__BB0_13:
	bar.warp.sync 	-1;
	barrier.sync 	0;
	mov.u32 	%r38, %tid.y;
	mov.u32 	%r39, %tid.z;
	mov.u32 	%r9, %ntid.x;
	mov.u32 	%r40, %ntid.y;
	mad.lo.s32 	%r41, %r39, %r40, %r38;
	mul.lo.s32 	%r42, %r41, %r9;
	or.b32  	%r43, %r42, %r1;
	setp.ne.s32 	%p8, %r43, 0;
	@%p8 bra 	$L__BB0_27;
	add.s32 	%r45, %r9, -1;
	shr.u32 	%r46, %r45, 5;
	add.s32 	%r10, %r46, 1;
	and.b32  	%r11, %r10, 15;
	setp.lt.u32 	%p9, %r9, 481;
	mov.f32 	%f110, 0f00000000;
	mov.b32 	%r63, 0;
	@%p9 bra 	$L__BB0_17;
	add.s32 	%r60, %r37, 1024;
	and.b32  	%r50, %r10, 268435440;
	neg.s32 	%r61, %r50;
	mov.f32 	%f110, 0f00000000;
	mov.b32 	%r63, 0;
$L__BB0_16:
	.pragma "nounroll";
	ld.volatile.shared.f32 	%f39, [%r60+-1024];
	add.f32 	%f40, %f110, %f39;
	ld.volatile.shared.f32 	%f41, [%r60+-896];
	add.f32 	%f42, %f40, %f41;
	ld.volatile.shared.f32 	%f43, [%r60+-768];
	add.f32 	%f44, %f42, %f43;
	ld.volatile.shared.f32 	%f45, [%r60+-640];
	add.f32 	%f46, %f44, %f45;
	ld.volatile.shared.f32 	%f47, [%r60+-512];
	add.f32 	%f48, %f46, %f47;
	ld.volatile.shared.f32 	%f49, [%r60+-384];
	add.f32 	%f50, %f48, %f49;
	ld.volatile.shared.f32 	%f51, [%r60+-256];
	add.f32 	%f52, %f50, %f51;
	ld.volatile.shared.f32 	%f53, [%r60+-128];
	add.f32 	%f54, %f52, %f53;
	ld.volatile.shared.f32 	%f55, [%r60];
	add.f32 	%f56, %f54, %f55;
	ld.volatile.shared.f32 	%f57, [%r60+128];
	add.f32 	%f58, %f56, %f57;
	ld.volatile.shared.f32 	%f59, [%r60+256];
	add.f32 	%f60, %f58, %f59;
	ld.volatile.shared.f32 	%f61, [%r60+384];
	add.f32 	%f62, %f60, %f61;
	ld.volatile.shared.f32 	%f63, [%r60+512];
	add.f32 	%f64, %f62, %f63;
	ld.volatile.shared.f32 	%f65, [%r60+640];
	add.f32 	%f66, %f64, %f65;
	ld.volatile.shared.f32 	%f67, [%r60+768];
	add.f32 	%f68, %f66, %f67;
	ld.volatile.shared.f32 	%f69, [%r60+896];
	add.f32 	%f110, %f68, %f69;
	add.s32 	%r63, %r63, 512;
	add.s32 	%r61, %r61, 16;
	add.s32 	%r60, %r60, 2048;
	setp.ne.s32 	%p10, %r61, 0;
	@%p10 bra 	$L__BB0_16;
$L__BB0_17:
	setp.eq.s32 	%p11, %r11, 0;
	@%p11 bra 	$L__BB0_26;
	and.b32  	%r20, %r10, 7;
	setp.lt.u32 	%p12, %r11, 8;
	@%p12 bra 	$L__BB0_20;
	shl.b32 	%r51, %r63, 2;
	add.s32 	%r53, %r37, %r51;
	ld.volatile.shared.f32 	%f71, [%r53];
	add.f32 	%f72, %f110, %f71;
	ld.volatile.shared.f32 	%f73, [%r53+128];
	add.f32 	%f74, %f72, %f73;
	ld.volatile.shared.f32 	%f75, [%r53+256];
	add.f32 	%f76, %f74, %f75;
	ld.volatile.shared.f32 	%f77, [%r53+384];
	add.f32 	%f78, %f76, %f77;
	ld.volatile.shared.f32 	%f79, [%r53+512];
	add.f32 	%f80, %f78, %f79;
	ld.volatile.shared.f32 	%f81, [%r53+640];
	add.f32 	%f82, %f80, %f81;
	ld.volatile.shared.f32 	%f83, [%r53+768];
	add.f32 	%f84, %f82, %f83;
	ld.volatile.shared.f32 	%f85, [%r53+896];
	add.f32 	%f110, %f84, %f85;
	add.s32 	%r63, %r63, 256;
$L__BB0_20:
	setp.eq.s32 	%p13, %r20, 0;
	@%p13 bra 	$L__BB0_26;
	and.b32  	%r23, %r10, 3;
	setp.lt.u32 	%p14, %r20, 4;
	@%p14 bra 	$L__BB0_23;
	shl.b32 	%r54, %r63, 2;
	add.s32 	%r56, %r37, %r54;
	ld.volatile.shared.f32 	%f87, [%r56];
	add.f32 	%f88, %f110, %f87;
	ld.volatile.shared.f32 	%f89, [%r56+128];
	add.f32 	%f90, %f88, %f89;
	ld.volatile.shared.f32 	%f91, [%r56+256];
	add.f32 	%f92, %f90, %f91;
	ld.volatile.shared.f32 	%f93, [%r56+384];
	add.f32 	%f110, %f92, %f93;
	add.s32 	%r63, %r63, 128;
$L__BB0_23:
	setp.eq.s32 	%p15, %r23, 0;
	@%p15 bra 	$L__BB0_26;
	shl.b32 	%r57, %r63, 2;
	add.s32 	%r67, %r37, %r57;
	neg.s32 	%r66, %r23;
$L__BB0_25:
	.pragma "nounroll";
	ld.volatile.shared.f32 	%f94, [%r67];
	add.f32 	%f110, %f110, %f94;
	add.s32 	%r67, %r67, 128;
	add.s32 	%r66, %r66, 1;
	setp.ne.s32 	%p16, %r66, 0;
	@%p16 bra 	$L__BB0_25;
$L__BB0_26:
	st.volatile.shared.f32 	[sdata], %f110;
$L__BB0_27:
	barrier.sync 	0;
	setp.ne.s32 	%p17, %r1, 0;
	@%p17 bra 	$L__BB0_29;
	ld.shared.f32 	%f95, [sdata];
	cvta.to.global.u64 	%rd8, %rd3;
	mul.wide.u32 	%rd9, %r2, 4;
	add.s64 	%rd10, %rd8, %rd9;
	st.global.f32 	[%rd10], %f95;
$L__BB0_29:
	ret;

}
	// .globl	_Z15reduceMultiPassILj256ELb1EEvPKfPfj
.visible .entry _Z15reduceMultiPassILj256ELb1EEvPKfPfj(
	.param .u64 .ptr .align 1 _Z15reduceMultiPassILj256ELb1EEvPKfPfj_param_0,
	.param .u64 .ptr .align 1 _Z15reduceMultiPassILj256ELb1EEvPKfPfj_param_1,
	.param .u32 _Z15reduceMultiPassILj256ELb1EEvPKfPfj_param_2
)
{
	.reg .pred 	%p<18>;
	.reg .b32 	%r<68>;
	.reg .b32 	%f<111>;
	.reg .b64 	%rd<11>;

	ld.param.u64 	%rd2, [_Z15reduceMultiPassILj256ELb1EEvPKfPfj_param_0];
	ld.param.u64 	%rd3, [_Z15reduceMultiPassILj256ELb1EEvPKfPfj_param_1];
	ld.param.u32 	%r32, [_Z15reduceMultiPassILj256ELb1EEvPKfPfj_param_2];
	mov.u32 	%r1, %tid.x;
	mov.u32 	%r2, %ctaid.x;
	shl.b32 	%r33, %r2, 9;
	add.s32 	%r59, %r33, %r1;
	setp.ge.u32 	%p1, %r59, %r32;
	mov.f32 	%f97, 0f00000000;
	@%p1 bra 	$L__BB1_3;
	cvta.to.global.u64 	%rd1, %rd2;
	mov.u32 	%r34, %nctaid.x;
	shl.b32 	%r4, %r34, 9;
	mov.f32 	%f97, 0f00000000;
$L__BB1_2:
	mul.wide.u32 	%rd4, %r59, 4;
	add.s64 	%rd5, %rd1, %rd4;
	ld.global.f32 	%f27, [%rd5];
	add.f32 	%f28, %f97, %f27;
	add.s32 	%r35, %r59, 256;
	mul.wide.u32 	%rd6, %r35, 4;
	add.s64 	%rd7, %rd1, %rd6;
	ld.global.f32 	%f29, [%rd7];
	add.f32 	%f97, %f28, %f29;
	add.s32 	%r59, %r59, %r4;
	setp.lt.u32 	%p2, %r59, %r32;
	@%p2 bra 	$L__BB1_2;
$L__BB1_3:
	shl.b32 	%r36, %r1, 2;
	mov.u32 	%r37, sdata;
	add.s32 	%r7, %r37, %r36;
	st.volatile.shared.f32 	[%r7], %f97;
	bar.warp.sync 	-1;
	and.b32  	%r8, %r1, 31;
	setp.gt.u32 	%p3, %r8, 15;
	@%p3 bra 	$L__BB1_5;
	ld.volatile.shared.f32 	%f30, [%r7+64];
	add.f32 	%f97, %f97, %f30;
	st.volatile.shared.f32 	[%r7], %f97;
$L__BB1_5:
	bar.warp.sync 	-1;
	setp.gt.u32 	%p4, %r8, 7;
	@%p4 bra 	$L__BB1_7;
	ld.volatile.shared.f32 	%f31, [%r7+32];
	add.f32 	%f97, %f97, %f31;
	st.volatile.shared.f32 	[%r7], %f97;
$L__BB1_7:
	bar.warp.sync 	-1;
	setp.gt.u32 	%p5, %r8, 3;
	@%p5 bra 	$L__BB1_9;
	ld.volatile.shared.f32 	%f32, [%r7+16];
	add.f32 	%f97, %f97, %f32;
	st.volatile.shared.f32 	[%r7], %f97;
$L__BB1_9:
	bar.warp.sync 	-1;
	setp.gt.u32 	%p6, %r8, 1;
	@%p6 bra 	$L__BB1_11;
	ld.volatile.shared.f32 	%f33, [%r7+8];
	add.f32 	%f97, %f97, %f33;
	st.volatile.shared.f32 	[%r7], %f97;
$L__BB1_11:
	bar.warp.sync 	-1;
	setp.ne.s32 	%p7, %r8, 0;
	@%p7 bra 	$L__BB1_13;
	ld.volatile.shared.f32 	%f34, [%r7+4];
	add.f32 	%f35, %f97, %f34;
	st.volatile.shared.f32 	[%r7], %f35;
$L__BB1_13:
	bar.warp.sync 	-1;
	barrier.sync 	0;
	mov.u32 	%r38, %tid.y;
	mov.u32 	%r39, %tid.z;
	mov.u32 	%r9, %ntid.x;
	mov.u32 	%r40, %ntid.y;
	mad.lo.s32 	%r41, %r39, %r40, %r38;
	mul.lo.s32 	%r42, %r41, %r9;
	or.b32  	%r43, %r42, %r1;
	setp.ne.s32 	%p8, %r43, 0;
	@%p8 bra 	$L__BB1_27;
	add.s32 	%r45, %r9, -1;
	shr.u32 	%r46, %r45, 5;
	add.s32 	%r10, %r46, 1;
	and.b32  	%r11, %r10, 15;
	setp.lt.u32 	%p9, %r9, 481;
	mov.f32 	%f110, 0f00000000;
	mov.b32 	%r63, 0;
	@%p9 bra 	$L__BB1_17;
	add.s32 	%r60, %r37, 1024;
	and.b32  	%r50, %r10, 268435440;
	neg.s32 	%r61, %r50;
	mov.f32 	%f110, 0f00000000;
	mov.b32 	%r63, 0;
$L__BB1_16:
	.pragma "nounroll";
	ld.volatile.shared.f32 	%f39, [%r60+-1024];
	add.f32 	%f40, %f110, %f39;
	ld.volatile.shared.f32 	%f41, [%r60+-896];
	add.f32 	%f42, %f40, %f41;
	ld.volatile.shared.f32 	%f43, [%r60+-768];
	add.f32 	%f44, %f42, %f43;
	ld.volatile.shared.f32 	%f45, [%r60+-640];
	add.f32 	%f46, %f44, %f45;
	ld.volatile.shared.f32 	%f47, [%r60+-512];
	add.f32 	%f48, %f46, %f47;
	ld.volatile.shared.f32 	%f49, [%r60+-384];
	add.f32 	%f50, %f48, %f49;
	ld.volatile.shared.f32 	%f51, [%r60+-256];
	add.f32 	%f52, %f50, %f51;
	ld.volatile.shared.f32 	%f53, [%r60+-128];
	add.f32 	%f54, %f52, %f53;
	ld.volatile.shared.f32 	%f55, [%r60];
	add.f32 	%f56, %f54, %f55;
	ld.volatile.shared.f32 	%f57, [%r60+128];
	add.f32 	%f58, %f56, %f57;
	ld.volatile.shared.f32 	%f59, [%r60+256];
	add.f32 	%f60, %f58, %f59;
	ld.volatile.shared.f32 	%f61, [%r60+384];
	add.f32 	%f62, %f60, %f61;
	ld.volatile.shared.f32 	%f63, [%r60+512];
	add.f32 	%f64, %f62, %f63;
	ld.volatile.shared.f32 	%f65, [%r60+640];
	add.f32 	%f66, %f64, %f65;
	ld.volatile.shared.f32 	%f67, [%r60+768];
	add.f32 	%f68, %f66, %f67;
	ld.volatile.shared.f32 	%f69, [%r60+896];
	add.f32 	%f110, %f68, %f69;
	add.s32 	%r63, %r63, 512;
	add.s32 	%r61, %r61, 16;
	add.s32 	%r60, %r60, 2048;
	setp.ne.s32 	%p10, %r61, 0;
	@%p10 bra 	$L__BB1_16;
$L__BB1_17:
	setp.eq.s32 	%p11, %r11, 0;
	@%p11 bra 	$L__BB1_26;
	and.b32  	%r20, %r10, 7;
	setp.lt.u32 	%p12, %r11, 8;
	@%p12 bra 	$L__BB1_20;
	shl.b32 	%r51, %r63, 2;
	add.s32 	%r53, %r37, %r51;
	ld.volatile.shared.f32 	%f71, [%r53];
	add.f32 	%f72, %f110, %f71;
	ld.volatile.shared.f32 	%f73, [%r53+128];
	add.f32 	%f74, %f72, %f73;
	ld.volatile.shared.f32 	%f75, [%r53+256];
	add.f32 	%f76, %f74, %f75;
	ld.volatile.shared.f32 	%f77, [%r53+384];
	add.f32 	%f78, %f76, %f77;
	ld.volatile.shared.f32 	%f79, [%r53+512];
	add.f32 	%f80, %f78, %f79;
	ld.volatile.shared.f32 	%f81, [%r53+640];
	add.f32 	%f82, %f80, %f81;
	ld.volatile.shared.f32 	%f83, [%r53+768];
	add.f32 	%f84, %f82, %f83;
	ld.volatile.shared.f32 	%f85, [%r53+896];
	add.f32 	%f110, %f84, %f85;
	add.s32 	%r63, %r63, 256;
$L__BB1_20:
	setp.eq.s32 	%p13, %r20, 0;
	@%p13 bra 	$L__BB1_26;
	and.b32  	%r23, %r10, 3;
	setp.lt.u32 	%p14, %r20, 4;
	@%p14 bra 	$L__BB1_23;
	shl.b32 	%r54, %r63, 2;
	add.s32 	%r56, %r37, %r54;
	ld.volatile.shared.f32 	%f87, [%r56];
	add.f32 	%f88, %f110, %f87;
	ld.volatile.shared.f32 	%f89, [%r56+128];
	add.f32 	%f90, %f88, %f89;
	ld.volatile.shared.f32 	%f91, [%r56+256];
	add.f32 	%f92, %f90, %f91;
	ld.volatile.shared.f32 	%f93, [%r56+384];
	add.f32 	%f110, %f92, %f93;
	add.s32 	%r63, %r63, 128;
$L__BB1_23:
	setp.eq.s32 	%p15, %r23, 0;
	@%p15 bra 	$L__BB1_26;
	shl.b32 	%r57, %r63, 2;
	add.s32 	%r67, %r37, %r57;
	neg.s32 	%r66, %r23;
$L__BB1_25:
	.pragma "nounroll";
	ld.volatile.shared.f32 	%f94, [%r67];
	add.f32 	%f110, %f110, %f94;
	add.s32 	%r67, %r67, 128;
	add.s32 	%r66, %r66, 1;
	setp.ne.s32 	%p16, %r66, 0;
	@%p16 bra 	$L__BB1_25;
$L__BB1_26:
	st.volatile.shared.f32 	[sdata], %f110;
$L__BB1_27:
	barrier.sync 	0;
	setp.ne.s32 	%p17, %r1, 0;
	@%p17 bra 	$L__BB1_29;
	ld.shared.f32 	%f95, [sdata];
	cvta.to.global.u64 	%rd8, %rd3;
	mul.wide.u32 	%rd9, %r2, 4;
	add.s64 	%rd10, %rd8, %rd9;
	st.global.f32 	[%rd10], %f95;
$L__BB1_29:
	ret;

}
	// .globl	_Z15reduceMultiPassILj128ELb1EEvPKfPfj
.visible .entry _Z15reduceMultiPassILj128ELb1EEvPKfPfj(
	.param .u64 .ptr .align 1 _Z15reduceMultiPassILj128ELb1EEvPKfPfj_param_0,
	.param .u64 .ptr .align 1 _Z15reduceMultiPassILj128ELb1EEvPKfPfj_param_1,
	.param .u32 _Z15reduceMultiPassILj128ELb1EEvPKfPfj_param_2
)
{
	.reg .pred 	%p<18>;
	.reg .b32 	%r<68>;
	.reg .b32 	%f<111>;
	.reg .b64 	%rd<11>;

	ld.param.u64 	%rd2, [_Z15reduceMultiPassILj128ELb1EEvPKfPfj_param_0];
	ld.param.u64 	%rd3, [_Z15reduceMultiPassILj128ELb1EEvPKfPfj_param_1];
	ld.param.u32 	%r32, [_Z15reduceMultiPassILj128ELb1EEvPKfPfj_param_2];
	mov.u32 	%r1, %tid.x;
	mov.u32 	%r2, %ctaid.x;
	shl.b32 	%r33, %r2, 8;
	add.s32 	%r59, %r33, %r1;
	setp.ge.u32 	%p1, %r59, %r32;
	mov.f32 	%f97, 0f00000000;
	@%p1 bra 	$L__BB2_3;
	cvta.to.global.u64 	%rd1, %rd2;
	mov.u32 	%r34, %nctaid.x;
	shl.b32 	%r4, %r34, 8;
	mov.f32 	%f97, 0f00000000;
$L__BB2_2:
	mul.wide.u32 	%rd4, %r59, 4;
	add.s64 	%rd5, %rd1, %rd4;
	ld.global.f32 	%f27, [%rd5];
	add.f32 	%f28, %f97, %f27;
	add.s32 	%r35, %r59, 128;
	mul.wide.u32 	%rd6, %r35, 4;
	add.s64 	%rd7, %rd1, %rd6;
	ld.global.f32 	%f29, [%rd7];
	add.f32 	%f97, %f28, %f29;
	add.s32 	%r59, %r59, %r4;
	setp.lt.u32 	%p2, %r59, %r32;
	@%p2 bra 	$L__BB2_2;
$L__BB2_3:
	shl.b32 	%r36, %r1, 2;
	mov.u32 	%r37, sdata;
	add.s32 	%r7, %r37, %r36;
	st.volatile.shared.f32 	[%r7], %f97;
	bar.warp.sync 	-1;
	and.b32  	%r8, %r1, 31;
	setp.gt.u32 	%p3, %r8, 15;
	@%p3 bra 	$L__BB2_5;
	ld.volatile.shared.f32 	%f30, [%r7+64];
	add.f32 	%f97, %f97, %f30;
	st.volatile.shared.f32 	[%r7], %f97;
$L__BB2_5:
	bar.warp.sync 	-1;
	setp.gt.u32 	%p4, %r8, 7;
	@%p4 bra 	$L__BB2_7;
	ld.volatile.shared.f32 	%f31, [%r7+32];
	add.f32 	%f97, %f97, %f31;
	st.volatile.shared.f32 	[%r7], %f97;
$L__BB2_7:
	bar.warp.sync 	-1;
	setp.gt.u32 	%p5, %r8, 3;
	@%p5 bra 	$L__BB2_9;
	ld.volatile.shared.f32 	%f32, [%r7+16];
	add.f32 	%f97, %f97, %f32;
	st.volatile.shared.f32 	[%r7], %f97;
$L__BB2_9:
	bar.warp.sync 	-1;
	setp.gt.u32 	%p6, %r8, 1;
	@%p6 bra 	$L__BB2_11;
	ld.volatile.shared.f32 	%f33, [%r7+8];
	add.f32 	%f97, %f97, %f33;
	st.volatile.shared.f32 	[%r7], %f97;
$L__BB2_11:
	bar.warp.sync 	-1;
	setp.ne.s32 	%p7, %r8, 0;
	@%p7 bra 	$L__BB2_13;
	ld.volatile.shared.f32 	%f34, [%r7+4];
	add.f32 	%f35, %f97, %f34;
	st.volatile.shared.f32 	[%r7], %f35;
$L__BB2_13:
	bar.warp.sync 	-1;
	barrier.sync 	0;
	mov.u32 	%r38, %tid.y;
	mov.u32 	%r39, %tid.z;
	mov.u32 	%r9, %ntid.x;
	mov.u32 	%r40, %ntid.y;
	mad.lo.s32 	%r41, %r39, %r40, %r38;
	mul.lo.s32 	%r42, %r41, %r9;
	or.b32  	%r43, %r42, %r1;
	setp.ne.s32 	%p8, %r43, 0;
	@%p8 bra 	$L__BB2_27;
	add.s32 	%r45, %r9, -1;
	shr.u32 	%r46, %r45, 5;
	add.s32 	%r10, %r46, 1;
	and.b32  	%r11, %r10, 15;
	setp.lt.u32 	%p9, %r9, 481;
	mov.f32 	%f110, 0f00000000;
	mov.b32 	%r63, 0;
	@%p9 bra 	$L__BB2_17;
	add.s32 	%r60, %r37, 1024;
	and.b32  	%r50, %r10, 268435440;
	neg.s32 	%r61, %r50;
	mov.f32 	%f110, 0f00000000;
	mov.b32 	%r63, 0;
$L__BB2_16:
	.pragma "nounroll";
	ld.volatile.shared.f32 	%f39, [%r60+-1024];
	add.f32 	%f40, %f110, %f39;
	ld.volatile.shared.f32 	%f41, [%r60+-896];
	add.f32 	%f42, %f40, %f41;
	ld.volatile.shared.f32 	%f43, [%r60+-768];
	add.f32 	%f44, %f42, %f43;
	ld.volatile.shared.f32 	%f45, [%r60+-640];
	add.f32 	%f46, %f44, %f45;
	ld.volatile.shared.f32 	%f47, [%r60+-512];
	add.f32 	%f48, %f46, %f47;
	ld.volatile.shared.f32 	%f49, [%r60+-384];
	add.f32 	%f50, %f48, %f49;
	ld.volatile.shared.f32 	%f51, [%r60+-256];
	add.f32 	%f52, %f50, %f51;
	ld.volatile.shared.f32 	%f53, [%r60+-128];
	add.f32 	%f54, %f52, %f53;
	ld.volatile.shared.f32 	%f55, [%r60];
	add.f32 	%f56, %f54, %f55;
	ld.volatile.shared.f32 	%f57, [%r60+128];
	add.f32 	%f58, %f56, %f57;
	ld.volatile.shared.f32 	%f59, [%r60+256];
	add.f32 	%f60, %f58, %f59;
	ld.volatile.shared.f32 	%f61, [%r60+384];
	add.f32 	%f62, %f60, %f61;
	ld.volatile.shared.f32 	%f63, [%r60+512];
	add.f32 	%f64, %f62, %f63;
	ld.volatile.shared.f32 	%f65, [%r60+640];
	add.f32 	%f66, %f64, %f65;
	ld.volatile.shared.f32 	%f67, [%r60+768];
	add.f32 	%f68, %f66, %f67;
	ld.volatile.shared.f32 	%f69, [%r60+896];
	add.f32 	%f110, %f68, %f69;
	add.s32 	%r63, %r63, 512;
	add.s32 	%r61, %r61, 16;
	add.s32 	%r60, %r60, 2048;
	setp.ne.s32 	%p10, %r61, 0;
	@%p10 bra 	$L__BB2_16;
$L__BB2_17:
	setp.eq.s32 	%p11, %r11, 0;
	@%p11 bra 	$L__BB2_26;
	and.b32  	%r20, %r10, 7;
	setp.lt.u32 	%p12, %r11, 8;
	@%p12 bra 	$L__BB2_20;
	shl.b32 	%r51, %r63, 2;
	add.s32 	%r53, %r37, %r51;
	ld.volatile.shared.f32 	%f71, [%r53];
	add.f32 	%f72, %f110, %f71;
	ld.volatile.shared.f32 	%f73, [%r53+128];
	add.f32 	%f74, %f72, %f73;
	ld.volatile.shared.f32 	%f75, [%r53+256];
	add.f32 	%f76, %f74, %f75;
	ld.volatile.shared.f32 	%f77, [%r53+384];
	add.f32 	%f78, %f76, %f77;
	ld.volatile.shared.f32 	%f79, [%r53+512];
	add.f32 	%f80, %f78, %f79;
	ld.volatile.shared.f32 	%f81, [%r53+640];
	add.f32 	%f82, %f80, %f81;
	ld.volatile.shared.f32 	%f83, [%r53+768];
	add.f32 	%f84, %f82, %f83;
	ld.volatile.shared.f32 	%f85, [%r53+896];
	add.f32 	%f110, %f84, %f85;
	add.s32 	%r63, %r63, 256;
$L__BB2_20:
	setp.eq.s32 	%p13, %r20, 0;
	@%p13 bra 	$L__BB2_26;
	and.b32  	%r23, %r10, 3;
	setp.lt.u32 	%p14, %r20, 4;
	@%p14 bra 	$L__BB2_23;
	shl.b32 	%r54, %r63, 2;
	add.s32 	%r56, %r37, %r54;
	ld.volatile.shared.f32 	%f87, [%r56];
	add.f32 	%f88, %f110, %f87;
	ld.volatile.shared.f32 	%f89, [%r56+128];
	add.f32 	%f90, %f88, %f89;
	ld.volatile.shared.f32 	%f91, [%r56+256];
	add.f32 	%f92, %f90, %f91;
	ld.volatile.shared.f32 	%f93, [%r56+384];
	add.f32 	%f110, %f92, %f93;
	add.s32 	%r63, %r63, 128;
$L__BB2_23:
	setp.eq.s32 	%p15, %r23, 0;
	@%p15 bra 	$L__BB2_26;
	shl.b32 	%r57, %r63, 2;
	add.s32 	%r67, %r37, %r57;
	neg.s32 	%r66, %r23;
$L__BB2_25:
	.pragma "nounroll";
	ld.volatile.shared.f32 	%f94, [%r67];
	add.f32 	%f110, %f110, %f94;
	add.s32 	%r67, %r67, 128;
	add.s32 	%r66, %r66, 1;
	setp.ne.s32 	%p16, %r66, 0;
	@%p16 bra 	$L__BB2_25;
$L__BB2_26:
	st.volatile.shared.f32 	[sdata], %f110;
$L__BB2_27:
	barrier.sync 	0;
	setp.ne.s32 	%p17, %r1, 0;
	@%p17 bra 	$L__BB2_29;
	ld.shared.f32 	%f95, [sdata];
	cvta.to.global.u64 	%rd8, %rd3;
	mul.wide.u32 	%rd9, %r2, 4;
	add.s64 	%rd10, %rd8, %rd9;
	st.global.f32 	[%rd10], %f95;
$L__BB2_29:
	ret;

}
	// .globl	_Z15reduceMultiPassILj64ELb1EEvPKfPfj
.visible .entry _Z15reduceMultiPassILj64ELb1EEvPKfPfj(
	.param .u64 .ptr .align 1 _Z15reduceMultiPassILj64ELb1EEvPKfPfj_param_0,
	.param .u64 .ptr .align 1 _Z15reduceMultiPassILj64ELb1EEvPKfPfj_param_1,
	.param .u32 _Z15reduceMultiPassILj64ELb1EEvPKfPfj_param_2
)
{
	.reg .pred 	%p<18>;
	.reg .b32 	%r<68>;
	.reg .b32 	%f<111>;
	.reg .b64 	%rd<11>;

	ld.param.u64 	%rd2, [_Z15reduceMultiPassILj64ELb1EEvPKfPfj_param_0];
	ld.param.u64 	%rd3, [_Z15reduceMultiPassILj64ELb1EEvPKfPfj_param_1];
	ld.param.u32 	%r32, [_Z15reduceMultiPassILj64ELb1EEvPKfPfj_param_2];
	mov.u32 	%r1, %tid.x;
	mov.u32 	%r2, %ctaid.x;
	shl.b32 	%r33, %r2, 7;
	add.s32 	%r59, %r33, %r1;
	setp.ge.u32 	%p1, %r59, %r32;
	mov.f32 	%f97, 0f00000000;
	@%p1 bra 	$L__BB3_3;
	cvta.to.global.u64 	%rd1, %rd2;
	mov.u32 	%r34, %nctaid.x;
	shl.b32 	%r4, %r34, 7;
	mov.f32 	%f97, 0f00000000;
$L__BB3_2:
	mul.wide.u32 	%rd4, %r59, 4;
	add.s64 	%rd5, %rd1, %rd4;
	ld.global.f32 	%f27, [%rd5];
	add.f32 	%f28, %f97, %f27;
	add.s32 	%r35, %r59, 64;
	mul.wide.u32 	%rd6, %r35, 4;
	add.s64 	%rd7, %rd1, %rd6;
	ld.global.f32 	%f29, [%rd7];
	add.f32 	%f97, %f28, %f29;
	add.s32 	%r59, %r59, %r4;
	setp.lt.u32 	%p2, %r59, %r32;
	@%p2 bra 	$L__BB3_2;
$L__BB3_3:
	shl.b32 	%r36, %r1, 2;
	mov.u32 	%r37, sdata;
	add.s32 	%r7, %r37, %r36;
	st.volatile.shared.f32 	[%r7], %f97;
	bar.warp.sync 	-1;
	and.b32  	%r8, %r1, 31;
	setp.gt.u32 	%p3, %r8, 15;
	@%p3 bra 	$L__BB3_5;
	ld.volatile.shared.f32 	%f30, [%r7+64];
	add.f32 	%f97, %f97, %f30;
	st.volatile.shared.f32 	[%r7], %f97;
$L__BB3_5:
	bar.warp.sync 	-1;
	setp.gt.u32 	%p4, %r8, 7;
	@%p4 bra 	$L__BB3_7;
	ld.volatile.shared.f32 	%f31, [%r7+32];
	add.f32 	%f97, %f97, %f31;
	st.volatile.shared.f32 	[%r7], %f97;
$L__BB3_7:
	bar.warp.sync 	-1;
	setp.gt.u32 	%p5, %r8, 3;
	@%p5 bra 	$L__BB3_9;
	ld.volatile.shared.f32 	%f32, [%r7+16];
	add.f32 	%f97, %f97, %f32;
	st.volatile.shared.f32 	[%r7], %f97;
$L__BB3_9:
	bar.warp.sync 	-1;
	setp.gt.u32 	%p6, %r8, 1;
	@%p6 bra 	$L__BB3_11;
	ld.volatile.shared.f32 	%f33, [%r7+8];
	add.f32 	%f97, %f97, %f33;
	st.volatile.shared.f32 	[%r7], %f97;
$L__BB3_11:
	bar.warp.sync 	-1;
	setp.ne.s32 	%p7, %r8, 0;
	@%p7 bra 	$L__BB3_13;
	ld.volatile.shared.f32 	%f34, [%r7+4];
	add.f32 	%f35, %f97, %f34;
	st.volatile.shared.f32 	[%r7], %f35;
$L__BB3_13:
	bar.warp.sync 	-1;
	barrier.sync 	0;
	mov.u32 	%r38, %tid.y;
	mov.u32 	%r39, %tid.z;
	mov.u32 	%r9, %ntid.x;
	mov.u32 	%r40, %ntid.y;
	mad.lo.s32 	%r41, %r39, %r40, %r38;
	mul.lo.s32 	%r42, %r41, %r9;
	or.b32  	%r43, %r42, %r1;
	setp.ne.s32 	%p8, %r43, 0;
	@%p8 bra 	$L__BB3_27;
	add.s32 	%r45, %r9, -1;
	shr.u32 	%r46, %r45, 5;
	add.s32 	%r10, %r46, 1;
	and.b32  	%r11, %r10, 15;
	setp.lt.u32 	%p9, %r9, 481;
	mov.f32 	%f110, 0f00000000;
	mov.b32 	%r63, 0;
	@%p9 bra 	$L__BB3_17;
	add.s32 	%r60, %r37, 1024;
	and.b32  	%r50, %r10, 268435440;
	neg.s32 	%r61, %r50;
	mov.f32 	%f110, 0f00000000;
	mov.b32 	%r63, 0;
$L__BB3_16:
	.pragma "nounroll";
	ld.volatile.shared.f32 	%f39, [%r60+-1024];
	add.f32 	%f40, %f110, %f39;
	ld.volatile.shared.f32 	%f41, [%r60+-896];
	add.f32 	%f42, %f40, %f41;
	ld.volatile.shared.f32 	%f43, [%r60+-768];
	add.f32 	%f44, %f42, %f43;
	ld.volatile.shared.f32 	%f45, [%r60+-640];
	add.f32 	%f46, %f44, %f45;
	ld.volatile.shared.f32 	%f47, [%r60+-512];
	add.f32 	%f48, %f46, %f47;
	ld.volatile.shared.f32 	%f49, [%r60+-384];
	add.f32 	%f50, %f48, %f49;
	ld.volatile.shared.f32 	%f51, [%r60+-256];
	add.f32 	%f52, %f50, %f51;
	ld.volatile.shared.f32 	%f53, [%r60+-128];
	add.f32 	%f54, %f52, %f53;
	ld.volatile.shared.f32 	%f55, [%r60];
	add.f32 	%f56, %f54, %f55;
	ld.volatile.shared.f32 	%f57, [%r60+128];
	add.f32 	%f58, %f56, %f57;
	ld.volatile.shared.f32 	%f59, [%r60+256];
	add.f32 	%f60, %f58, %f59;
	ld.volatile.shared.f32 	%f61, [%r60+384];
	add.f32 	%f62, %f60, %f61;
	ld.volatile.shared.f32 	%f63, [%r60+512];
	add.f32 	%f64, %f62, %f63;
	ld.volatile.shared.f32 	%f65, [%r60+640];
	add.f32 	%f66, %f64, %f65;
	ld.volatile.shared.f32 	%f67, [%r60+768];
	add.f32 	%f68, %f66, %f67;
	ld.volatile.shared.f32 	%f69, [%r60+896];
	add.f32 	%f110, %f68, %f69;
	add.s32 	%r63, %r63, 512;
	add.s32 	%r61, %r61, 16;
	add.s32 	%r60, %r60, 2048;
	setp.ne.s32 	%p10, %r61, 0;
	@%p10 bra 	$L__BB3_16;
$L__BB3_17:
	setp.eq.s32 	%p11, %r11, 0;
	@%p11 bra 	$L__BB3_26;
	and.b32  	%r20, %r10, 7;
	setp.lt.u32 	%p12, %r11, 8;
	@%p12 bra 	$L__BB3_20;
	shl.b32 	%r51, %r63, 2;
	add.s32 	%r53, %r37, %r51;
	ld.volatile.shared.f32 	%f71, [%r53];
	add.f32 	%f72, %f110, %f71;
	ld.volatile.shared.f32 	%f73, [%r53+128];
	add.f32 	%f74, %f72, %f73;
	ld.volatile.shared.f32 	%f75, [%r53+256];
	add.f32 	%f76, %f74, %f75;
	ld.volatile.shared.f32 	%f77, [%r53+384];
	add.f32 	%f78, %f76, %f77;
	ld.volatile.shared.f32 	%f79, [%r53+512];
	add.f32 	%f80, %f78, %f79;
	ld.volatile.shared.f32 	%f81, [%r53+640];
	add.f32 	%f82, %f80, %f81;
	ld.volatile.shared.f32 	%f83, [%r53+768];
	add.f32 	%f84, %f82, %f83;
	ld.volatile.shared.f32 	%f85, [%r53+896];
	add.f32 	%f110, %f84, %f85;
	add.s32 	%r63, %r63, 256;
$L__BB3_20:
	setp.eq.s32 	%p13, %r20, 0;
	@%p13 bra 	$L__BB3_26;
	and.b32  	%r23, %r10, 3;
	setp.lt.u32 	%p14, %r20, 4;
	@%p14 bra 	$L__BB3_23;
	shl.b32 	%r54, %r63, 2;
	add.s32 	%r56, %r37, %r54;
	ld.volatile.shared.f32 	%f87, [%r56];
	add.f32 	%f88, %f110, %f87;
	ld.volatile.shared.f32 	%f89, [%r56+128];
	add.f32 	%f90, %f88, %f89;
	ld.volatile.shared.f32 	%f91, [%r56+256];
	add.f32 	%f92, %f90, %f91;
	ld.volatile.shared.f32 	%f93, [%r56+384];
	add.f32 	%f110, %f92, %f93;
	add.s32 	%r63, %r63, 128;
$L__BB3_23:
	setp.eq.s32 	%p15, %r23, 0;
	@%p15 bra 	$L__BB3_26;
	shl.b32 	%r57, %r63, 2;
	add.s32 	%r67, %r37, %r57;
	neg.s32 	%r66, %r23;
$L__BB3_25:
	.pragma "nounroll";
	ld.volatile.shared.f32 	%f94, [%r67];
	add.f32 	%f110, %f110, %f94;
	add.s32 	%r67, %r67, 128;
	add.s32 	%r66, %r66, 1;
	setp.ne.s32 	%p16, %r66, 0;
	@%p16 bra 	$L__BB3_25;
$L__BB3_26:
	st.volatile.shared.f32 	[sdata], %f110;
$L__BB3_27:
	barrier.sync 	0;
	setp.ne.s32 	%p17, %r1, 0;
	@%p17 bra 	$L__BB3_29;
	ld.shared.f32 	%f95, [sdata];
	cvta.to.global.u64 	%rd8, %rd3;
	mul.wide.u32 	%rd9, %r2, 4;
	add.s64 	%rd10, %rd8, %rd9;
	st.global.f32 	[%rd10], %f95;
$L__BB3_29:
	ret;

}
	// .globl	_Z15reduceMultiPassILj32ELb1EEvPKfPfj
.visible .entry _Z15reduceMultiPassILj32ELb1EEvPKfPfj(
	.param .u64 .ptr .align 1 _Z15reduceMultiPassILj32ELb1EEvPKfPfj_param_0,
	.param .u64 .ptr .align 1 _Z15reduceMultiPassILj32ELb1EEvPKfPfj_param_1,
	.param .u32 _Z15reduceMultiPassILj32ELb1EEvPKfPfj_param_2
)
{
	.reg .pred 	%p<18>;
	.reg .b32 	%r<68>;
	.reg .b32 	%f<111>;
	.reg .b64 	%rd<11>;

	ld.param.u64 	%rd2, [_Z15reduceMultiPassILj32ELb1EEvPKfPfj_param_0];
	ld.param.u64 	%rd3, [_Z15reduceMultiPassILj32ELb1EEvPKfPfj_param_1];
	ld.param.u32 	%r32, [_Z15reduceMultiPassILj32ELb1EEvPKfPfj_param_2];
	mov.u32 	%r1, %tid.x;
	mov.u32 	%r2, %ctaid.x;
	shl.b32 	%r33, %r2, 6;
	add.s32 	%r59, %r33, %r1;
	setp.ge.u32 	%p1, %r59, %r32;
	mov.f32 	%f97, 0f00000000;
	@%p1 bra 	$L__BB4_3;
	cvta.to.global.u64 	%rd1, %rd2;
	mov.u32 	%r34, %nctaid.x;
	shl.b32 	%r4, %r34, 6;
	mov.f32 	%f97, 0f00000000;
$L__BB4_2:
	mul.wide.u32 	%rd4, %r59, 4;
	add.s64 	%rd5, %rd1, %rd4;
	ld.global.f32 	%f27, [%rd5];
	add.f32 	%f28, %f97, %f27;
	add.s32 	%r35, %r59, 32;
	mul.wide.u32 	%rd6, %r35, 4;
	add.s64 	%rd7, %rd1, %rd6;
	ld.global.f32 	%f29, [%rd7];
	add.f32 	%f97, %f28, %f29;
	add.s32 	%r59, %r59, %r4;
	setp.lt.u32 	%p2, %r59, %r32;
	@%p2 bra 	$L__BB4_2;
$L__BB4_3:
	shl.b32 	%r36, %r1, 2;
	mov.u32 	%r37, sdata;
	add.s32 	%r7, %r37, %r36;
	st.volatile.shared.f32 	[%r7], %f97;
	bar.warp.sync 	-1;
	and.b32  	%r8, %r1, 31;
	setp.gt.u32 	%p3, %r8, 15;
	@%p3 bra 	$L__BB4_5;
	ld.volatile.shared.f32 	%f30, [%r7+64];
	add.f32 	%f97, %f97, %f30;
	st.volatile.shared.f32 	[%r7], %f97;
$L__BB4_5:
	bar.warp.sync 	-1;
	setp.gt.u32 	%p4, %r8, 7;
	@%p4 bra 	$L__BB4_7;
	ld.volatile.shared.f32 	%f31, [%r7+32];
	add.f32 	%f97, %f97, %f31;
	st.volatile.shared.f32 	[%r7], %f97;
$L__BB4_7:
	bar.warp.sync 	-1;
	setp.gt.u32 	%p5, %r8, 3;
	@%p5 bra 	$L__BB4_9;
	ld.volatile.shared.f32 	%f32, [%r7+16];
	add.f32 	%f97, %f97, %f32;
	st.volatile.shared.f32 	[%r7], %f97;
$L__BB4_9:
	bar.warp.sync 	-1;
	setp.gt.u32 	%p6, %r8, 1;
	@%p6 bra 	$L__BB4_11;
	ld.volatile.shared.f32 	%f33, [%r7+8];
	add.f32 	%f97, %f97, %f33;
	st.volatile.shared.f32 	[%r7], %f97;
$L__BB4_11:
	bar.warp.sync 	-1;
	setp.ne.s32 	%p7, %r8, 0;
	@%p7 bra 	$L__BB4_13;
	ld.volatile.shared.f32 	%f34, [%r7+4];
	add.f32 	%f35, %f97, %f34;
	st.volatile.shared.f32 	[%r7], %f35;
$L__BB4_13:
	bar.warp.sync 	-1;
	barrier.sync 	0;
	mov.u32 	%r38, %tid.y;
	mov.u32 	%r39, %tid.z;
	mov.u32 	%r9, %ntid.x;
	mov.u32 	%r40, %ntid.y;
	mad.lo.s32 	%r41, %r39, %r40, %r38;
	mul.lo.s32 	%r42, %r41, %r9;
	or.b32  	%r43, %r42, %r1;
	setp.ne.s32 	%p8, %r43, 0;
	@%p8 bra 	$L__BB4_27;
	add.s32 	%r45, %r9, -1;
	shr.u32 	%r46, %r45, 5;
	add.s32 	%r10, %r46, 1;
	and.b32  	%r11, %r10, 15;
	setp.lt.u32 	%p9, %r9, 481;
	mov.f32 	%f110, 0f00000000;
	mov.b32 	%r63, 0;
	@%p9 bra 	$L__BB4_17;
	add.s32 	%r60, %r37, 1024;
	and.b32  	%r50, %r10, 268435440;
	neg.s32 	%r61, %r50;
	mov.f32 	%f110, 0f00000000;
	mov.b32 	%r63, 0;
$L__BB4_16:
	.pragma "nounroll";
	ld.volatile.shared.f32 	%f39, [%r60+-1024];
	add.f32 	%f40, %f110, %f39;
	ld.volatile.shared.f32 	%f41, [%r60+-896];
	add.f32 	%f42, %f40, %f41;
	ld.volatile.shared.f32 	%f43, [%r60+-768];
	add.f32 	%f44, %f42, %f43;
	ld.volatile.shared.f32 	%f45, [%r60+-640];
	add.f32 	%f46, %f44, %f45;
	ld.volatile.shared.f32 	%f47, [%r60+-512];
	add.f32 	%f48, %f46, %f47;
	ld.volatile.shared.f32 	%f49, [%r60+-384];
	add.f32 	%f50, %f48, %f49;
	ld.volatile.shared.f32 	%f51, [%r60+-256];
	add.f32 	%f52, %f50, %f51;
	ld.volatile.shared.f32 	%f53, [%r60+-128];
	add.f32 	%f54, %f52, %f53;
	ld.volatile.shared.f32 	%f55, [%r60];
	add.f32 	%f56, %f54, %f55;
	ld.volatile.shared.f32 	%f57, [%r60+128];
	add.f32 	%f58, %f56, %f57;
	ld.volatile.shared.f32 	%f59, [%r60+256];
	add.f32 	%f60, %f58, %f59;
	ld.volatile.shared.f32 	%f61, [%r60+384];
	add.f32 	%f62, %f60, %f61;
	ld.volatile.shared.f32 	%f63, [%r60+512];
	add.f32 	%f64, %f62, %f63;
	ld.volatile.shared.f32 	%f65, [%r60+640];
	add.f32 	%f66, %f64, %f65;
	ld.volatile.shared.f32 	%f67, [%r60+768];
	add.f32 	%f68, %f66, %f67;
	ld.volatile.shared.f32 	%f69, [%r60+896];
	add.f32 	%f110, %f68, %f69;
	add.s32 	%r63, %r63, 512;
	add.s32 	%r61, %r61, 16;
	add.s32 	%r60, %r60, 2048;
	setp.ne.s32 	%p10, %r61, 0;
	@%p10 bra 	$L__BB4_16;
$L__BB4_17:
	setp.eq.s32 	%p11, %r11, 0;
	@%p11 bra 	$L__BB4_26;
	and.b32  	%r20, %r10, 7;
	setp.lt.u32 	%p12, %r11, 8;
	@%p12 bra 	$L__BB4_20;
	shl.b32 	%r51, %r63, 2;
	add.s32 	%r53, %r37, %r51;
	ld.volatile.shared.f32 	%f71, [%r53];
	add.f32 	%f72, %f110, %f71;
	ld.volatile.shared.f32 	%f73, [%r53+128];
	add.f32 	%f74, %f72, %f73;
	ld.volatile.shared.f32 	%f75, [%r53+256];
	add.f32 	%f76, %f74, %f75;
	ld.volatile.shared.f32 	%f77, [%r53+384];
	add.f32 	%f78, %f76, %f77;
	ld.volatile.shared.f32 	%f79, [%r53+512];
	add.f32 	%f80, %f78, %f79;
	ld.volatile.shared.f32 	%f81, [%r53+640];
	add.f32 	%f82, %f80, %f81;
	ld.volatile.shared.f32 	%f83, [%r53+768];
	add.f32 	%f84, %f82, %f83;
	ld.volatile.shared.f32 	%f85, [%r53+896];
	add.f32 	%f110, %f84, %f85;
	add.s32 	%r63, %r63, 256;
$L__BB4_20:
	setp.eq.s32 	%p13, %r20, 0;
	@%p13 bra 	$L__BB4_26;
	and.b32  	%r23, %r10, 3;
	setp.lt.u32 	%p14, %r20, 4;
	@%p14 bra 	$L__BB4_23;
	shl.b32 	%r54, %r63, 2;
	add.s32 	%r56, %r37, %r54;
	ld.volatile.shared.f32 	%f87, [%r56];
	add.f32 	%f88, %f110, %f87;
	ld.volatile.shared.f32 	%f89, [%r56+128];
	add.f32 	%f90, %f88, %f89;
	ld.volatile.shared.f32 	%f91, [%r56+256];
	add.f32 	%f92, %f90, %f91;
	ld.volatile.shared.f32 	%f93, [%r56+384];
	add.f32 	%f110, %f92, %f93;
	add.s32 	%r63, %r63, 128;
$L__BB4_23:
	setp.eq.s32 	%p15, %r23, 0;
	@%p15 bra 	$L__BB4_26;
	shl.b32 	%r57, %r63, 2;
	add.s32 	%r67, %r37, %r57;
	neg.s32 	%r66, %r23;
$L__BB4_25:
	.pragma "nounroll";
	ld.volatile.shared.f32 	%f94, [%r67];
	add.f32 	%f110, %f110, %f94;
	add.s32 	%r67, %r67, 128;
	add.s32 	%r66, %r66, 1;
	setp.ne.s32 	%p16, %r66, 0;
	@%p16 bra 	$L__BB4_25;
$L__BB4_26:
	st.volatile.shared.f32 	[sdata], %f110;
$L__BB4_27:
	barrier.sync 	0;
	setp.ne.s32 	%p17, %r1, 0;
	@%p17 bra 	$L__BB4_29;
	ld.shared.f32 	%f95, [sdata];
	cvta.to.global.u64 	%rd8, %rd3;
	mul.wide.u32 	%rd9, %r2, 4;
	add.s64 	%rd10, %rd8, %rd9;
	st.global.f32 	[%rd10], %f95;
$L__BB4_29:
	ret;

}
	// .globl	_Z15reduceMultiPassILj16ELb1EEvPKfPfj
.visible .entry _Z15reduceMultiPassILj16ELb1EEvPKfPfj(
	.param .u64 .ptr .align 1 _Z15reduceMultiPassILj16ELb1EEvPKfPfj_param_0,
	.param .u64 .ptr .align 1 _Z15reduceMultiPassILj16ELb1EEvPKfPfj_param_1,
	.param .u32 _Z15reduceMultiPassILj16ELb1EEvPKfPfj_param_2
)
{
	.reg .pred 	%p<18>;
	.reg .b32 	%r<68>;
	.reg .b32 	%f<111>;
	.reg .b64 	%rd<11>;

	ld.param.u64 	%rd2, [_Z15reduceMultiPassILj16ELb1EEvPKfPfj_param_0];
	ld.param.u64 	%rd3, [_Z15reduceMultiPassILj16ELb1EEvPKfPfj_param_1];
	ld.param.u32 	%r32, [_Z15reduceMultiPassILj16ELb1EEvPKfPfj_param_2];
	mov.u32 	%r1, %tid.x;
	mov.u32 	%r2, %ctaid.x;
	shl.b32 	%r33, %r2, 5;
	add.s32 	%r59, %r33, %r1;
	setp.ge.u32 	%p1, %r59, %r32;
	mov.f32 	%f97, 0f00000000;
	@%p1 bra 	$L__BB5_3;
	cvta.to.global.u64 	%rd1, %rd2;
	mov.u32 	%r34, %nctaid.x;
	shl.b32 	%r4, %r34, 5;
	mov.f32 	%f97, 0f00000000;
$L__BB5_2:
	mul.wide.u32 	%rd4, %r59, 4;
	add.s64 	%rd5, %rd1, %rd4;
	ld.global.f32 	%f27, [%rd5];
	add.f32 	%f28, %f97, %f27;
	add.s32 	%r35, %r59, 16;
	mul.wide.u32 	%rd6, %r35, 4;
	add.s64 	%rd7, %rd1, %rd6;
	ld.global.f32 	%f29, [%rd7];
	add.f32 	%f97, %f28, %f29;
	add.s32 	%r59, %r59, %r4;
	setp.lt.u32 	%p2, %r59, %r32;
	@%p2 bra 	$L__BB5_2;
$L__BB5_3:
	shl.b32 	%r36, %r1, 2;
	mov.u32 	%r37, sdata;
	add.s32 	%r7, %r37, %r36;
	st.volatile.shared.f32 	[%r7], %f97;
	bar.warp.sync 	-1;
	and.b32  	%r8, %r1, 31;
	setp.gt.u32 	%p3, %r8, 15;
	@%p3 bra 	$L__BB5_5;
	ld.volatile.shared.f32 	%f30, [%r7+64];
	add.f32 	%f97, %f97, %f30;
	st.volatile.shared.f32 	[%r7], %f97;
$L__BB5_5:
	bar.warp.sync 	-1;
	setp.gt.u32 	%p4, %r8, 7;
	@%p4 bra 	$L__BB5_7;
	ld.volatile.shared.f32 	%f31, [%r7+32];
	add.f32 	%f97, %f97, %f31;
	st.volatile.shared.f32 	[%r7], %f97;
$L__BB5_7:
	bar.warp.sync 	-1;
	setp.gt.u32 	%p5, %r8, 3;
	@%p5 bra 	$L__BB5_9;
	ld.volatile.shared.f32 	%f32, [%r7+16];
	add.f32 	%f97, %f97, %f32;
	st.volatile.shared.f32 	[%r7], %f97;
$L__BB5_9:
	bar.warp.sync 	-1;
	setp.gt.u32 	%p6, %r8, 1;
	@%p6 bra 	$L__BB5_11;
	ld.volatile.shared.f32 	%f33, [%r7+8];
	add.f32 	%f97, %f97, %f33;
	st.volatile.shared.f32 	[%r7], %f97;
$L__BB5_11:
	bar.warp.sync 	-1;
	setp.ne.s32 	%p7, %r8, 0;
	@%p7 bra 	$L__BB5_13;
	ld.volatile.shared.f32 	%f34, [%r7+4];
	add.f32 	%f35, %f97, %f34;
	st.volatile.shared.f32 	[%r7], %f35;
$L__BB5_13:
	bar.warp.sync 	-1;
	barrier.sync 	0;
	mov.u32 	%r38, %tid.y;
	mov.u32 	%r39, %tid.z;
	mov.u32 	%r9, %ntid.x;
	mov.u32 	%r40, %ntid.y;
	mad.lo.s32 	%r41, %r39, %r40, %r38;
	mul.lo.s32 	%r42, %r41, %r9;
	or.b32  	%r43, %r42, %r1;
	setp.ne.s32 	%p8, %r43, 0;
	@%p8 bra 	$L__BB5_27;
	add.s32 	%r45, %r9, -1;
	shr.u32 	%r46, %r45, 5;
	add.s32 	%r10, %r46, 1;
	and.b32  	%r11, %r10, 15;
	setp.lt.u32 	%p9, %r9, 481;
	mov.f32 	%f110, 0f00000000;
	mov.b32 	%r63, 0;
	@%p9 bra 	$L__BB5_17;
	add.s32 	%r60, %r37, 1024;
	and.b32  	%r50, %r10, 268435440;
	neg.s32 	%r61, %r50;
	mov.f32 	%f110, 0f00000000;
	mov.b32 	%r63, 0;
$L__BB5_16:
	.pragma "nounroll";
	ld.volatile.shared.f32 	%f39, [%r60+-1024];
	add.f32 	%f40, %f110, %f39;
	ld.volatile.shared.f32 	%f41, [%r60+-896];
	add.f32 	%f42, %f40, %f41;
	ld.volatile.shared.f32 	%f43, [%r60+-768];
	add.f32 	%f44, %f42, %f43;
	ld.volatile.shared.f32 	%f45, [%r60+-640];
	add.f32 	%f46, %f44, %f45;
	ld.volatile.shared.f32 	%f47, [%r60+-512];
	add.f32 	%f48, %f46, %f47;
	ld.volatile.shared.f32 	%f49, [%r60+-384];
	add.f32 	%f50, %f48, %f49;
	ld.volatile.shared.f32 	%f51, [%r60+-256];
	add.f32 	%f52, %f50, %f51;
	ld.volatile.shared.f32 	%f53, [%r60+-128];
	add.f32 	%f54, %f52, %f53;
	ld.volatile.shared.f32 	%f55, [%r60];
	add.f32 	%f56, %f54, %f55;
	ld.volatile.shared.f32 	%f57, [%r60+128];
	add.f32 	%f58, %f56, %f57;
	ld.volatile.shared.f32 	%f59, [%r60+256];
	add.f32 	%f60, %f58, %f59;
	ld.volatile.shared.f32 	%f61, [%r60+384];
	add.f32 	%f62, %f60, %f61;
	ld.volatile.shared.f32 	%f63, [%r60+512];
	add.f32 	%f64, %f62, %f63;
	ld.volatile.shared.f32 	%f65, [%r60+640];
	add.f32 	%f66, %f64, %f65;
	ld.volatile.shared.f32 	%f67, [%r60+768];
	add.f32 	%f68, %f66, %f67;
	ld.volatile.shared.f32 	%f69, [%r60+896];
	add.f32 	%f110, %f68, %f69;
	add.s32 	%r63, %r63, 512;
	add.s32 	%r61, %r61, 16;
	add.s32 	%r60, %r60, 2048;
	setp.ne.s32 	%p10, %r61, 0;
	@%p10 bra 	$L__BB5_16;
$L__BB5_17:
	setp.eq.s32 	%p11, %r11, 0;
	@%p11 bra 	$L__BB5_26;
	and.b32  	%r20, %r10, 7;
	setp.lt.u32 	%p12, %r11, 8;
	@%p12 bra 	$L__BB5_20;
	shl.b32 	%r51, %r63, 2;
	add.s32 	%r53, %r37, %r51;
	ld.volatile.shared.f32 	%f71, [%r53];
	add.f32 	%f72, %f110, %f71;
	ld.volatile.shared.f32 	%f73, [%r53+128];
	add.f32 	%f74, %f72, %f73;
	ld.volatile.shared.f32 	%f75, [%r53+256];
	add.f32 	%f76, %f74, %f75;
	ld.volatile.shared.f32 	%f77, [%r53+384];
	add.f32 	%f78, %f76, %f77;
	ld.volatile.shared.f32 	%f79, [%r53+512];
	add.f32 	%f80, %f78, %f79;
	ld.volatile.shared.f32 	%f81, [%r53+640];
	add.f32 	%f82, %f80, %f81;
	ld.volatile.shared.f32 	%f83, [%r53+768];
	add.f32 	%f84, %f82, %f83;
	ld.volatile.shared.f32 	%f85, [%r53+896];
	add.f32 	%f110, %f84, %f85;
	add.s32 	%r63, %r63, 256;
$L__BB5_20:
	setp.eq.s32 	%p13, %r20, 0;
	@%p13 bra 	$L__BB5_26;
	and.b32  	%r23, %r10, 3;
	setp.lt.u32 	%p14, %r20, 4;
	@%p14 bra 	$L__BB5_23;
	shl.b32 	%r54, %r63, 2;
	add.s32 	%r56, %r37, %r54;
	ld.volatile.shared.f32 	%f87, [%r56];
	add.f32 	%f88, %f110, %f87;
	ld.volatile.shared.f32 	%f89, [%r56+128];
	add.f32 	%f90, %f88, %f89;
	ld.volatile.shared.f32 	%f91, [%r56+256];
	add.f32 	%f92, %f90, %f91;
	ld.volatile.shared.f32 	%f93, [%r56+384];
	add.f32 	%f110, %f92, %f93;
	add.s32 	%r63, %r63, 128;
$L__BB5_23:
	setp.eq.s32 	%p15, %r23, 0;
	@%p15 bra 	$L__BB5_26;
	shl.b32 	%r57, %r63, 2;
	add.s32 	%r67, %r37, %r57;
	neg.s32 	%r66, %r23;
$L__BB5_25:
	.pragma "nounroll";
	ld.volatile.shared.f32 	%f94, [%r67];
	add.f32 	%f110, %f110, %f94;
	add.s32 	%r67, %r67, 128;
	add.s32 	%r66, %r66, 1;
	setp.ne.s32 	%p16, %r66, 0;
	@%p16 bra 	$L__BB5_25;
$L__BB5_26:
	st.volatile.shared.f32 	[sdata], %f110;
$L__BB5_27:
	barrier.sync 	0;
	setp.ne.s32 	%p17, %r1, 0;
	@%p17 bra 	$L__BB5_29;
	ld.shared.f32 	%f95, [sdata];
	cvta.to.global.u64 	%rd8, %rd3;
	mul.wide.u32 	%rd9, %r2, 4;
	add.s64 	%rd10, %rd8, %rd9;
	st.global.f32 	[%rd10], %f95;
$L__BB5_29:
	ret;

}
	// .globl	_Z15reduceMultiPassILj8ELb1EEvPKfPfj
.visible .entry _Z15reduceMultiPassILj8ELb1EEvPKfPfj(
	.param .u64 .ptr .align 1 _Z15reduceMultiPassILj8ELb1EEvPKfPfj_param_0,
	.param .u64 .ptr .align 1 _Z15reduceMultiPassILj8ELb1EEvPKfPfj_param_1,
	.param .u32 _Z15reduceMultiPassILj8ELb1EEvPKfPfj_param_2
)
{
	.reg .pred 	%p<18>;
	.reg .b32 	%r<68>;
	.reg .b32 	%f<111>;
	.reg .b64 	%rd<11>;

	ld.param.u64 	%rd2, [_Z15reduceMultiPassILj8ELb1EEvPKfPfj_param_0];
	ld.param.u64 	%rd3, [_Z15reduceMultiPassILj8ELb1EEvPKfPfj_param_1];
	ld.param.u32 	%r32, [_Z15reduceMultiPassILj8ELb1EEvPKfPfj_param_2];
	mov.u32 	%r1, %tid.x;
	mov.u32 	%r2, %ctaid.x;
	shl.b32 	%r33, %r2, 4;
	add.s32 	%r59, %r33, %r1;
	setp.ge.u32 	%p1, %r59, %r32;
	mov.f32 	%f97, 0f00000000;
	@%p1 bra 	$L__BB6_3;
	cvta.to.global.u64 	%rd1, %rd2;
	mov.u32 	%r34, %nctaid.x;
	shl.b32 	%r4, %r34, 4;
	mov.f32 	%f97, 0f00000000;
$L__BB6_2:
	mul.wide.u32 	%rd4, %r59, 4;
	add.s64 	%rd5, %rd1, %rd4;
	ld.global.f32 	%f27, [%rd5];
	add.f32 	%f28, %f97, %f27;
	add.s32 	%r35, %r59, 8;
	mul.wide.u32 	%rd6, %r35, 4;
	add.s64 	%rd7, %rd1, %rd6;
	ld.global.f32 	%f29, [%rd7];
	add.f32 	%f97, %f28, %f29;
	add.s32 	%r59, %r59, %r4;
	setp.lt.u32 	%p2, %r59, %r32;
	@%p2 bra 	$L__BB6_2;
$L__BB6_3:
	shl.b32 	%r36, %r1, 2;
	mov.u32 	%r37, sdata;
	add.s32 	%r7, %r37, %r36;
	st.volatile.shared.f32 	[%r7], %f97;
	bar.warp.sync 	-1;
	and.b32  	%r8, %r1, 31;
	setp.gt.u32 	%p3, %r8, 15;
	@%p3 bra 	$L__BB6_5;
	ld.volatile.shared.f32 	%f30, [%r7+64];
	add.f32 	%f97, %f97, %f30;
	st.volatile.shared.f32 	[%r7], %f97;
$L__BB6_5:
	bar.warp.sync 	-1;
	setp.gt.u32 	%p4, %r8, 7;
	@%p4 bra 	$L__BB6_7;
	ld.volatile.shared.f32 	%f31, [%r7+32];
	add.f32 	%f97, %f97, %f31;
	st.volatile.shared.f32 	[%r7], %f97;
$L__BB6_7:
	bar.warp.sync 	-1;
	setp.gt.u32 	%p5, %r8, 3;
	@%p5 bra 	$L__BB6_9;
	ld.volatile.shared.f32 	%f32, [%r7+16];
	add.f32 	%f97, %f97, %f32;
	st.volatile.shared.f32 	[%r7], %f97;
$L__BB6_9:
	bar.warp.sync 	-1;
	setp.gt.u32 	%p6, %r8, 1;
	@%p6 bra 	$L__BB6_11;
	ld.volatile.shared.f32 	%f33, [%r7+8];
	add.f32 	%f97, %f97, %f33;
	st.volatile.shared.f32 	[%r7], %f97;
$L__BB6_11:
	bar.warp.sync 	-1;
	setp.ne.s32 	%p7, %r8, 0;
	@%p7 bra 	$L__BB6_13;
	ld.volatile.shared.f32 	%f34, [%r7+4];
	add.f32 	%f35, %f97, %f34;
	st.volatile.shared.f32 	[%r7], %f35;
$L__BB6_13:
	bar.warp.sync 	-1;
	barrier.sync 	0;
	mov.u32 	%r38, %tid.y;
	mov.u32 	%r39, %tid.z;
	mov.u32 	%r9, %ntid.x;
	mov.u32 	%r40, %ntid.y;
	mad.lo.s32 	%r41, %r39, %r40, %r38;
	mul.lo.s32 	%r42, %r41, %r9;
	or.b32  	%r43, %r42, %r1;
	setp.ne.s32 	%p8, %r43, 0;
	@%p8 bra 	$L__BB6_27;
	add.s32 	%r45, %r9, -1;
	shr.u32 	%r46, %r45, 5;
	add.s32 	%r10, %r46, 1;
	and.b32  	%r11, %r10, 15;
	setp.lt.u32 	%p9, %r9, 481;
	mov.f32 	%f110, 0f00000000;
	mov.b32 	%r63, 0;
	@%p9 bra 	$L__BB6_17;
	add.s32 	%r60, %r37, 1024;
	and.b32  	%r50, %r10, 268435440;
	neg.s32 	%r61, %r50;
	mov.f32 	%f110, 0f00000000;
	mov.b32 	%r63, 0;
$L__BB6_16:
	.pragma "nounroll";
	ld.volatile.shared.f32 	%f39, [%r60+-1024];
	add.f32 	%f40, %f110, %f39;
	ld.volatile.shared.f32 	%f41, [%r60+-896];
	add.f32 	%f42, %f40, %f41;
	ld.volatile.shared.f32 	%f43, [%r60+-768];
	add.f32 	%f44, %f42, %f43;
	ld.volatile.shared.f32 	%f45, [%r60+-640];
	add.f32 	%f46, %f44, %f45;
	ld.volatile.shared.f32 	%f47, [%r60+-512];
	add.f32 	%f48, %f46, %f47;
	ld.volatile.shared.f32 	%f49, [%r60+-384];
	add.f32 	%f50, %f48, %f49;
	ld.volatile.shared.f32 	%f51, [%r60+-256];
	add.f32 	%f52, %f50, %f51;
	ld.volatile.shared.f32 	%f53, [%r60+-128];
	add.f32 	%f54, %f52, %f53;
	ld.volatile.shared.f32 	%f55, [%r60];
	add.f32 	%f56, %f54, %f55;
	ld.volatile.shared.f32 	%f57, [%r60+128];
	add.f32 	%f58, %f56, %f57;
	ld.volatile.shared.f32 	%f59, [%r60+256];
	add.f32 	%f60, %f58, %f59;
	ld.volatile.shared.f32 	%f61, [%r60+384];
	add.f32 	%f62, %f60, %f61;
	ld.volatile.shared.f32 	%f63, [%r60+512];
	add.f32 	%f64, %f62, %f63;
	ld.volatile.shared.f32 	%f65, [%r60+640];
	add.f32 	%f66, %f64, %f65;
	ld.volatile.shared.f32 	%f67, [%r60+768];
	add.f32 	%f68, %f66, %f67;
	ld.volatile.shared.f32 	%f69, [%r60+896];
	add.f32 	%f110, %f68, %f69;
	add.s32 	%r63, %r63, 512;
	add.s32 	%r61, %r61, 16;
	add.s32 	%r60, %r60, 2048;
	setp.ne.s32 	%p10, %r61, 0;
	@%p10 bra 	$L__BB6_16;
$L__BB6_17:
	setp.eq.s32 	%p11, %r11, 0;
	@%p11 bra 	$L__BB6_26;
	and.b32  	%r20, %r10, 7;
	setp.lt.u32 	%p12, %r11, 8;
	@%p12 bra 	$L__BB6_20;
	shl.b32 	%r51, %r63, 2;
	add.s32 	%r53, %r37, %r51;
	ld.volatile.shared.f32 	%f71, [%r53];
	add.f32 	%f72, %f110, %f71;
	ld.volatile.shared.f32 	%f73, [%r53+128];
	add.f32 	%f74, %f72, %f73;
	ld.volatile.shared.f32 	%f75, [%r53+256];
	add.f32 	%f76, %f74, %f75;
	ld.volatile.shared.f32 	%f77, [%r53+384];
	add.f32 	%f78, %f76, %f77;
	ld.volatile.shared.f32 	%f79, [%r53+512];
	add.f32 	%f80, %f78, %f79;
	ld.volatile.shared.f32 	%f81, [%r53+640];
	add.f32 	%f82, %f80, %f81;
	ld.volatile.shared.f32 	%f83, [%r53+768];
	add.f32 	%f84, %f82, %f83;
	ld.volatile.shared.f32 	%f85, [%r53+896];
	add.f32 	%f110, %f84, %f85;
	add.s32 	%r63, %r63, 256;
$L__BB6_20:
	setp.eq.s32 	%p13, %r20, 0;
	@%p13 bra 	$L__BB6_26;
	and.b32  	%r23, %r10, 3;
	setp.lt.u32 	%p14, %r20, 4;
	@%p14 bra 	$L__BB6_23;
	shl.b32 	%r54, %r63, 2;
	add.s32 	%r56, %r37, %r54;
	ld.volatile.shared.f32 	%f87, [%r56];
	add.f32 	%f88, %f110, %f87;
	ld.volatile.shared.f32 	%f89, [%r56+128];
	add.f32 	%f90, %f88, %f89;
	ld.volatile.shared.f32 	%f91, [%r56+256];
	add.f32 	%f92, %f90, %f91;
	ld.volatile.shared.f32 	%f93, [%r56+384];
	add.f32 	%f110, %f92, %f93;
	add.s32 	%r63, %r63, 128;
$L__BB6_23:
	setp.eq.s32 	%p15, %r23, 0;
	@%p15 bra 	$L__BB6_26;
	shl.b32 	%r57, %r63, 2;
	add.s32 	%r67, %r37, %r57;
	neg.s32 	%r66, %r23;
$L__BB6_25:
	.pragma "nounroll";
	ld.volatile.shared.f32 	%f94, [%r67];
	add.f32 	%f110, %f110, %f94;
	add.s32 	%r67, %r67, 128;
	add.s32 	%r66, %r66, 1;
	setp.ne.s32 	%p16, %r66, 0;
	@%p16 bra 	$L__BB6_25;
$L__BB6_26:
	st.volatile.shared.f32 	[sdata], %f110;
$L__BB6_27:
	barrier.sync 	0;
	setp.ne.s32 	%p17, %r1, 0;
	@%p17 bra 	$L__BB6_29;
	ld.shared.f32 	%f95, [sdata];
	cvta.to.global.u64 	%rd8, %rd3;
	mul.wide.u32 	%rd9, %r2, 4;
	add.s64 	%rd10, %rd8, %rd9;
	st.global.f32 	[%rd10], %f95;
$L__BB6_29:
	ret;

}
	// .globl	_Z15reduceMultiPassILj4ELb1EEvPKfPfj
.visible .entry _Z15reduceMultiPassILj4ELb1EEvPKfPfj(
	.param .u64 .ptr .align 1 _Z15reduceMultiPassILj4ELb1EEvPKfPfj_param_0,
	.param .u64 .ptr .align 1 _Z15reduceMultiPassILj4ELb1EEvPKfPfj_param_1,
	.param .u32 _Z15reduceMultiPassILj4ELb1EEvPKfPfj_param_2
)
{
	.reg .pred 	%p<18>;
	.reg .b32 	%r<68>;
	.reg .b32 	%f<111>;
	.reg .b64 	%rd<11>;

	ld.param.u64 	%rd2, [_Z15reduceMultiPassILj4ELb1EEvPKfPfj_param_0];
	ld.param.u64 	%rd3, [_Z15reduceMultiPassILj4ELb1EEvPKfPfj_param_1];
	ld.param.u32 	%r32, [_Z15reduceMultiPassILj4ELb1EEvPKfPfj_param_2];
	mov.u32 	%r1, %tid.x;
	mov.u32 	%r2, %ctaid.x;
	shl.b32 	%r33, %r2, 3;
	add.s32 	%r59, %r33, %r1;
	setp.ge.u32 	%p1, %r59, %r32;
	mov.f32 	%f97, 0f00000000;
	@%p1 bra 	$L__BB7_3;
	cvta.to.global.u64 	%rd1, %rd2;
	mov.u32 	%r34, %nctaid.x;
	shl.b32 	%r4, %r34, 3;
	mov.f32 	%f97, 0f00000000;
$L__BB7_2:
	mul.wide.u32 	%rd4, %r59, 4;
	add.s64 	%rd5, %rd1, %rd4;
	ld.global.f32 	%f27, [%rd5];
	add.f32 	%f28, %f97, %f27;
	add.s32 	%r35, %r59, 4;
	mul.wide.u32 	%rd6, %r35, 4;
	add.s64 	%rd7, %rd1, %rd6;
	ld.global.f32 	%f29, [%rd7];
	add.f32 	%f97, %f28, %f29;
	add.s32 	%r59, %r59, %r4;
	setp.lt.u32 	%p2, %r59, %r32;
	@%p2 bra 	$L__BB7_2;
$L__BB7_3:
	shl.b32 	%r36, %r1, 2;
	mov.u32 	%r37, sdata;
	add.s32 	%r7, %r37, %r36;
	st.volatile.shared.f32 	[%r7], %f97;
	bar.warp.sync 	-1;
	and.b32  	%r8, %r1, 31;
	setp.gt.u32 	%p3, %r8, 15;
	@%p3 bra 	$L__BB7_5;
	ld.volatile.shared.f32 	%f30, [%r7+64];
	add.f32 	%f97, %f97, %f30;
	st.volatile.shared.f32 	[%r7], %f97;
$L__BB7_5:
	bar.warp.sync 	-1;
	setp.gt.u32 	%p4, %r8, 7;
	@%p4 bra 	$L__BB7_7;
	ld.volatile.shared.f32 	%f31, [%r7+32];
	add.f32 	%f97, %f97, %f31;
	st.volatile.shared.f32 	[%r7], %f97;
$L__BB7_7:
	bar.warp.sync 	-1;
	setp.gt.u32 	%p5, %r8, 3;
	@%p5 bra 	$L__BB7_9;
	ld.volatile.shared.f32 	%f32, [%r7+16];
	add.f32 	%f97, %f97, %f32;
	st.volatile.shared.f32 	[%r7], %f97;
$L__BB7_9:
	bar.warp.sync 	-1;
	setp.gt.u32 	%p6, %r8, 1;
	@%p6 bra 	$L__BB7_11;
	ld.volatile.shared.f32 	%f33, [%r7+8];
	add.f32 	%f97, %f97, %f33;
	st.volatile.shared.f32 	[%r7], %f97;
$L__BB7_11:
	bar.warp.sync 	-1;
	setp.ne.s32 	%p7, %r8, 0;
	@%p7 bra 	$L__BB7_13;
	ld.volatile.shared.f32 	%f34, [%r7+4];
	add.f32 	%f35, %f97, %f34;
	st.volatile.shared.f32 	[%r7], %f35;
$L__BB7_13:
	bar.warp.sync 	-1;
	barrier.sync 	0;
	mov.u32 	%r38, %tid.y;
	mov.u32 	%r39, %tid.z;
	mov.u32 	%r9, %ntid.x;
	mov.u32 	%r40, %ntid.y;
	mad.lo.s32 	%r41, %r39, %r40, %r38;
	mul.lo.s32 	%r42, %r41, %r9;
	or.b32  	%r43, %r42, %r1;
	setp.ne.s32 	%p8, %r43, 0;
	@%p8 bra 	$L__BB7_27;
	add.s32 	%r45, %r9, -1;
	shr.u32 	%r46, %r45, 5;
	add.s32 	%r10, %r46, 1;
	and.b32  	%r11, %r10, 15;
	setp.lt.u32 	%p9, %r9, 481;
	mov.f32 	%f110, 0f00000000;
	mov.b32 	%r63, 0;
	@%p9 bra 	$L__BB7_17;
	add.s32 	%r60, %r37, 1024;
	and.b32  	%r50, %r10, 268435440;
	neg.s32 	%r61, %r50;
	mov.f32 	%f110, 0f00000000;
	mov.b32 	%r63, 0;
$L__BB7_16:
	.pragma "nounroll";
	ld.volatile.shared.f32 	%f39, [%r60+-1024];
	add.f32 	%f40, %f110, %f39;
	ld.volatile.shared.f32 	%f41, [%r60+-896];
	add.f32 	%f42, %f40, %f41;
	ld.volatile.shared.f32 	%f43, [%r60+-768];
	add.f32 	%f44, %f42, %f43;
	ld.volatile.shared.f32 	%f45, [%r60+-640];
	add.f32 	%f46, %f44, %f45;
	ld.volatile.shared.f32 	%f47, [%r60+-512];
	add.f32 	%f48, %f46, %f47;
	ld.volatile.shared.f32 	%f49, [%r60+-384];
	add.f32 	%f50, %f48, %f49;
	ld.volatile.shared.f32 	%f51, [%r60+-256];
	add.f32 	%f52, %f50, %f51;
	ld.volatile.shared.f32 	%f53, [%r60+-128];
	add.f32 	%f54, %f52, %f53;
	ld.volatile.shared.f32 	%f55, [%r60];
	add.f32 	%f56, %f54, %f55;
	ld.volatile.shared.f32 	%f57, [%r60+128];
	add.f32 	%f58, %f56, %f57;
	ld.volatile.shared.f32 	%f59, [%r60+256];
	add.f32 	%f60, %f58, %f59;
	ld.volatile.shared.f32 	%f61, [%r60+384];
	add.f32 	%f62, %f60, %f61;
	ld.volatile.shared.f32 	%f63, [%r60+512];
	add.f32 	%f64, %f62, %f63;
	ld.volatile.shared.f32 	%f65, [%r60+640];
	add.f32 	%f66, %f64, %f65;
	ld.volatile.shared.f32 	%f67, [%r60+768];
	add.f32 	%f68, %f66, %f67;
	ld.volatile.shared.f32 	%f69, [%r60+896];
	add.f32 	%f110, %f68, %f69;
	add.s32 	%r63, %r63, 512;
	add.s32 	%r61, %r61, 16;
	add.s32 	%r60, %r60, 2048;
	setp.ne.s32 	%p10, %r61, 0;
	@%p10 bra 	$L__BB7_16;
$L__BB7_17:
	setp.eq.s32 	%p11, %r11, 0;
	@%p11 bra 	$L__BB7_26;
	and.b32  	%r20, %r10, 7;
	setp.lt.u32 	%p12, %r11, 8;
	@%p12 bra 	$L__BB7_20;
	shl.b32 	%r51, %r63, 2;
	add.s32 	%r53, %r37, %r51;
	ld.volatile.shared.f32 	%f71, [%r53];
	add.f32 	%f72, %f110, %f71;
	ld.volatile.shared.f32 	%f73, [%r53+128];
	add.f32 	%f74, %f72, %f73;
	ld.volatile.shared.f32 	%f75, [%r53+256];
	add.f32 	%f76, %f74, %f75;
	ld.volatile.shared.f32 	%f77, [%r53+384];
	add.f32 	%f78, %f76, %f77;
	ld.volatile.shared.f32 	%f79, [%r53+512];
	add.f32 	%f80, %f78, %f79;
	ld.volatile.shared.f32 	%f81, [%r53+640];
	add.f32 	%f82, %f80, %f81;
	ld.volatile.shared.f32 	%f83, [%r53+768];
	add.f32 	%f84, %f82, %f83;
	ld.volatile.shared.f32 	%f85, [%r53+896];
	add.f32 	%f110, %f84, %f85;
	add.s32 	%r63, %r63, 256;
$L__BB7_20:
	setp.eq.s32 	%p13, %r20, 0;
	@%p13 bra 	$L__BB7_26;
	and.b32  	%r23, %r10, 3;
	setp.lt.u32 	%p14, %r20, 4;
	@%p14 bra 	$L__BB7_23;
	shl.b32 	%r54, %r63, 2;
	add.s32 	%r56, %r37, %r54;
	ld.volatile.shared.f32 	%f87, [%r56];
	add.f32 	%f88, %f110, %f87;
	ld.volatile.shared.f32 	%f89, [%r56+128];
	add.f32 	%f90, %f88, %f89;
	ld.volatile.shared.f32 	%f91, [%r56+256];
	add.f32 	%f92, %f90, %f91;
	ld.volatile.shared.f32 	%f93, [%r56+384];
	add.f32 	%f110, %f92, %f93;
	add.s32 	%r63, %r63, 128;
$L__BB7_23:
	setp.eq.s32 	%p15, %r23, 0;
	@%p15 bra 	$L__BB7_26;
	shl.b32 	%r57, %r63, 2;
	add.s32 	%r67, %r37, %r57;
	neg.s32 	%r66, %r23;
$L__BB7_25:
	.pragma "nounroll";
	ld.volatile.shared.f32 	%f94, [%r67];
	add.f32 	%f110, %f110, %f94;
	add.s32 	%r67, %r67, 128;
	add.s32 	%r66, %r66, 1;
	setp.ne.s32 	%p16, %r66, 0;
	@%p16 bra 	$L__BB7_25;
$L__BB7_26:
	st.volatile.shared.f32 	[sdata], %f110;
$L__BB7_27:
	barrier.sync 	0;
	setp.ne.s32 	%p17, %r1, 0;
	@%p17 bra 	$L__BB7_29;
	ld.shared.f32 	%f95, [sdata];
	cvta.to.global.u64 	%rd8, %rd3;
	mul.wide.u32 	%rd9, %r2, 4;
	add.s64 	%rd10, %rd8, %rd9;
	st.global.f32 	[%rd10], %f95;
$L__BB7_29:
	ret;

}
	// .globl	_Z15reduceMultiPassILj2ELb1EEvPKfPfj
.visible .entry _Z15reduceMultiPassILj2ELb1EEvPKfPfj(
	.param .u64 .ptr .align 1 _Z15reduceMultiPassILj2ELb1EEvPKfPfj_param_0,
	.param .u64 .ptr .align 1 _Z15reduceMultiPassILj2ELb1EEvPKfPfj_param_1,
	.param .u32 _Z15reduceMultiPassILj2ELb1EEvPKfPfj_param_2
)
{
	.reg .pred 	%p<18>;
	.reg .b32 	%r<68>;
	.reg .b32 	%f<111>;
	.reg .b64 	%rd<11>;

	ld.param.u64 	%rd2, [_Z15reduceMultiPassILj2ELb1EEvPKfPfj_param_0];
	ld.param.u64 	%rd3, [_Z15reduceMultiPassILj2ELb1EEvPKfPfj_param_1];
	ld.param.u32 	%r32, [_Z15reduceMultiPassILj2ELb1EEvPKfPfj_param_2];
	mov.u32 	%r1, %tid.x;
	mov.u32 	%r2, %ctaid.x;
	shl.b32 	%r33, %r2, 2;
	add.s32 	%r59, %r33, %r1;
	setp.ge.u32 	%p1, %r59, %r32;
	mov.f32 	%f97, 0f00000000;
	@%p1 bra 	$L__BB8_3;
	cvta.to.global.u64 	%rd1, %rd2;
	mov.u32 	%r34, %nctaid.x;
	shl.b32 	%r4, %r34, 2;
	mov.f32 	%f97, 0f00000000;
$L__BB8_2:
	mul.wide.u32 	%rd4, %r59, 4;
	add.s64 	%rd5, %rd1, %rd4;
	ld.global.f32 	%f27, [%rd5];
	add.f32 	%f28, %f97, %f27;
	add.s32 	%r35, %r59, 2;
	mul.wide.u32 	%rd6, %r35, 4;
	add.s64 	%rd7, %rd1, %rd6;
	ld.global.f32 	%f29, [%rd7];
	add.f32 	%f97, %f28, %f29;
	add.s32 	%r59, %r59, %r4;
	setp.lt.u32 	%p2, %r59, %r32;
	@%p2 bra 	$L__BB8_2;
$L__BB8_3:
	shl.b32 	%r36, %r1, 2;
	mov.u32 	%r37, sdata;
	add.s32 	%r7, %r37, %r36;
	st.volatile.shared.f32 	[%r7], %f97;
	bar.warp.sync 	-1;
	and.b32  	%r8, %r1, 31;
	setp.gt.u32 	%p3, %r8, 15;
	@%p3 bra 	$L__BB8_5;
	ld.volatile.shared.f32 	%f30, [%r7+64];
	add.f32 	%f97, %f97, %f30;
	st.volatile.shared.f32 	[%r7], %f97;
$L__BB8_5:
	bar.warp.sync 	-1;
	setp.gt.u32 	%p4, %r8, 7;
	@%p4 bra 	$L__BB8_7;
	ld.volatile.shared.f32 	%f31, [%r7+32];
	add.f32 	%f97, %f97, %f31;
	st.volatile.shared.f32 	[%r7], %f97;
$L__BB8_7:
	bar.warp.sync 	-1;
	setp.gt.u32 	%p5, %r8, 3;
	@%p5 bra 	$L__BB8_9;
	ld.volatile.shared.f32 	%f32, [%r7+16];
	add.f32 	%f97, %f97, %f32;
	st.volatile.shared.f32 	[%r7], %f97;
$L__BB8_9:
	bar.warp.sync 	-1;
	setp.gt.u32 	%p6, %r8, 1;
	@%p6 bra 	$L__BB8_11;
	ld.volatile.shared.f32 	%f33, [%r7+8];
	add.f32 	%f97, %f97, %f33;
	st.volatile.shared.f32 	[%r7], %f97;
$L__BB8_11:
	bar.warp.sync 	-1;
	setp.ne.s32 	%p7, %r8, 0;
	@%p7 bra 	$L__BB8_13;
	ld.volatile.shared.f32 	%f34, [%r7+4];
	add.f32 	%f35, %f97, %f34;
	st.volatile.shared.f32 	[%r7], %f35;
$L__BB8_13:
	bar.warp.sync 	-1;
	barrier.sync 	0;
	mov.u32 	%r38, %tid.y;
	mov.u32 	%r39, %tid.z;
	mov.u32 	%r9, %ntid.x;
	mov.u32 	%r40, %ntid.y;
	mad.lo.s32 	%r41, %r39, %r40, %r38;
	mul.lo.s32 	%r42, %r41, %r9;
	or.b32  	%r43, %r42, %r1;
	setp.ne.s32 	%p8, %r43, 0;
	@%p8 bra 	$L__BB8_27;
	add.s32 	%r45, %r9, -1;
	shr.u32 	%r46, %r45, 5;
	add.s32 	%r10, %r46, 1;
	and.b32  	%r11, %r10, 15;
	setp.lt.u32 	%p9, %r9, 481;
	mov.f32 	%f110, 0f00000000;
	mov.b32 	%r63, 0;
	@%p9 bra 	$L__BB8_17;
	add.s32 	%r60, %r37, 1024;
	and.b32  	%r50, %r10, 268435440;
	neg.s32 	%r61, %r50;
	mov.f32 	%f110, 0f00000000;
	mov.b32 	%r63, 0;
$L__BB8_16:
	.pragma "nounroll";
	ld.volatile.shared.f32 	%f39, [%r60+-1024];
	add.f32 	%f40, %f110, %f39;
	ld.volatile.shared.f32 	%f41, [%r60+-896];
	add.f32 	%f42, %f40, %f41;
	ld.volatile.shared.f32 	%f43, [%r60+-768];
	add.f32 	%f44, %f42, %f43;
	ld.volatile.shared.f32 	%f45, [%r60+-640];
	add.f32 	%f46, %f44, %f45;
	ld.volatile.shared.f32 	%f47, [%r60+-512];
	add.f32 	%f48, %f46, %f47;
	ld.volatile.shared.f32 	%f49, [%r60+-384];
	add.f32 	%f50, %f48, %f49;
	ld.volatile.shared.f32 	%f51, [%r60+-256];
	add.f32 	%f52, %f50, %f51;
	ld.volatile.shared.f32 	%f53, [%r60+-128];
	add.f32 	%f54, %f52, %f53;
	ld.volatile.shared.f32 	%f55, [%r60];
	add.f32 	%f56, %f54, %f55;
	ld.volatile.shared.f32 	%f57, [%r60+128];
	add.f32 	%f58, %f56, %f57;
	ld.volatile.shared.f32 	%f59, [%r60+256];
	add.f32 	%f60, %f58, %f59;
	ld.volatile.shared.f32 	%f61, [%r60+384];
	add.f32 	%f62, %f60, %f61;
	ld.volatile.shared.f32 	%f63, [%r60+512];
	add.f32 	%f64, %f62, %f63;
	ld.volatile.shared.f32 	%f65, [%r60+640];
	add.f32 	%f66, %f64, %f65;
	ld.volatile.shared.f32 	%f67, [%r60+768];
	add.f32 	%f68, %f66, %f67;
	ld.volatile.shared.f32 	%f69, [%r60+896];
	add.f32 	%f110, %f68, %f69;
	add.s32 	%r63, %r63, 512;
	add.s32 	%r61, %r61, 16;
	add.s32 	%r60, %r60, 2048;
	setp.ne.s32 	%p10, %r61, 0;
	@%p10 bra 	$L__BB8_16;
$L__BB8_17:
	setp.eq.s32 	%p11, %r11, 0;
	@%p11 bra 	$L__BB8_26;
	and.b32  	%r20, %r10, 7;
	setp.lt.u32 	%p12, %r11, 8;
	@%p12 bra 	$L__BB8_20;
	shl.b32 	%r51, %r63, 2;
	add.s32 	%r53, %r37, %r51;
	ld.volatile.shared.f32 	%f71, [%r53];
	add.f32 	%f72, %f110, %f71;
	ld.volatile.shared.f32 	%f73, [%r53+128];
	add.f32 	%f74, %f72, %f73;
	ld.volatile.shared.f32 	%f75, [%r53+256];
	add.f32 	%f76, %f74, %f75;
	ld.volatile.shared.f32 	%f77, [%r53+384];
	add.f32 	%f78, %f76, %f77;
	ld.volatile.shared.f32 	%f79, [%r53+512];
	add.f32 	%f80, %f78, %f79;
	ld.volatile.shared.f32 	%f81, [%r53+640];
	add.f32 	%f82, %f80, %f81;
	ld.volatile.shared.f32 	%f83, [%r53+768];
	add.f32 	%f84, %f82, %f83;
	ld.volatile.shared.f32 	%f85, [%r53+896];
	add.f32 	%f110, %f84, %f85;
	add.s32 	%r63, %r63, 256;
$L__BB8_20:
	setp.eq.s32 	%p13, %r20, 0;
	@%p13 bra 	$L__BB8_26;
	and.b32  	%r23, %r10, 3;
	setp.lt.u32 	%p14, %r20, 4;
	@%p14 bra 	$L__BB8_23;
	shl.b32 	%r54, %r63, 2;
	add.s32 	%r56, %r37, %r54;
	ld.volatile.shared.f32 	%f87, [%r56];
	add.f32 	%f88, %f110, %f87;
	ld.volatile.shared.f32 	%f89, [%r56+128];
	add.f32 	%f90, %f88, %f89;
	ld.volatile.shared.f32 	%f91, [%r56+256];
	add.f32 	%f92, %f90, %f91;
	ld.volatile.shared.f32 	%f93, [%r56+384];
	add.f32 	%f110, %f92, %f93;
	add.s32 	%r63, %r63, 128;
$L__BB8_23:
	setp.eq.s32 	%p15, %r23, 0;
	@%p15 bra 	$L__BB8_26;
	shl.b32 	%r57, %r63, 2;
	add.s32 	%r67, %r37, %r57;
	neg.s32 	%r66, %r23;
$L__BB8_25:
	.pragma "nounroll";
	ld.volatile.shared.f32 	%f94, [%r67];
	add.f32 	%f110, %f110, %f94;
	add.s32 	%r67, %r67, 128;
	add.s32 	%r66, %r66, 1;
	setp.ne.s32 	%p16, %r66, 0;
	@%p16 bra 	$L__BB8_25;
$L__BB8_26:
	st.volatile.shared.f32 	[sdata], %f110;
$L__BB8_27:
	barrier.sync 	0;
	setp.ne.s32 	%p17, %r1, 0;
	@%p17 bra 	$L__BB8_29;
	ld.shared.f32 	%f95, [sdata];
	cvta.to.global.u64 	%rd8, %rd3;
	mul.wide.u32 	%rd9, %r2, 4;
	add.s64 	%rd10, %rd8, %rd9;
	st.global.f32 	[%rd10], %f95;
$L__BB8_29:
	ret;

}
	// .globl	_Z15reduceMultiPassILj1ELb1EEvPKfPfj
.visible .entry _Z15reduceMultiPassILj1ELb1EEvPKfPfj(
	.param .u64 .ptr .align 1 _Z15reduceMultiPassILj1ELb1EEvPKfPfj_param_0,
	.param .u64 .ptr .align 1 _Z15reduceMultiPassILj1ELb1EEvPKfPfj_param_1,
	.param .u32 _Z15reduceMultiPassILj1ELb1EEvPKfPfj_param_2
)
{
	.reg .pred 	%p<18>;
	.reg .b32 	%r<67>;
	.reg .b32 	%f<111>;
	.reg .b64 	%rd<9>;

	ld.param.u64 	%rd2, [_Z15reduceMultiPassILj1ELb1EEvPKfPfj_param_0];
	ld.param.u64 	%rd3, [_Z15reduceMultiPassILj1ELb1EEvPKfPfj_param_1];
	ld.param.u32 	%r32, [_Z15reduceMultiPassILj1ELb1EEvPKfPfj_param_2];
	mov.u32 	%r1, %tid.x;
	mov.u32 	%r2, %ctaid.x;
	shl.b32 	%r33, %r2, 1;
	add.s32 	%r58, %r33, %r1;
	setp.ge.u32 	%p1, %r58, %r32;
	mov.f32 	%f97, 0f00000000;
	@%p1 bra 	$L__BB9_3;
	mov.u32 	%r34, %nctaid.x;
	shl.b32 	%r4, %r34, 1;
	cvta.to.global.u64 	%rd1, %rd2;
	mov.f32 	%f97, 0f00000000;
$L__BB9_2:
	mul.wide.u32 	%rd4, %r58, 4;
	add.s64 	%rd5, %rd1, %rd4;
	ld.global.f32 	%f27, [%rd5];
	add.f32 	%f28, %f97, %f27;
	ld.global.f32 	%f29, [%rd5+4];
	add.f32 	%f97, %f28, %f29;
	add.s32 	%r58, %r58, %r4;
	setp.lt.u32 	%p2, %r58, %r32;
	@%p2 bra 	$L__BB9_2;
$L__BB9_3:
	shl.b32 	%r35, %r1, 2;
	mov.u32 	%r36, sdata;
	add.s32 	%r7, %r36, %r35;
	st.volatile.shared.f32 	[%r7], %f97;
	bar.warp.sync 	-1;
	and.b32  	%r8, %r1, 31;
	setp.gt.u32 	%p3, %r8, 15;
	@%p3 bra 	$L__BB9_5;
	ld.volatile.shared.f32 	%f30, [%r7+64];
	add.f32 	%f97, %f97, %f30;
	st.volatile.shared.f32 	[%r7], %f97;
$L__BB9_5:
	bar.warp.sync 	-1;
	setp.gt.u32 	%p4, %r8, 7;
	@%p4 bra 	$L__BB9_7;
	ld.volatile.shared.f32 	%f31, [%r7+32];
	add.f32 	%f97, %f97, %f31;
	st.volatile.shared.f32 	[%r7], %f97;
$L__BB9_7:
	bar.warp.sync 	-1;
	setp.gt.u32 	%p5, %r8, 3;
	@%p5 bra 	$L__BB9_9;
	ld.volatile.shared.f32 	%f32, [%r7+16];
	add.f32 	%f97, %f97, %f32;
	st.volatile.shared.f32 	[%r7], %f97;
$L__BB9_9:
	bar.warp.sync 	-1;
	setp.gt.u32 	%p6, %r8, 1;
	@%p6 bra 	$L__BB9_11;
	ld.volatile.shared.f32 	%f33, [%r7+8];
	add.f32 	%f97, %f97, %f33;
	st.volatile.shared.f32 	[%r7], %f97;
$L__BB9_11:
	bar.warp.sync 	-1;
	setp.ne.s32 	%p7, %r8, 0;
	@%p7 bra 	$L__BB9_13;
	ld.volatile.shared.f32 	%f34, [%r7+4];
	add.f32 	%f35, %f97, %f34;
	st.volatile.shared.f32 	[%r7], %f35;
$L__BB9_13:
	bar.warp.sync 	-1;
	barrier.sync 	0;
	mov.u32 	%r37, %tid.y;
	mov.u32 	%r38, %tid.z;
	mov.u32 	%r9, %ntid.x;
	mov.u32 	%r39, %ntid.y;
	mad.lo.s32 	%r40, %r38, %r39, %r37;
	mul.lo.s32 	%r41, %r40, %r9;
	or.b32  	%r42, %r41, %r1;
	setp.ne.s32 	%p8, %r42, 0;
	@%p8 bra 	$L__BB9_27;
	add.s32 	%r44, %r9, -1;
	shr.u32 	%r45, %r44, 5;
	add.s32 	%r10, %r45, 1;
	and.b32  	%r11, %r10, 15;
	setp.lt.u32 	%p9, %r9, 481;
	mov.f32 	%f110, 0f00000000;
	mov.b32 	%r62, 0;
	@%p9 bra 	$L__BB9_17;
	add.s32 	%r59, %r36, 1024;
	and.b32  	%r49, %r10, 268435440;
	neg.s32 	%r60, %r49;
	mov.f32 	%f110, 0f00000000;
	mov.b32 	%r62, 0;
$L__BB9_16:
	.pragma "nounroll";
	ld.volatile.shared.f32 	%f39, [%r59+-1024];
	add.f32 	%f40, %f110, %f39;
	ld.volatile.shared.f32 	%f41, [%r59+-896];
	add.f32 	%f42, %f40, %f41;
	ld.volatile.shared.f32 	%f43, [%r59+-768];
	add.f32 	%f44, %f42, %f43;
	ld.volatile.shared.f32 	%f45, [%r59+-640];
	add.f32 	%f46, %f44, %f45;
	ld.volatile.shared.f32 	%f47, [%r59+-512];
	add.f32 	%f48, %f46, %f47;
	ld.volatile.shared.f32 	%f49, [%r59+-384];
	add.f32 	%f50, %f48, %f49;
	ld.volatile.shared.f32 	%f51, [%r59+-256];
	add.f32 	%f52, %f50, %f51;
	ld.volatile.shared.f32 	%f53, [%r59+-128];
	add.f32 	%f54, %f52, %f53;
	ld.volatile.shared.f32 	%f55, [%r59];
	add.f32 	%f56, %f54, %f55;
	ld.volatile.shared.f32 	%f57, [%r59+128];
	add.f32 	%f58, %f56, %f57;
	ld.volatile.shared.f32 	%f59, [%r59+256];
	add.f32 	%f60, %f58, %f59;
	ld.volatile.shared.f32 	%f61, [%r59+384];
	add.f32 	%f62, %f60, %f61;
	ld.volatile.shared.f32 	%f63, [%r59+512];
	add.f32 	%f64, %f62, %f63;
	ld.volatile.shared.f32 	%f65, [%r59+640];
	add.f32 	%f66, %f64, %f65;
	ld.volatile.shared.f32 	%f67, [%r59+768];
	add.f32 	%f68, %f66, %f67;
	ld.volatile.shared.f32 	%f69, [%r59+896];
	add.f32 	%f110, %f68, %f69;
	add.s32 	%r62, %r62, 512;
	add.s32 	%r60, %r60, 16;
	add.s32 	%r59, %r59, 2048;
	setp.ne.s32 	%p10, %r60, 0;
	@%p10 bra 	$L__BB9_16;
$L__BB9_17:
	setp.eq.s32 	%p11, %r11, 0;
	@%p11 bra 	$L__BB9_26;
	and.b32  	%r20, %r10, 7;
	setp.lt.u32 	%p12, %r11, 8;
	@%p12 bra 	$L__BB9_20;
	shl.b32 	%r50, %r62, 2;
	add.s32 	%r52, %r36, %r50;
	ld.volatile.shared.f32 	%f71, [%r52];
	add.f32 	%f72, %f110, %f71;
	ld.volatile.shared.f32 	%f73, [%r52+128];
	add.f32 	%f74, %f72, %f73;
	ld.volatile.shared.f32 	%f75, [%r52+256];
	add.f32 	%f76, %f74, %f75;
	ld.volatile.shared.f32 	%f77, [%r52+384];
	add.f32 	%f78, %f76, %f77;
	ld.volatile.shared.f32 	%f79, [%r52+512];
	add.f32 	%f80, %f78, %f79;
	ld.volatile.shared.f32 	%f81, [%r52+640];
	add.f32 	%f82, %f80, %f81;
	ld.volatile.shared.f32 	%f83, [%r52+768];
	add.f32 	%f84, %f82, %f83;
	ld.volatile.shared.f32 	%f85, [%r52+896];
	add.f32 	%f110, %f84, %f85;
	add.s32 	%r62, %r62, 256;
$L__BB9_20:
	setp.eq.s32 	%p13, %r20, 0;
	@%p13 bra 	$L__BB9_26;
	and.b32  	%r23, %r10, 3;
	setp.lt.u32 	%p14, %r20, 4;
	@%p14 bra 	$L__BB9_23;
	shl.b32 	%r53, %r62, 2;
	add.s32 	%r55, %r36, %r53;
	ld.volatile.shared.f32 	%f87, [%r55];
	add.f32 	%f88, %f110, %f87;
	ld.volatile.shared.f32 	%f89, [%r55+128];
	add.f32 	%f90, %f88, %f89;
	ld.volatile.shared.f32 	%f91, [%r55+256];
	add.f32 	%f92, %f90, %f91;
	ld.volatile.shared.f32 	%f93, [%r55+384];
	add.f32 	%f110, %f92, %f93;
	add.s32 	%r62, %r62, 128;
$L__BB9_23:
	setp.eq.s32 	%p15, %r23, 0;
	@%p15 bra 	$L__BB9_26;
	shl.b32 	%r56, %r62, 2;
	add.s32 	%r66, %r36, %r56;
	neg.s32 	%r65, %r23;
$L__BB9_25:
	.pragma "nounroll";
	ld.volatile.shared.f32 	%f94, [%r66];
	add.f32 	%f110, %f110, %f94;
	add.s32 	%r66, %r66, 128;
	add.s32 	%r65, %r65, 1;
	setp.ne.s32 	%p16, %r65, 0;
	@%p16 bra 	$L__BB9_25;
$L__BB9_26:
	st.volatile.shared.f32 	[sdata], %f110;
$L__BB9_27:
	barrier.sync 	0;
	setp.ne.s32 	%p17, %r1, 0;
	@%p17 bra 	$L__BB9_29;
	ld.shared.f32 	%f95, [sdata];
	cvta.to.global.u64 	%rd6, %rd3;
	mul.wide.u32 	%rd7, %r2, 4;
	add.s64 	%rd8, %rd6, %rd7;
	st.global.f32 	[%rd8], %f95;
$L__BB9_29:
	ret;

}
	// .globl	_Z15reduceMultiPassILj512ELb0EEvPKfPfj
.visible .entry _Z15reduceMultiPassILj512ELb0EEvPKfPfj(
	.param .u64 .ptr .align 1 _Z15reduceMultiPassILj512ELb0EEvPKfPfj_param_0,
	.param .u64 .ptr .align 1 _Z15reduceMultiPassILj512ELb0EEvPKfPfj_param_1,
	.param .u32 _Z15reduceMultiPassILj512ELb0EEvPKfPfj_param_2
)
{
	.reg .pred 	%p<19>;
	.reg .b32 	%r<68>;
	.reg .b32 	%f<113>;
	.reg .b64 	%rd<11>;

	ld.param.u64 	%rd3, [_Z15reduceMultiPassILj512ELb0EEvPKfPfj_param_0];
	ld.param.u64 	%rd2, [_Z15reduceMultiPassILj512ELb0EEvPKfPfj_param_1];
	ld.param.u32 	%r33, [_Z15reduceMultiPassILj512ELb0EEvPKfPfj_param_2];
	cvta.to.global.u64 	%rd1, %rd3;
	mov.u32 	%r1, %tid.x;
	mov.u32 	%r2, %ctaid.x;
	shl.b32 	%r34, %r2, 10;
	or.b32  	%r59, %r34, %r1;
	setp.ge.u32 	%p1, %r59, %r33;
	mov.f32 	%f97, 0f00000000;
	@%p1 bra 	$L__BB10_5;
	mov.u32 	%r35, %nctaid.x;
	shl.b32 	%r4, %r35, 10;
	mov.f32 	%f97, 0f00000000;
$L__BB10_2:
	mul.wide.u32 	%rd4, %r59, 4;
	add.s64 	%rd5, %rd1, %rd4;
	ld.global.f32 	%f29, [%rd5];
	add.f32 	%f97, %f97, %f29;
	add.s32 	%r6, %r59, 512;
	setp.ge.u32 	%p2, %r6, %r33;
	@%p2 bra 	$L__BB10_4;
	mul.wide.u32 	%rd6, %r6, 4;
	add.s64 	%rd7, %rd1, %rd6;
	ld.global.f32 	%f30, [%rd7];
	add.f32 	%f97, %f97, %f30;
$L__BB10_4:
	add.s32 	%r59, %r59, %r4;
	setp.lt.u32 	%p3, %r59, %r33;
	@%p3 bra 	$L__BB10_2;
$L__BB10_5:
	shl.b32 	%r36, %r1, 2;
	mov.u32 	%r37, sdata;
	add.s32 	%r8, %r37, %r36;
	st.volatile.shared.f32 	[%r8], %f97;
	bar.warp.sync 	-1;
	and.b32  	%r9, %r1, 31;
	setp.gt.u32 	%p4, %r9, 15;
	@%p4 bra 	$L__BB10_7;
	ld.volatile.shared.f32 	%f31, [%r8+64];
	add.f32 	%f97, %f97, %f31;
	st.volatile.shared.f32 	[%r8], %f97;
$L__BB10_7:
	bar.warp.sync 	-1;
	setp.gt.u32 	%p5, %r9, 7;
	@%p5 bra 	$L__BB10_9;
	ld.volatile.shared.f32 	%f32, [%r8+32];
	add.f32 	%f97, %f97, %f32;
	st.volatile.shared.f32 	[%r8], %f97;
$L__BB10_9:
	bar.warp.sync 	-1;
	setp.gt.u32 	%p6, %r9, 3;
	@%p6 bra 	$L__BB10_11;
	ld.volatile.shared.f32 	%f33, [%r8+16];
	add.f32 	%f97, %f97, %f33;
	st.volatile.shared.f32 	[%r8], %f97;
$L__BB10_11:
	bar.warp.sync 	-1;
	setp.gt.u32 	%p7, %r9, 1;
	@%p7 bra 	$L__BB10_13;
	ld.volatile.shared.f32 	%f34, [%r8+8];
	add.f32 	%f97, %f97, %f34;
	st.volatile.shared.f32 	[%r8], %f97;
$L__BB10_13:
	bar.warp.sync 	-1;
	setp.ne.s32 	%p8, %r9, 0;
	@%p8 bra 	$L__BB10_15;
	ld.volatile.shared.f32 	%f35, [%r8+4];
	add.f32 	%f36, %f97, %f35;
	st.volatile.shared.f32 	[%r8], %f36;
$L__BB10_15:
	bar.warp.sync 	-1;
	barrier.sync 	0;
	mov.u32 	%r38, %tid.y;
	mov.u32 	%r39, %tid.z;
	mov.u32 	%r10, %ntid.x;
	mov.u32 	%r40, %ntid.y;
	mad.lo.s32 	%r41, %r39, %r40, %r38;
	mul.lo.s32 	%r42, %r41, %r10;
	or.b32  	%r43, %r42, %r1;
	setp.ne.s32 	%p9, %r43, 0;
	@%p9 bra 	$L__BB10_29;
	add.s32 	%r45, %r10, -1;
	shr.u32 	%r46, %r45, 5;
	add.s32 	%r11, %r46, 1;
	and.b32  	%r12, %r11, 15;
	setp.lt.u32 	%p10, %r10, 481;
	mov.f32 	%f112, 0f00000000;
	mov.b32 	%r63, 0;
	@%p10 bra 	$L__BB10_19;
	add.s32 	%r60, %r37, 1024;
	and.b32  	%r50, %r11, 268435440;
	neg.s32 	%r61, %r50;
	mov.f32 	%f112, 0f00000000;
	mov.b32 	%r63, 0;
$L__BB10_18:
	.pragma "nounroll";
	ld.volatile.shared.f32 	%f40, [%r60+-1024];
	add.f32 	%f41, %f112, %f40;
	ld.volatile.shared.f32 	%f42, [%r60+-896];
	add.f32 	%f43, %f41, %f42;
	ld.volatile.shared.f32 	%f44, [%r60+-768];
	add.f32 	%f45, %f43, %f44;
	ld.volatile.shared.f32 	%f46, [%r60+-640];
	add.f32 	%f47, %f45, %f46;
	ld.volatile.shared.f32 	%f48, [%r60+-512];
	add.f32 	%f49, %f47, %f48;
	ld.volatile.shared.f32 	%f50, [%r60+-384];
	add.f32 	%f51, %f49, %f50;
	ld.volatile.shared.f32 	%f52, [%r60+-256];
	add.f32 	%f53, %f51, %f52;
	ld.volatile.shared.f32 	%f54, [%r60+-128];
	add.f32 	%f55, %f53, %f54;
	ld.volatile.shared.f32 	%f56, [%r60];
	add.f32 	%f57, %f55, %f56;
	ld.volatile.shared.f32 	%f58, [%r60+128];
	add.f32 	%f59, %f57, %f58;
	ld.volatile.shared.f32 	%f60, [%r60+256];
	add.f32 	%f61, %f59, %f60;
	ld.volatile.shared.f32 	%f62, [%r60+384];
	add.f32 	%f63, %f61, %f62;
	ld.volatile.shared.f32 	%f64, [%r60+512];
	add.f32 	%f65, %f63, %f64;
	ld.volatile.shared.f32 	%f66, [%r60+640];
	add.f32 	%f67, %f65, %f66;
	ld.volatile.shared.f32 	%f68, [%r60+768];
	add.f32 	%f69, %f67, %f68;
	ld.volatile.shared.f32 	%f70, [%r60+896];
	add.f32 	%f112, %f69, %f70;
	add.s32 	%r63, %r63, 512;
	add.s32 	%r61, %r61, 16;
	add.s32 	%r60, %r60, 2048;
	setp.ne.s32 	%p11, %r61, 0;
	@%p11 bra 	$L__BB10_18;
$L__BB10_19:
	setp.eq.s32 	%p12, %r12, 0;
	@%p12 bra 	$L__BB10_28;
	and.b32  	%r21, %r11, 7;
	setp.lt.u32 	%p13, %r12, 8;
	@%p13 bra 	$L__BB10_22;
	shl.b32 	%r51, %r63, 2;
	add.s32 	%r53, %r37, %r51;
	ld.volatile.shared.f32 	%f72, [%r53];
	add.f32 	%f73, %f112, %f72;
	ld.volatile.shared.f32 	%f74, [%r53+128];
	add.f32 	%f75, %f73, %f74;
	ld.volatile.shared.f32 	%f76, [%r53+256];
	add.f32 	%f77, %f75, %f76;
	ld.volatile.shared.f32 	%f78, [%r53+384];
	add.f32 	%f79, %f77, %f78;
	ld.volatile.shared.f32 	%f80, [%r53+512];
	add.f32 	%f81, %f79, %f80;
	ld.volatile.shared.f32 	%f82, [%r53+640];
	add.f32 	%f83, %f81, %f82;
	ld.volatile.shared.f32 	%f84, [%r53+768];
	add.f32 	%f85, %f83, %f84;
	ld.volatile.shared.f32 	%f86, [%r53+896];
	add.f32 	%f112, %f85, %f86;
	add.s32 	%r63, %r63, 256;
$L__BB10_22:
	setp.eq.s32 	%p14, %r21, 0;
	@%p14 bra 	$L__BB10_28;
	and.b32  	%r24, %r11, 3;
	setp.lt.u32 	%p15, %r21, 4;
	@%p15 bra 	$L__BB10_25;
	shl.b32 	%r54, %r63, 2;
	add.s32 	%r56, %r37, %r54;
	ld.volatile.shared.f32 	%f88, [%r56];
	add.f32 	%f89, %f112, %f88;
	ld.volatile.shared.f32 	%f90, [%r56+128];
	add.f32 	%f91, %f89, %f90;
	ld.volatile.shared.f32 	%f92, [%r56+256];
	add.f32 	%f93, %f91, %f92;
	ld.volatile.shared.f32 	%f94, [%r56+384];
	add.f32 	%f112, %f93, %f94;
	add.s32 	%r63, %r63, 128;
$L__BB10_25:
	setp.eq.s32 	%p16, %r24, 0;
	@%p16 bra 	$L__BB10_28;
	shl.b32 	%r57, %r63, 2;
	add.s32 	%r67, %r37, %r57;
	neg.s32 	%r66, %r24;
$L__BB10_27:
	.pragma "nounroll";
	ld.volatile.shared.f32 	%f95, [%r67];
	add.f32 	%f112, %f112, %f95;
	add.s32 	%r67, %r67, 128;
	add.s32 	%r66, %r66, 1;
	setp.ne.s32 	%p17, %r66, 0;
	@%p17 bra 	$L__BB10_27;
$L__BB10_28:
	st.volatile.shared.f32 	[sdata], %f112;
$L__BB10_29:
	barrier.sync 	0;
	setp.ne.s32 	%p18, %r1, 0;
	@%p18 bra 	$L__BB10_31;
	ld.shared.f32 	%f96, [sdata];
	cvta.to.global.u64 	%rd8, %rd2;
	mul.wide.u32 	%rd9, %r2, 4;
	add.s64 	%rd10, %rd8, %rd9;
	st.global.f32 	[%rd10], %f96;
$L__BB10_31:
	ret;

}
	// .globl	_Z15reduceMultiPassILj256ELb0EEvPKfPfj
.visible .entry _Z15reduceMultiPassILj256ELb0EEvPKfPfj(
	.param .u64 .ptr .align 1 _Z15reduceMultiPassILj256ELb0EEvPKfPfj_param_0,
	.param .u64 .ptr .align 1 _Z15reduceMultiPassILj256ELb0EEvPKfPfj_param_1,
	.param .u32 _Z15reduceMultiPassILj256ELb0EEvPKfPfj_param_2
)
{
	.reg .pred 	%p<19>;
	.reg .b32 	%r<68>;
	.reg .b32 	%f<113>;
	.reg .b64 	%rd<11>;

	ld.param.u64 	%rd3, [_Z15reduceMultiPassILj256ELb0EEvPKfPfj_param_0];
	ld.param.u64 	%rd2, [_Z15reduceMultiPassILj256ELb0EEvPKfPfj_param_1];
	ld.param.u32 	%r33, [_Z15reduceMultiPassILj256ELb0EEvPKfPfj_param_2];
	cvta.to.global.u64 	%rd1, %rd3;
	mov.u32 	%r1, %tid.x;
	mov.u32 	%r2, %ctaid.x;
	shl.b32 	%r34, %r2, 9;
	add.s32 	%r59, %r34, %r1;
	setp.ge.u32 	%p1, %r59, %r33;
	mov.f32 	%f97, 0f00000000;
	@%p1 bra 	$L__BB11_5;
	mov.u32 	%r35, %nctaid.x;
	shl.b32 	%r4, %r35, 9;
	mov.f32 	%f97, 0f00000000;
$L__BB11_2:
	mul.wide.u32 	%rd4, %r59, 4;
	add.s64 	%rd5, %rd1, %rd4;
	ld.global.f32 	%f29, [%rd5];
	add.f32 	%f97, %f97, %f29;
	add.s32 	%r6, %r59, 256;
	setp.ge.u32 	%p2, %r6, %r33;
	@%p2 bra 	$L__BB11_4;
	mul.wide.u32 	%rd6, %r6, 4;
	add.s64 	%rd7, %rd1, %rd6;
	ld.global.f32 	%f30, [%rd7];
	add.f32 	%f97, %f97, %f30;
$L__BB11_4:
	add.s32 	%r59, %r59, %r4;
	setp.lt.u32 	%p3, %r59, %r33;
	@%p3 bra 	$L__BB11_2;
$L__BB11_5:
	shl.b32 	%r36, %r1, 2;
	mov.u32 	%r37, sdata;
	add.s32 	%r8, %r37, %r36;
	st.volatile.shared.f32 	[%r8], %f97;
	bar.warp.sync 	-1;
	and.b32  	%r9, %r1, 31;
	setp.gt.u32 	%p4, %r9, 15;
	@%p4 bra 	$L__BB11_7;
	ld.volatile.shared.f32 	%f31, [%r8+64];
	add.f32 	%f97, %f97, %f31;
	st.volatile.shared.f32 	[%r8], %f97;
$L__BB11_7:
	bar.warp.sync 	-1;
	setp.gt.u32 	%p5, %r9, 7;
	@%p5 bra 	$L__BB11_9;
	ld.volatile.shared.f32 	%f32, [%r8+32];
	add.f32 	%f97, %f97, %f32;
	st.volatile.shared.f32 	[%r8], %f97;
$L__BB11_9:
	bar.warp.sync 	-1;
	setp.gt.u32 	%p6, %r9, 3;
	@%p6 bra 	$L__BB11_11;
	ld.volatile.shared.f32 	%f33, [%r8+16];
	add.f32 	%f97, %f97, %f33;
	st.volatile.shared.f32 	[%r8], %f97;
$L__BB11_11:
	bar.warp.sync 	-1;
	setp.gt.u32 	%p7, %r9, 1;
	@%p7 bra 	$L__BB11_13;
	ld.volatile.shared.f32 	%f34, [%r8+8];
	add.f32 	%f97, %f97, %f34;
	st.volatile.shared.f32 	[%r8], %f97;
$L__BB11_13:
	bar.warp.sync 	-1;
	setp.ne.s32 	%p8, %r9, 0;
	@%p8 bra 	$L__BB11_15;
	ld.volatile.shared.f32 	%f35, [%r8+4];
	add.f32 	%f36, %f97, %f35;
	st.volatile.shared.f32 	[%r8], %f36;
$L__BB11_15:
	bar.warp.sync 	-1;
	barrier.sync 	0;
	mov.u32 	%r38, %tid.y;
	mov.u32 	%r39, %tid.z;
	mov.u32 	%r10, %ntid.x;
	mov.u32 	%r40, %ntid.y;
	mad.lo.s32 	%r41, %r39, %r40, %r38;
	mul.lo.s32 	%r42, %r41, %r10;
	or.b32  	%r43, %r42, %r1;
	setp.ne.s32 	%p9, %r43, 0;
	@%p9 bra 	$L__BB11_29;
	add.s32 	%r45, %r10, -1;
	shr.u32 	%r46, %r45, 5;
	add.s32 	%r11, %r46, 1;
	and.b32  	%r12, %r11, 15;
	setp.lt.u32 	%p10, %r10, 481;
	mov.f32 	%f112, 0f00000000;
	mov.b32 	%r63, 0;
	@%p10 bra 	$L__BB11_19;
	add.s32 	%r60, %r37, 1024;
	and.b32  	%r50, %r11, 268435440;
	neg.s32 	%r61, %r50;
	mov.f32 	%f112, 0f00000000;
	mov.b32 	%r63, 0;
$L__BB11_18:
	.pragma "nounroll";
	ld.volatile.shared.f32 	%f40, [%r60+-1024];
	add.f32 	%f41, %f112, %f40;
	ld.volatile.shared.f32 	%f42, [%r60+-896];
	add.f32 	%f43, %f41, %f42;
	ld.volatile.shared.f32 	%f44, [%r60+-768];
	add.f32 	%f45, %f43, %f44;
	ld.volatile.shared.f32 	%f46, [%r60+-640];
	add.f32 	%f47, %f45, %f46;
	ld.volatile.shared.f32 	%f48, [%r60+-512];
	add.f32 	%f49, %f47, %f48;
	ld.volatile.shared.f32 	%f50, [%r60+-384];
	add.f32 	%f51, %f49, %f50;
	ld.volatile.shared.f32 	%f52, [%r60+-256];
	add.f32 	%f53, %f51, %f52;
	ld.volatile.shared.f32 	%f54, [%r60+-128];
	add.f32 	%f55, %f53, %f54;
	ld.volatile.shared.f32 	%f56, [%r60];
	add.f32 	%f57, %f55, %f56;
	ld.volatile.shared.f32 	%f58, [%r60+128];
	add.f32 	%f59, %f57, %f58;
	ld.volatile.shared.f32 	%f60, [%r60+256];
	add.f32 	%f61, %f59, %f60;
	ld.volatile.shared.f32 	%f62, [%r60+384];
	add.f32 	%f63, %f61, %f62;
	ld.volatile.shared.f32 	%f64, [%r60+512];
	add.f32 	%f65, %f63, %f64;
	ld.volatile.shared.f32 	%f66, [%r60+640];
	add.f32 	%f67, %f65, %f66;
	ld.volatile.shared.f32 	%f68, [%r60+768];
	add.f32 	%f69, %f67, %f68;
	ld.volatile.shared.f32 	%f70, [%r60+896];
	add.f32 	%f112, %f69, %f70;
	add.s32 	%r63, %r63, 512;
	add.s32 	%r61, %r61, 16;
	add.s32 	%r60, %r60, 2048;
	setp.ne.s32 	%p11, %r61, 0;
	@%p11 bra 	$L__BB11_18;
$L__BB11_19:
	setp.eq.s32 	%p12, %r12, 0;
	@%p12 bra 	$L__BB11_28;
	and.b32  	%r21, %r11, 7;
	setp.lt.u32 	%p13, %r12, 8;
	@%p13 bra 	$L__BB11_22;
	shl.b32 	%r51, %r63, 2;
	add.s32 	%r53, %r37, %r51;
	ld.volatile.shared.f32 	%f72, [%r53];
	add.f32 	%f73, %f112, %f72;
	ld.volatile.shared.f32 	%f74, [%r53+128];
	add.f32 	%f75, %f73, %f74;
	ld.volatile.shared.f32 	%f76, [%r53+256];
	add.f32 	%f77, %f75, %f76;
	ld.volatile.shared.f32 	%f78, [%r53+384];
	add.f32 	%f79, %f77, %f78;
	ld.volatile.shared.f32 	%f80, [%r53+512];
	add.f32 	%f81, %f79, %f80;
	ld.volatile.shared.f32 	%f82, [%r53+640];
	add.f32 	%f83, %f81, %f82;
	ld.volatile.shared.f32 	%f84, [%r53+768];
	add.f32 	%f85, %f83, %f84;
	ld.volatile.shared.f32 	%f86, [%r53+896];
	add.f32 	%f112, %f85, %f86;
	add.s32 	%r63, %r63, 256;
$L__BB11_22:
	setp.eq.s32 	%p14, %r21, 0;
	@%p14 bra 	$L__BB11_28;
	and.b32  	%r24, %r11, 3;
	setp.lt.u32 	%p15, %r21, 4;
	@%p15 bra 	$L__BB11_25;
	shl.b32 	%r54, %r63, 2;
	add.s32 	%r56, %r37, %r54;
	ld.volatile.shared.f32 	%f88, [%r56];
	add.f32 	%f89, %f112, %f88;
	ld.volatile.shared.f32 	%f90, [%r56+128];
	add.f32 	%f91, %f89, %f90;
	ld.volatile.shared.f32 	%f92, [%r56+256];
	add.f32 	%f93, %f91, %f92;
	ld.volatile.shared.f32 	%f94, [%r56+384];
	add.f32 	%f112, %f93, %f94;
	add.s32 	%r63, %r63, 128;
$L__BB11_25:
	setp.eq.s32 	%p16, %r24, 0;
	@%p16 bra 	$L__BB11_28;
	shl.b32 	%r57, %r63, 2;
	add.s32 	%r67, %r37, %r57;
	neg.s32 	%r66, %r24;
$L__BB11_27:
	.pragma "nounroll";
	ld.volatile.shared.f32 	%f95, [%r67];
	add.f32 	%f112, %f112, %f95;
	add.s32 	%r67, %r67, 128;
	add.s32 	%r66, %r66, 1;
	setp.ne.s32 	%p17, %r66, 0;
	@%p17 bra 	$L__BB11_27;
$L__BB11_28:
	st.volatile.shared.f32 	[sdata], %f112;
$L__BB11_29:
	barrier.sync 	0;
	setp.ne.s32 	%p18, %r1, 0;
	@%p18 bra 	$L__BB11_31;
	ld.shared.f32 	%f96, [sdata];
	cvta.to.global.u64 	%rd8, %rd2;
	mul.wide.u32 	%rd9, %r2, 4;
	add.s64 	%rd10, %rd8, %rd9;
	st.global.f32 	[%rd10], %f96;
$L__BB11_31:
	ret;

}
	// .globl	_Z15reduceMultiPassILj128ELb0EEvPKfPfj
.visible .entry _Z15reduceMultiPassILj128ELb0EEvPKfPfj(
	.param .u64 .ptr .align 1 _Z15reduceMultiPassILj128ELb0EEvPKfPfj_param_0,
	.param .u64 .ptr .align 1 _Z15reduceMultiPassILj128ELb0EEvPKfPfj_param_1,
	.param .u32 _Z15reduceMultiPassILj128ELb0EEvPKfPfj_param_2
)
{
	.reg .pred 	%p<19>;
	.reg .b32 	%r<68>;
	.reg .b32 	%f<113>;
	.reg .b64 	%rd<11>;

	ld.param.u64 	%rd3, [_Z15reduceMultiPassILj128ELb0EEvPKfPfj_param_0];
	ld.param.u64 	%rd2, [_Z15reduceMultiPassILj128ELb0EEvPKfPfj_param_1];
	ld.param.u32 	%r33, [_Z15reduceMultiPassILj128ELb0EEvPKfPfj_param_2];
	cvta.to.global.u64 	%rd1, %rd3;
	mov.u32 	%r1, %tid.x;
	mov.u32 	%r2, %ctaid.x;
	shl.b32 	%r34, %r2, 8;
	add.s32 	%r59, %r34, %r1;
	setp.ge.u32 	%p1, %r59, %r33;
	mov.f32 	%f97, 0f00000000;
	@%p1 bra 	$L__BB12_5;
	mov.u32 	%r35, %nctaid.x;
	shl.b32 	%r4, %r35, 8;
	mov.f32 	%f97, 0f00000000;
$L__BB12_2:
	mul.wide.u32 	%rd4, %r59, 4;
	add.s64 	%rd5, %rd1, %rd4;
	ld.global.f32 	%f29, [%rd5];
	add.f32 	%f97, %f97, %f29;
	add.s32 	%r6, %r59, 128;
	setp.ge.u32 	%p2, %r6, %r33;
	@%p2 bra 	$L__BB12_4;
	mul.wide.u32 	%rd6, %r6, 4;
	add.s64 	%rd7, %rd1, %rd6;
	ld.global.f32 	%f30, [%rd7];
	add.f32 	%f97, %f97, %f30;
$L__BB12_4:
	add.s32 	%r59, %r59, %r4;
	setp.lt.u32 	%p3, %r59, %r33;
	@%p3 bra 	$L__BB12_2;
$L__BB12_5:
	shl.b32 	%r36, %r1, 2;
	mov.u32 	%r37, sdata;
	add.s32 	%r8, %r37, %r36;
	st.volatile.shared.f32 	[%r8], %f97;
	bar.warp.sync 	-1;
	and.b32  	%r9, %r1, 31;
	setp.gt.u32 	%p4, %r9, 15;
	@%p4 bra 	$L__BB12_7;
	ld.volatile.shared.f32 	%f31, [%r8+64];
	add.f32 	%f97, %f97, %f31;
	st.volatile.shared.f32 	[%r8], %f97;
$L__BB12_7:
	bar.warp.sync 	-1;
	setp.gt.u32 	%p5, %r9, 7;
	@%p5 bra 	$L__BB12_9;
	ld.volatile.shared.f32 	%f32, [%r8+32];
	add.f32 	%f97, %f97, %f32;
	st.volatile.shared.f32 	[%r8], %f97;
$L__BB12_9:
	bar.warp.sync 	-1;
	setp.gt.u32 	%p6, %r9, 3;
	@%p6 bra 	$L__BB12_11;
	ld.volatile.shared.f32 	%f33, [%r8+16];
	add.f32 	%f97, %f97, %f33;
	st.volatile.shared.f32 	[%r8], %f97;
$L__BB12_11:
	bar.warp.sync 	-1;
	setp.gt.u32 	%p7, %r9, 1;
	@%p7 bra 	$L__BB12_13;
	ld.volatile.shared.f32 	%f34, [%r8+8];
	add.f32 	%f97, %f97, %f34;
	st.volatile.shared.f32 	[%r8], %f97;
$L__BB12_13:
	bar.warp.sync 	-1;
	setp.ne.s32 	%p8, %r9, 0;
	@%p8 bra 	$L__BB12_15;
	ld.volatile.shared.f32 	%f35, [%r8+4];
	add.f32 	%f36, %f97, %f35;
	st.volatile.shared.f32 	[%r8], %f36;
$L__BB12_15:
	bar.warp.sync 	-1;
	barrier.sync 	0;
	mov.u32 	%r38, %tid.y;
	mov.u32 	%r39, %tid.z;
	mov.u32 	%r10, %ntid.x;
	mov.u32 	%r40, %ntid.y;
	mad.lo.s32 	%r41, %r39, %r40, %r38;
	mul.lo.s32 	%r42, %r41, %r10;
	or.b32  	%r43, %r42, %r1;
	setp.ne.s32 	%p9, %r43, 0;
	@%p9 bra 	$L__BB12_29;
	add.s32 	%r45, %r10, -1;
	shr.u32 	%r46, %r45, 5;
	add.s32 	%r11, %r46, 1;
	and.b32  	%r12, %r11, 15;
	setp.lt.u32 	%p10, %r10, 481;
	mov.f32 	%f112, 0f00000000;
	mov.b32 	%r63, 0;
	@%p10 bra 	$L__BB12_19;
	add.s32 	%r60, %r37, 1024;
	and.b32  	%r50, %r11, 268435440;
	neg.s32 	%r61, %r50;
	mov.f32 	%f112, 0f00000000;
	mov.b32 	%r63, 0;
$L__BB12_18:
	.pragma "nounroll";
	ld.volatile.shared.f32 	%f40, [%r60+-1024];
	add.f32 	%f41, %f112, %f40;
	ld.volatile.shared.f32 	%f42, [%r60+-896];
	add.f32 	%f43, %f41, %f42;
	ld.volatile.shared.f32 	%f44, [%r60+-768];
	add.f32 	%f45, %f43, %f44;
	ld.volatile.shared.f32 	%f46, [%r60+-640];
	add.f32 	%f47, %f45, %f46;
	ld.volatile.shared.f32 	%f48, [%r60+-512];
	add.f32 	%f49, %f47, %f48;
	ld.volatile.shared.f32 	%f50, [%r60+-384];
	add.f32 	%f51, %f49, %f50;
	ld.volatile.shared.f32 	%f52, [%r60+-256];
	add.f32 	%f53, %f51, %f52;
	ld.volatile.shared.f32 	%f54, [%r60+-128];
	add.f32 	%f55, %f53, %f54;
	ld.volatile.shared.f32 	%f56, [%r60];
	add.f32 	%f57, %f55, %f56;
	ld.volatile.shared.f32 	%f58, [%r60+128];
	add.f32 	%f59, %f57, %f58;
	ld.volatile.shared.f32 	%f60, [%r60+256];
	add.f32 	%f61, %f59, %f60;
	ld.volatile.shared.f32 	%f62, [%r60+384];
	add.f32 	%f63, %f61, %f62;
	ld.volatile.shared.f32 	%f64, [%r60+512];
	add.f32 	%f65, %f63, %f64;
	ld.volatile.shared.f32 	%f66, [%r60+640];
	add.f32 	%f67, %f65, %f66;
	ld.volatile.shared.f32 	%f68, [%r60+768];
	add.f32 	%f69, %f67, %f68;
	ld.volatile.shared.f32 	%f70, [%r60+896];
	add.f32 	%f112, %f69, %f70;
	add.s32 	%r63, %r63, 512;
	add.s32 	%r61, %r61, 16;
	add.s32 	%r60, %r60, 2048;
	setp.ne.s32 	%p11, %r61, 0;
	@%p11 bra 	$L__BB12_18;
$L__BB12_19:
	setp.eq.s32 	%p12, %r12, 0;
	@%p12 bra 	$L__BB12_28;
	and.b32  	%r21, %r11, 7;
	setp.lt.u32 	%p13, %r12, 8;
	@%p13 bra 	$L__BB12_22;
	shl.b32 	%r51, %r63, 2;
	add.s32 	%r53, %r37, %r51;
	ld.volatile.shared.f32 	%f72, [%r53];
	add.f32 	%f73, %f112, %f72;
	ld.volatile.shared.f32 	%f74, [%r53+128];
	add.f32 	%f75, %f73, %f74;
	ld.volatile.shared.f32 	%f76, [%r53+256];
	add.f32 	%f77, %f75, %f76;
	ld.volatile.shared.f32 	%f78, [%r53+384];
	add.f32 	%f79, %f77, %f78;
	ld.volatile.shared.f32 	%f80, [%r53+512];
	add.f32 	%f81, %f79, %f80;
	ld.volatile.shared.f32 	%f82, [%r53+640];
	add.f32 	%f83, %f81, %f82;
	ld.volatile.shared.f32 	%f84, [%r53+768];
	add.f32 	%f85, %f83, %f84;
	ld.volatile.shared.f32 	%f86, [%r53+896];
	add.f32 	%f112, %f85, %f86;
	add.s32 	%r63, %r63, 256;
$L__BB12_22:
	setp.eq.s32 	%p14, %r21, 0;
	@%p14 bra 	$L__BB12_28;
	and.b32  	%r24, %r11, 3;
	setp.lt.u32 	%p15, %r21, 4;
	@%p15 bra 	$L__BB12_25;
	shl.b32 	%r54, %r63, 2;
	add.s32 	%r56, %r37, %r54;
	ld.volatile.shared.f32 	%f88, [%r56];
	add.f32 	%f89, %f112, %f88;
	ld.volatile.shared.f32 	%f90, [%r56+128];
	add.f32 	%f91, %f89, %f90;
	ld.volatile.shared.f32 	%f92, [%r56+256];
	add.f32 	%f93, %f91, %f92;
	ld.volatile.shared.f32 	%f94, [%r56+384];
	add.f32 	%f112, %f93, %f94;
	add.s32 	%r63, %r63, 128;
$L__BB12_25:
	setp.eq.s32 	%p16, %r24, 0;
	@%p16 bra 	$L__BB12_28;
	shl.b32 	%r57, %r63, 2;
	add.s32 	%r67, %r37, %r57;
	neg.s32 	%r66, %r24;
$L__BB12_27:
	.pragma "nounroll";
	ld.volatile.shared.f32 	%f95, [%r67];
	add.f32 	%f112, %f112, %f95;
	add.s32 	%r67, %r67, 128;
	add.s32 	%r66, %r66, 1;
	setp.ne.s32 	%p17, %r66, 0;
	@%p17 bra 	$L__BB12_27;
$L__BB12_28:
	st.volatile.shared.f32 	[sdata], %f112;
$L__BB12_29:
	barrier.sync 	0;
	setp.ne.s32 	%p18, %r1, 0;
	@%p18 bra 	$L__BB12_31;
	ld.shared.f32 	%f96, [sdata];
	cvta.to.global.u64 	%rd8, %rd2;
	mul.wide.u32 	%rd9, %r2, 4;
	add.s64 	%rd10, %rd8, %rd9;
	st.global.f32 	[%rd10], %f96;
$L__BB12_31:
	ret;

}
	// .globl	_Z15reduceMultiPassILj64ELb0EEvPKfPfj
.visible .entry _Z15reduceMultiPassILj64ELb0EEvPKfPfj(
	.param .u64 .ptr .align 1 _Z15reduceMultiPassILj64ELb0EEvPKfPfj_param_0,
	.param .u64 .ptr .align 1 _Z15reduceMultiPassILj64ELb0EEvPKfPfj_param_1,
	.param .u32 _Z15reduceMultiPassILj64ELb0EEvPKfPfj_param_2
)
{
	.reg .pred 	%p<19>;
	.reg .b32 	%r<68>;
	.reg .b32 	%f<113>;
	.reg .b64 	%rd<11>;

	ld.param.u64 	%rd3, [_Z15reduceMultiPassILj64ELb0EEvPKfPfj_param_0];
	ld.param.u64 	%rd2, [_Z15reduceMultiPassILj64ELb0EEvPKfPfj_param_1];
	ld.param.u32 	%r33, [_Z15reduceMultiPassILj64ELb0EEvPKfPfj_param_2];
	cvta.to.global.u64 	%rd1, %rd3;
	mov.u32 	%r1, %tid.x;
	mov.u32 	%r2, %ctaid.x;
	shl.b32 	%r34, %r2, 7;
	add.s32 	%r59, %r34, %r1;
	setp.ge.u32 	%p1, %r59, %r33;
	mov.f32 	%f97, 0f00000000;
	@%p1 bra 	$L__BB13_5;
	mov.u32 	%r35, %nctaid.x;
	shl.b32 	%r4, %r35, 7;
	mov.f32 	%f97, 0f00000000;
$L__BB13_2:
	mul.wide.u32 	%rd4, %r59, 4;
	add.s64 	%rd5, %rd1, %rd4;
	ld.global.f32 	%f29, [%rd5];
	add.f32 	%f97, %f97, %f29;
	add.s32 	%r6, %r59, 64;
	setp.ge.u32 	%p2, %r6, %r33;
	@%p2 bra 	$L__BB13_4;
	mul.wide.u32 	%rd6, %r6, 4;
	add.s64 	%rd7, %rd1, %rd6;
	ld.global.f32 	%f30, [%rd7];
	add.f32 	%f97, %f97, %f30;
$L__BB13_4:
	add.s32 	%r59, %r59, %r4;
	setp.lt.u32 	%p3, %r59, %r33;
	@%p3 bra 	$L__BB13_2;
$L__BB13_5:
	shl.b32 	%r36, %r1, 2;
	mov.u32 	%r37, sdata;
	add.s32 	%r8, %r37, %r36;
	st.volatile.shared.f32 	[%r8], %f97;
	bar.warp.sync 	-1;
	and.b32  	%r9, %r1, 31;
	setp.gt.u32 	%p4, %r9, 15;
	@%p4 bra 	$L__BB13_7;
	ld.volatile.shared.f32 	%f31, [%r8+64];
	add.f32 	%f97, %f97, %f31;
	st.volatile.shared.f32 	[%r8], %f97;
$L__BB13_7:
	bar.warp.sync 	-1;
	setp.gt.u32 	%p5, %r9, 7;
	@%p5 bra 	$L__BB13_9;
	ld.volatile.shared.f32 	%f32, [%r8+32];
	add.f32 	%f97, %f97, %f32;
	st.volatile.shared.f32 	[%r8], %f97;
$L__BB13_9:
	bar.warp.sync 	-1;
	setp.gt.u32 	%p6, %r9, 3;
	@%p6 bra 	$L__BB13_11;
	ld.volatile.shared.f32 	%f33, [%r8+16];
	add.f32 	%f97, %f97, %f33;
	st.volatile.shared.f32 	[%r8], %f97;
$L__BB13_11:
	bar.warp.sync 	-1;
	setp.gt.u32 	%p7, %r9, 1;
	@%p7 bra 	$L__BB13_13;
	ld.volatile.shared.f32 	%f34, [%r8+8];
	add.f32 	%f97, %f97, %f34;
	st.volatile.shared.f32 	[%r8], %f97;
$L__BB13_13:
	bar.warp.sync 	-1;
	setp.ne.s32 	%p8, %r9, 0;
	@%p8 bra 	$L__BB13_15;
	ld.volatile.shared.f32 	%f35, [%r8+4];
	add.f32 	%f36, %f97, %f35;
	st.volatile.shared.f32 	[%r8], %f36;
$L__BB13_15:
	bar.warp.sync 	-1;
	barrier.sync 	0;
	mov.u32 	%r38, %tid.y;
	mov.u32 	%r39, %tid.z;
	mov.u32 	%r10, %ntid.x;
	mov.u32 	%r40, %ntid.y;
	mad.lo.s32 	%r41, %r39, %r40, %r38;
	mul.lo.s32 	%r42, %r41, %r10;
	or.b32  	%r43, %r42, %r1;
	setp.ne.s32 	%p9, %r43, 0;
	@%p9 bra 	$L__BB13_29;
	add.s32 	%r45, %r10, -1;
	shr.u32 	%r46, %r45, 5;
	add.s32 	%r11, %r46, 1;
	and.b32  	%r12, %r11, 15;
	setp.lt.u32 	%p10, %r10, 481;
	mov.f32 	%f112, 0f00000000;
	mov.b32 	%r63, 0;
	@%p10 bra 	$L__BB13_19;
	add.s32 	%r60, %r37, 1024;
	and.b32  	%r50, %r11, 268435440;
	neg.s32 	%r61, %r50;
	mov.f32 	%f112, 0f00000000;
	mov.b32 	%r63, 0;
$L__BB13_18:
	.pragma "nounroll";
	ld.volatile.shared.f32 	%f40, [%r60+-1024];
	add.f32 	%f41, %f112, %f40;
	ld.volatile.shared.f32 	%f42, [%r60+-896];
	add.f32 	%f43, %f41, %f42;
	ld.volatile.shared.f32 	%f44, [%r60+-768];
	add.f32 	%f45, %f43, %f44;
	ld.volatile.shared.f32 	%f46, [%r60+-640];
	add.f32 	%f47, %f45, %f46;
	ld.volatile.shared.f32 	%f48, [%r60+-512];
	add.f32 	%f49, %f47, %f48;
	ld.volatile.shared.f32 	%f50, [%r60+-384];
	add.f32 	%f51, %f49, %f50;
	ld.volatile.shared.f32 	%f52, [%r60+-256];
	add.f32 	%f53, %f51, %f52;
	ld.volatile.shared.f32 	%f54, [%r60+-128];
	add.f32 	%f55, %f53, %f54;
	ld.volatile.shared.f32 	%f56, [%r60];
	add.f32 	%f57, %f55, %f56;
	ld.volatile.shared.f32 	%f58, [%r60+128];
	add.f32 	%f59, %f57, %f58;
	ld.volatile.shared.f32 	%f60, [%r60+256];
	add.f32 	%f61, %f59, %f60;
	ld.volatile.shared.f32 	%f62, [%r60+384];
	add.f32 	%f63, %f61, %f62;
	ld.volatile.shared.f32 	%f64, [%r60+512];
	add.f32 	%f65, %f63, %f64;
	ld.volatile.shared.f32 	%f66, [%r60+640];
	add.f32 	%f67, %f65, %f66;
	ld.volatile.shared.f32 	%f68, [%r60+768];
	add.f32 	%f69, %f67, %f68;
	ld.volatile.shared.f32 	%f70, [%r60+896];
	add.f32 	%f112, %f69, %f70;
	add.s32 	%r63, %r63, 512;
	add.s32 	%r61, %r61, 16;
	add.s32 	%r60, %r60, 2048;
	setp.ne.s32 	%p11, %r61, 0;
	@%p11 bra 	$L__BB13_18;
$L__BB13_19:
	setp.eq.s32 	%p12, %r12, 0;
	@%p12 bra 	$L__BB13_28;
	and.b32  	%r21, %r11, 7;
	setp.lt.u32 	%p13, %r12, 8;
	@%p13 bra 	$L__BB13_22;
	shl.b32 	%r51, %r63, 2;
	add.s32 	%r53, %r37, %r51;
	ld.volatile.shared.f32 	%f72, [%r53];
	add.f32 	%f73, %f112, %f72;
	ld.volatile.shared.f32 	%f74, [%r53+128];
	add.f32 	%f75, %f73, %f74;
	ld.volatile.shared.f32 	%f76, [%r53+256];
	add.f32 	%f77, %f75, %f76;
	ld.volatile.shared.f32 	%f78, [%r53+384];
	add.f32 	%f79, %f77, %f78;
	ld.volatile.shared.f32 	%f80, [%r53+512];
	add.f32 	%f81, %f79, %f80;
	ld.volatile.shared.f32 	%f82, [%r53+640];
	add.f32 	%f83, %f81, %f82;
	ld.volatile.shared.f32 	%f84, [%r53+768];
	add.f32 	%f85, %f83, %f84;
	ld.volatile.shared.f32 	%f86, [%r53+896];
	add.f32 	%f112, %f85, %f86;
	add.s32 	%r63, %r63, 256;
$L__BB13_22:
	setp.eq.s32 	%p14, %r21, 0;
	@%p14 bra 	$L__BB13_28;
	and.b32  	%r24, %r11, 3;
	setp.lt.u32 	%p15, %r21, 4;
	@%p15 bra 	$L__BB13_25;
	shl.b32 	%r54, %r63, 2;
	add.s32 	%r56, %r37, %r54;
	ld.volatile.shared.f32 	%f88, [%r56];
	add.f32 	%f89, %f112, %f88;
	ld.volatile.shared.f32 	%f90, [%r56+128];
	add.f32 	%f91, %f89, %f90;
	ld.volatile.shared.f32 	%f92, [%r56+256];
	add.f32 	%f93, %f91, %f92;
	ld.volatile.shared.f32 	%f94, [%r56+384];
	add.f32 	%f112, %f93, %f94;
	add.s32 	%r63, %r63, 128;
$L__BB13_25:
	setp.eq.s32 	%p16, %r24, 0;
	@%p16 bra 	$L__BB13_28;
	shl.b32 	%r57, %r63, 2;
	add.s32 	%r67, %r37, %r57;
	neg.s32 	%r66, %r24;
$L__BB13_27:
	.pragma "nounroll";
	ld.volatile.shared.f32 	%f95, [%r67];
	add.f32 	%f112, %f112, %f95;
	add.s32 	%r67, %r67, 128;
	add.s32 	%r66, %r66, 1;
	setp.ne.s32 	%p17, %r66, 0;
	@%p17 bra 	$L__BB13_27;
$L__BB13_28:
	st.volatile.shared.f32 	[sdata], %f112;
$L__BB13_29:
	barrier.sync 	0;
	setp.ne.s32 	%p18, %r1, 0;
	@%p18 bra 	$L__BB13_31;
	ld.shared.f32 	%f96, [sdata];
	cvta.to.global.u64 	%rd8, %rd2;
	mul.wide.u32 	%rd9, %r2, 4;
	add.s64 	%rd10, %rd8, %rd9;
	st.global.f32 	[%rd10], %f96;
$L__BB13_31:
	ret;

}
	// .globl	_Z15reduceMultiPassILj32ELb0EEvPKfPfj
.visible .entry _Z15reduceMultiPassILj32ELb0EEvPKfPfj(
	.param .u64 .ptr .align 1 _Z15reduceMultiPassILj32ELb0EEvPKfPfj_param_0,
	.param .u64 .ptr .align 1 _Z15reduceMultiPassILj32ELb0EEvPKfPfj_param_1,
	.param .u32 _Z15reduceMultiPassILj32ELb0EEvPKfPfj_param_2
)
{
	.reg .pred 	%p<19>;
	.reg .b32 	%r<68>;
	.reg .b32 	%f<113>;
	.reg .b64 	%rd<11>;

	ld.param.u64 	%rd3, [_Z15reduceMultiPassILj32ELb0EEvPKfPfj_param_0];
	ld.param.u64 	%rd2, [_Z15reduceMultiPassILj32ELb0EEvPKfPfj_param_1];
	ld.param.u32 	%r33, [_Z15reduceMultiPassILj32ELb0EEvPKfPfj_param_2];
	cvta.to.global.u64 	%rd1, %rd3;
	mov.u32 	%r1, %tid.x;
	mov.u32 	%r2, %ctaid.x;
	shl.b32 	%r34, %r2, 6;
	add.s32 	%r59, %r34, %r1;
	setp.ge.u32 	%p1, %r59, %r33;
	mov.f32 	%f97, 0f00000000;
	@%p1 bra 	$L__BB14_5;
	mov.u32 	%r35, %nctaid.x;
	shl.b32 	%r4, %r35, 6;
	mov.f32 	%f97, 0f00000000;
$L__BB14_2:
	mul.wide.u32 	%rd4, %r59, 4;
	add.s64 	%rd5, %rd1, %rd4;
	ld.global.f32 	%f29, [%rd5];
	add.f32 	%f97, %f97, %f29;
	add.s32 	%r6, %r59, 32;
	setp.ge.u32 	%p2, %r6, %r33;
	@%p2 bra 	$L__BB14_4;
	mul.wide.u32 	%rd6, %r6, 4;
	add.s64 	%rd7, %rd1, %rd6;
	ld.global.f32 	%f30, [%rd7];
	add.f32 	%f97, %f97, %f30;
$L__BB14_4:
	add.s32 	%r59, %r59, %r4;
	setp.lt.u32 	%p3, %r59, %r33;
	@%p3 bra 	$L__BB14_2;
$L__BB14_5:
	shl.b32 	%r36, %r1, 2;
	mov.u32 	%r37, sdata;
	add.s32 	%r8, %r37, %r36;
	st.volatile.shared.f32 	[%r8], %f97;
	bar.warp.sync 	-1;
	and.b32  	%r9, %r1, 31;
	setp.gt.u32 	%p4, %r9, 15;
	@%p4 bra 	$L__BB14_7;
	ld.volatile.shared.f32 	%f31, [%r8+64];
	add.f32 	%f97, %f97, %f31;
	st.volatile.shared.f32 	[%r8], %f97;
$L__BB14_7:
	bar.warp.sync 	-1;
	setp.gt.u32 	%p5, %r9, 7;
	@%p5 bra 	$L__BB14_9;
	ld.volatile.shared.f32 	%f32, [%r8+32];
	add.f32 	%f97, %f97, %f32;
	st.volatile.shared.f32 	[%r8], %f97;
$L__BB14_9:
	bar.warp.sync 	-1;
	setp.gt.u32 	%p6, %r9, 3;
	@%p6 bra 	$L__BB14_11;
	ld.volatile.shared.f32 	%f33, [%r8+16];
	add.f32 	%f97, %f97, %f33;
	st.volatile.shared.f32 	[%r8], %f97;
$L__BB14_11:
	bar.warp.sync 	-1;
	setp.gt.u32 	%p7, %r9, 1;
	@%p7 bra 	$L__BB14_13;
	ld.volatile.shared.f32 	%f34, [%r8+8];
	add.f32 	%f97, %f97, %f34;
	st.volatile.shared.f32 	[%r8], %f97;
$L__BB14_13:
	bar.warp.sync 	-1;
	setp.ne.s32 	%p8, %r9, 0;
	@%p8 bra 	$L__BB14_15;
	ld.volatile.shared.f32 	%f35, [%r8+4];
	add.f32 	%f36, %f97, %f35;
	st.volatile.shared.f32 	[%r8], %f36;
$L__BB14_15:
	bar.warp.sync 	-1;
	barrier.sync 	0;
	mov.u32 	%r38, %tid.y;
	mov.u32 	%r39, %tid.z;
	mov.u32 	%r10, %ntid.x;
	mov.u32 	%r40, %ntid.y;
	mad.lo.s32 	%r41, %r39, %r40, %r38;
	mul.lo.s32 	%r42, %r41, %r10;
	or.b32  	%r43, %r42, %r1;
	setp.ne.s32 	%p9, %r43, 0;
	@%p9 bra 	$L__BB14_29;
	add.s32 	%r45, %r10, -1;
	shr.u32 	%r46, %r45, 5;
	add.s32 	%r11, %r46, 1;
	and.b32  	%r12, %r11, 15;
	setp.lt.u32 	%p10, %r10, 481;
	mov.f32 	%f112, 0f00000000;
	mov.b32 	%r63, 0;
	@%p10 bra 	$L__BB14_19;
	add.s32 	%r60, %r37, 1024;
	and.b32  	%r50, %r11, 268435440;
	neg.s32 	%r61, %r50;
	mov.f32 	%f112, 0f00000000;
	mov.b32 	%r63, 0;
$L__BB14_18:
	.pragma "nounroll";
	ld.volatile.shared.f32 	%f40, [%r60+-1024];
	add.f32 	%f41, %f112, %f40;
	ld.volatile.shared.f32 	%f42, [%r60+-896];
	add.f32 	%f43, %f41, %f42;
	ld.volatile.shared.f32 	%f44, [%r60+-768];
	add.f32 	%f45, %f43, %f44;
	ld.volatile.shared.f32 	%f46, [%r60+-640];
	add.f32 	%f47, %f45, %f46;
	ld.volatile.shared.f32 	%f48, [%r60+-512];
	add.f32 	%f49, %f47, %f48;
	ld.volatile.shared.f32 	%f50, [%r60+-384];
	add.f32 	%f51, %f49, %f50;
	ld.volatile.shared.f32 	%f52, [%r60+-256];
	add.f32 	%f53, %f51, %f52;
	ld.volatile.shared.f32 	%f54, [%r60+-128];
	add.f32 	%f55, %f53, %f54;
	ld.volatile.shared.f32 	%f56, [%r60];
	add.f32 	%f57, %f55, %f56;
	ld.volatile.shared.f32 	%f58, [%r60+128];
	add.f32 	%f59, %f57, %f58;
	ld.volatile.shared.f32 	%f60, [%r60+256];
	add.f32 	%f61, %f59, %f60;
	ld.volatile.shared.f32 	%f62, [%r60+384];
	add.f32 	%f63, %f61, %f62;
	ld.volatile.shared.f32 	%f64, [%r60+512];
	add.f32 	%f65, %f63, %f64;
	ld.volatile.shared.f32 	%f66, [%r60+640];
	add.f32 	%f67, %f65, %f66;
	ld.volatile.shared.f32 	%f68, [%r60+768];
	add.f32 	%f69, %f67, %f68;
	ld.volatile.shared.f32 	%f70, [%r60+896];
	add.f32 	%f112, %f69, %f70;
	add.s32 	%r63, %r63, 512;
	add.s32 	%r61, %r61, 16;
	add.s32 	%r60, %r60, 2048;
	setp.ne.s32 	%p11, %r61, 0;
	@%p11 bra 	$L__BB14_18;
$L__BB14_19:
	setp.eq.s32 	%p12, %r12, 0;
	@%p12 bra 	$L__BB14_28;
	and.b32  	%r21, %r11, 7;
	setp.lt.u32 	%p13, %r12, 8;
	@%p13 bra 	$L__BB14_22;
	shl.b32 	%r51, %r63, 2;
	add.s32 	%r53, %r37, %r51;
	ld.volatile.shared.f32 	%f72, [%r53];
	add.f32 	%f73, %f112, %f72;
	ld.volatile.shared.f32 	%f74, [%r53+128];
	add.f32 	%f75, %f73, %f74;
	ld.volatile.shared.f32 	%f76, [%r53+256];
	add.f32 	%f77, %f75, %f76;
	ld.volatile.shared.f32 	%f78, [%r53+384];
	add.f32 	%f79, %f77, %f78;
	ld.volatile.shared.f32 	%f80, [%r53+512];
	add.f32 	%f81, %f79, %f80;
	ld.volatile.shared.f32 	%f82, [%r53+640];
	add.f32 	%f83, %f81, %f82;
	ld.volatile.shared.f32 	%f84, [%r53+768];
	add.f32 	%f85, %f83, %f84;
	ld.volatile.shared.f32 	%f86, [%r53+896];
	add.f32 	%f112, %f85, %f86;
	add.s32 	%r63, %r63, 256;
$L__BB14_22:
	setp.eq.s32 	%p14, %r21, 0;
	@%p14 bra 	$L__BB14_28;
	and.b32  	%r24, %r11, 3;
	setp.lt.u32 	%p15, %r21, 4;
	@%p15 bra 	$L__BB14_25;
	shl.b32 	%r54, %r63, 2;
	add.s32 	%r56, %r37, %r54;
	ld.volatile.shared.f32 	%f88, [%r56];
	add.f32 	%f89, %f112, %f88;
	ld.volatile.shared.f32 	%f90, [%r56+128];
	add.f32 	%f91, %f89, %f90;
	ld.volatile.shared.f32 	%f92, [%r56+256];
	add.f32 	%f93, %f91, %f92;
	ld.volatile.shared.f32 	%f94, [%r56+384];
	add.f32 	%f112, %f93, %f94;
	add.s32 	%r63, %r63, 128;
$L__BB14_25:
	setp.eq.s32 	%p16, %r24, 0;
	@%p16 bra 	$L__BB14_28;
	shl.b32 	%r57, %r63, 2;
	add.s32 	%r67, %r37, %r57;
	neg.s32 	%r66, %r24;
$L__BB14_27:
	.pragma "nounroll";
	ld.volatile.shared.f32 	%f95, [%r67];
	add.f32 	%f112, %f112, %f95;
	add.s32 	%r67, %r67, 128;
	add.s32 	%r66, %r66, 1;
	setp.ne.s32 	%p17, %r66, 0;
	@%p17 bra 	$L__BB14_27;
$L__BB14_28:
	st.volatile.shared.f32 	[sdata], %f112;
$L__BB14_29:
	barrier.sync 	0;
	setp.ne.s32 	%p18, %r1, 0;
	@%p18 bra 	$L__BB14_31;
	ld.shared.f32 	%f96, [sdata];
	cvta.to.global.u64 	%rd8, %rd2;
	mul.wide.u32 	%rd9, %r2, 4;
	add.s64 	%rd10, %rd8, %rd9;
	st.global.f32 	[%rd10], %f96;
$L__BB14_31:
	ret;

}
	// .globl	_Z15reduceMultiPassILj16ELb0EEvPKfPfj
.visible .entry _Z15reduceMultiPassILj16ELb0EEvPKfPfj(
	.param .u64 .ptr .align 1 _Z15reduceMultiPassILj16ELb0EEvPKfPfj_param_0,
	.param .u64 .ptr .align 1 _Z15reduceMultiPassILj16ELb0EEvPKfPfj_param_1,
	.param .u32 _Z15reduceMultiPassILj16ELb0EEvPKfPfj_param_2
)
{
	.reg .pred 	%p<19>;
	.reg .b32 	%r<68>;
	.reg .b32 	%f<113>;
	.reg .b64 	%rd<11>;

	ld.param.u64 	%rd3, [_Z15reduceMultiPassILj16ELb0EEvPKfPfj_param_0];
	ld.param.u64 	%rd2, [_Z15reduceMultiPassILj16ELb0EEvPKfPfj_param_1];
	ld.param.u32 	%r33, [_Z15reduceMultiPassILj16ELb0EEvPKfPfj_param_2];
	cvta.to.global.u64 	%rd1, %rd3;
	mov.u32 	%r1, %tid.x;
	mov.u32 	%r2, %ctaid.x;
	shl.b32 	%r34, %r2, 5;
	add.s32 	%r59, %r34, %r1;
	setp.ge.u32 	%p1, %r59, %r33;
	mov.f32 	%f97, 0f00000000;
	@%p1 bra 	$L__BB15_5;
	mov.u32 	%r35, %nctaid.x;
	shl.b32 	%r4, %r35, 5;
	mov.f32 	%f97, 0f00000000;
$L__BB15_2:
	mul.wide.u32 	%rd4, %r59, 4;
	add.s64 	%rd5, %rd1, %rd4;
	ld.global.f32 	%f29, [%rd5];
	add.f32 	%f97, %f97, %f29;
	add.s32 	%r6, %r59, 16;
	setp.ge.u32 	%p2, %r6, %r33;
	@%p2 bra 	$L__BB15_4;
	mul.wide.u32 	%rd6, %r6, 4;
	add.s64 	%rd7, %rd1, %rd6;
	ld.global.f32 	%f30, [%rd7];
	add.f32 	%f97, %f97, %f30;
$L__BB15_4:
	add.s32 	%r59, %r59, %r4;
	setp.lt.u32 	%p3, %r59, %r33;
	@%p3 bra 	$L__BB15_2;
$L__BB15_5:
	shl.b32 	%r36, %r1, 2;
	mov.u32 	%r37, sdata;
	add.s32 	%r8, %r37, %r36;
	st.volatile.shared.f32 	[%r8], %f97;
	bar.warp.sync 	-1;
	and.b32  	%r9, %r1, 31;
	setp.gt.u32 	%p4, %r9, 15;
	@%p4 bra 	$L__BB15_7;
	ld.volatile.shared.f32 	%f31, [%r8+64];
	add.f32 	%f97, %f97, %f31;
	st.volatile.shared.f32 	[%r8], %f97;
$L__BB15_7:
	bar.warp.sync 	-1;
	setp.gt.u32 	%p5, %r9, 7;
	@%p5 bra 	$L__BB15_9;
	ld.volatile.shared.f32 	%f32, [%r8+32];
	add.f32 	%f97, %f97, %f32;
	st.volatile.shared.f32 	[%r8], %f97;
$L__BB15_9:
	bar.warp.sync 	-1;
	setp.gt.u32 	%p6, %r9, 3;
	@%p6 bra 	$L__BB15_11;
	ld.volatile.shared.f32 	%f33, [%r8+16];
	add.f32 	%f97, %f97, %f33;
	st.volatile.shared.f32 	[%r8], %f97;
$L__BB15_11:
	bar.warp.sync 	-1;
	setp.gt.u32 	%p7, %r9, 1;
	@%p7 bra 	$L__BB15_13;
	ld.volatile.shared.f32 	%f34, [%r8+8];
	add.f32 	%f97, %f97, %f34;
	st.volatile.shared.f32 	[%r8], %f97;
$L__BB15_13:
	bar.warp.sync 	-1;
	setp.ne.s32 	%p8, %r9, 0;
	@%p8 bra 	$L__BB15_15;
	ld.volatile.shared.f32 	%f35, [%r8+4];
	add.f32 	%f36, %f97, %f35;
	st.volatile.shared.f32 	[%r8], %f36;
$L__BB15_15:
	bar.warp.sync 	-1;
	barrier.sync 	0;
	mov.u32 	%r38, %tid.y;
	mov.u32 	%r39, %tid.z;
	mov.u32 	%r10, %ntid.x;
	mov.u32 	%r40, %ntid.y;
	mad.lo.s32 	%r41, %r39, %r40, %r38;
	mul.lo.s32 	%r42, %r41, %r10;
	or.b32  	%r43, %r42, %r1;
	setp.ne.s32 	%p9, %r43, 0;
	@%p9 bra 	$L__BB15_29;
	add.s32 	%r45, %r10, -1;
	shr.u32 	%r46, %r45, 5;
	add.s32 	%r11, %r46, 1;
	and.b32  	%r12, %r11, 15;
	setp.lt.u32 	%p10, %r10, 481;
	mov.f32 	%f112, 0f00000000;
	mov.b32 	%r63, 0;
	@%p10 bra 	$L__BB15_19;
	add.s32 	%r60, %r37, 1024;
	and.b32  	%r50, %r11, 268435440;
	neg.s32 	%r61, %r50;
	mov.f32 	%f112, 0f00000000;
	mov.b32 	%r63, 0;
$L__BB15_18:
	.pragma "nounroll";
	ld.volatile.shared.f32 	%f40, [%r60+-1024];
	add.f32 	%f41, %f112, %f40;
	ld.volatile.shared.f32 	%f42, [%r60+-896];
	add.f32 	%f43, %f41, %f42;
	ld.volatile.shared.f32 	%f44, [%r60+-768];
	add.f32 	%f45, %f43, %f44;
	ld.volatile.shared.f32 	%f46, [%r60+-640];
	add.f32 	%f47, %f45, %f46;
	ld.volatile.shared.f32 	%f48, [%r60+-512];
	add.f32 	%f49, %f47, %f48;
	ld.volatile.shared.f32 	%f50, [%r60+-384];
	add.f32 	%f51, %f49, %f50;
	ld.volatile.shared.f32 	%f52, [%r60+-256];
	add.f32 	%f53, %f51, %f52;
	ld.volatile.shared.f32 	%f54, [%r60+-128];
	add.f32 	%f55, %f53, %f54;
	ld.volatile.shared.f32 	%f56, [%r60];
	add.f32 	%f57, %f55, %f56;
	ld.volatile.shared.f32 	%f58, [%r60+128];
	add.f32 	%f59, %f57, %f58;
	ld.volatile.shared.f32 	%f60, [%r60+256];
	add.f32 	%f61, %f59, %f60;
	ld.volatile.shared.f32 	%f62, [%r60+384];
	add.f32 	%f63, %f61, %f62;
	ld.volatile.shared.f32 	%f64, [%r60+512];
	add.f32 	%f65, %f63, %f64;
	ld.volatile.shared.f32 	%f66, [%r60+640];
	add.f32 	%f67, %f65, %f66;
	ld.volatile.shared.f32 	%f68, [%r60+768];
	add.f32 	%f69, %f67, %f68;
	ld.volatile.shared.f32 	%f70, [%r60+896];
	add.f32 	%f112, %f69, %f70;
	add.s32 	%r63, %r63, 512;
	add.s32 	%r61, %r61, 16;
	add.s32 	%r60, %r60, 2048;
	setp.ne.s32 	%p11, %r61, 0;
	@%p11 bra 	$L__BB15_18;
$L__BB15_19:
	setp.eq.s32 	%p12, %r12, 0;
	@%p12 bra 	$L__BB15_28;
	and.b32  	%r21, %r11, 7;
	setp.lt.u32 	%p13, %r12, 8;
	@%p13 bra 	$L__BB15_22;
	shl.b32 	%r51, %r63, 2;
	add.s32 	%r53, %r37, %r51;
	ld.volatile.shared.f32 	%f72, [%r53];
	add.f32 	%f73, %f112, %f72;
	ld.volatile.shared.f32 	%f74, [%r53+128];
	add.f32 	%f75, %f73, %f74;
	ld.volatile.shared.f32 	%f76, [%r53+256];
	add.f32 	%f77, %f75, %f76;
	ld.volatile.shared.f32 	%f78, [%r53+384];
	add.f32 	%f79, %f77, %f78;
	ld.volatile.shared.f32 	%f80, [%r53+512];
	add.f32 	%f81, %f79, %f80;
	ld.volatile.shared.f32 	%f82, [%r53+640];
	add.f32 	%f83, %f81, %f82;
	ld.volatile.shared.f32 	%f84, [%r53+768];
	add.f32 	%f85, %f83, %f84;
	ld.volatile.shared.f32 	%f86, [%r53+896];
	add.f32 	%f112, %f85, %f86;
	add.s32 	%r63, %r63, 256;
$L__BB15_22:
	setp.eq.s32 	%p14, %r21, 0;
	@%p14 bra 	$L__BB15_28;
	and.b32  	%r24, %r11, 3;
	setp.lt.u32 	%p15, %r21, 4;
	@%p15 bra 	$L__BB15_25;
	shl.b32 	%r54, %r63, 2;
	add.s32 	%r56, %r37, %r54;
	ld.volatile.shared.f32 	%f88, [%r56];
	add.f32 	%f89, %f112, %f88;
	ld.volatile.shared.f32 	%f90, [%r56+128];
	add.f32 	%f91, %f89, %f90;
	ld.volatile.shared.f32 	%f92, [%r56+256];
	add.f32 	%f93, %f91, %f92;
	ld.volatile.shared.f32 	%f94, [%r56+384];
	add.f32 	%f112, %f93, %f94;
	add.s32 	%r63, %r63, 128;
$L__BB15_25:
	setp.eq.s32 	%p16, %r24, 0;
	@%p16 bra 	$L__BB15_28;
	shl.b32 	%r57, %r63, 2;
	add.s32 	%r67, %r37, %r57;
	neg.s32 	%r66, %r24;
$L__BB15_27:
	.pragma "nounroll";
	ld.volatile.shared.f32 	%f95, [%r67];
	add.f32 	%f112, %f112, %f95;
	add.s32 	%r67, %r67, 128;
	add.s32 	%r66, %r66, 1;
	setp.ne.s32 	%p17, %r66, 0;
	@%p17 bra 	$L__BB15_27;
$L__BB15_28:
	st.volatile.shared.f32 	[sdata], %f112;
$L__BB15_29:
	barrier.sync 	0;
	setp.ne.s32 	%p18, %r1, 0;
	@%p18 bra 	$L__BB15_31;
	ld.shared.f32 	%f96, [sdata];
	cvta.to.global.u64 	%rd8, %rd2;
	mul.wide.u32 	%rd9, %r2, 4;
	add.s64 	%rd10, %rd8, %rd9;
	st.global.f32 	[%rd10], %f96;
$L__BB15_31:
	ret;

}
	// .globl	_Z15reduceMultiPassILj8ELb0EEvPKfPfj
.visible .entry _Z15reduceMultiPassILj8ELb0EEvPKfPfj(
	.param .u64 .ptr .align 1 _Z15reduceMultiPassILj8ELb0EEvPKfPfj_param_0,
	.param .u64 .ptr .align 1 _Z15reduceMultiPassILj8ELb0EEvPKfPfj_param_1,
	.param .u32 _Z15reduceMultiPassILj8ELb0EEvPKfPfj_param_2
)
{
	.reg .pred 	%p<19>;
	.reg .b32 	%r<68>;
	.reg .b32 	%f<113>;
	.reg .b64 	%rd<11>;

	ld.param.u64 	%rd3, [_Z15reduceMultiPassILj8ELb0EEvPKfPfj_param_0];
	ld.param.u64 	%rd2, [_Z15reduceMultiPassILj8ELb0EEvPKfPfj_param_1];
	ld.param.u32 	%r33, [_Z15reduceMultiPassILj8ELb0EEvPKfPfj_param_2];
	cvta.to.global.u64 	%rd1, %rd3;
	mov.u32 	%r1, %tid.x;
	mov.u32 	%r2, %ctaid.x;
	shl.b32 	%r34, %r2, 4;
	add.s32 	%r59, %r34, %r1;
	setp.ge.u32 	%p1, %r59, %r33;
	mov.f32 	%f97, 0f00000000;
	@%p1 bra 	$L__BB16_5;
	mov.u32 	%r35, %nctaid.x;
	shl.b32 	%r4, %r35, 4;
	mov.f32 	%f97, 0f00000000;
$L__BB16_2:
	mul.wide.u32 	%rd4, %r59, 4;
	add.s64 	%rd5, %rd1, %rd4;
	ld.global.f32 	%f29, [%rd5];
	add.f32 	%f97, %f97, %f29;
	add.s32 	%r6, %r59, 8;
	setp.ge.u32 	%p2, %r6, %r33;
	@%p2 bra 	$L__BB16_4;
	mul.wide.u32 	%rd6, %r6, 4;
	add.s64 	%rd7, %rd1, %rd6;
	ld.global.f32 	%f30, [%rd7];
	add.f32 	%f97, %f97, %f30;
$L__BB16_4:
	add.s32 	%r59, %r59, %r4;
	setp.lt.u32 	%p3, %r59, %r33;
	@%p3 bra 	$L__BB16_2;
$L__BB16_5:
	shl.b32 	%r36, %r1, 2;
	mov.u32 	%r37, sdata;
	add.s32 	%r8, %r37, %r36;
	st.volatile.shared.f32 	[%r8], %f97;
	bar.warp.sync 	-1;
	and.b32  	%r9, %r1, 31;
	setp.gt.u32 	%p4, %r9, 15;
	@%p4 bra 	$L__BB16_7;
	ld.volatile.shared.f32 	%f31, [%r8+64];
	add.f32 	%f97, %f97, %f31;
	st.volatile.shared.f32 	[%r8], %f97;
$L__BB16_7:
	bar.warp.sync 	-1;
	setp.gt.u32 	%p5, %r9, 7;
	@%p5 bra 	$L__BB16_9;
	ld.volatile.shared.f32 	%f32, [%r8+32];
	add.f32 	%f97, %f97, %f32;
	st.volatile.shared.f32 	[%r8], %f97;
$L__BB16_9:
	bar.warp.sync 	-1;
	setp.gt.u32 	%p6, %r9, 3;
	@%p6 bra 	$L__BB16_11;
	ld.volatile.shared.f32 	%f33, [%r8+16];
	add.f32 	%f97, %f97, %f33;
	st.volatile.shared.f32 	[%r8], %f97;
$L__BB16_11:
	bar.warp.sync 	-1;
	setp.gt.u32 	%p7, %r9, 1;
	@%p7 bra 	$L__BB16_13;
	ld.volatile.shared.f32 	%f34, [%r8+8];
	add.f32 	%f97, %f97, %f34;
	st.volatile.shared.f32 	[%r8], %f97;
$L__BB16_13:
	bar.warp.sync 	-1;
	setp.ne.s32 	%p8, %r9, 0;
	@%p8 bra 	$L__BB16_15;
	ld.volatile.shared.f32 	%f35, [%r8+4];
	add.f32 	%f36, %f97, %f35;
	st.volatile.shared.f32 	[%r8], %f36;
$L__BB16_15:
	bar.warp.sync 	-1;
	barrier.sync 	0;
	mov.u32 	%r38, %tid.y;
	mov.u32 	%r39, %tid.z;
	mov.u32 	%r10, %ntid.x;
	mov.u32 	%r40, %ntid.y;
	mad.lo.s32 	%r41, %r39, %r40, %r38;
	mul.lo.s32 	%r42, %r41, %r10;
	or.b32  	%r43, %r42, %r1;
	setp.ne.s32 	%p9, %r43, 0;
	@%p9 bra 	$L__BB16_29;
	add.s32 	%r45, %r10, -1;
	shr.u32 	%r46, %r45, 5;
	add.s32 	%r11, %r46, 1;
	and.b32  	%r12, %r11, 15;
	setp.lt.u32 	%p10, %r10, 481;
	mov.f32 	%f112, 0f00000000;
	mov.b32 	%r63, 0;
	@%p10 bra 	$L__BB16_19;
	add.s32 	%r60, %r37, 1024;
	and.b32  	%r50, %r11, 268435440;
	neg.s32 	%r61, %r50;
	mov.f32 	%f112, 0f00000000;
	mov.b32 	%r63, 0;
$L__BB16_18:
	.pragma "nounroll";
	ld.volatile.shared.f32 	%f40, [%r60+-1024];
	add.f32 	%f41, %f112, %f40;
	ld.volatile.shared.f32 	%f42, [%r60+-896];
	add.f32 	%f43, %f41, %f42;
	ld.volatile.shared.f32 	%f44, [%r60+-768];
	add.f32 	%f45, %f43, %f44;
	ld.volatile.shared.f32 	%f46, [%r60+-640];
	add.f32 	%f47, %f45, %f46;
	ld.volatile.shared.f32 	%f48, [%r60+-512];
	add.f32 	%f49, %f47, %f48;
	ld.volatile.shared.f32 	%f50, [%r60+-384];
	add.f32 	%f51, %f49, %f50;
	ld.volatile.shared.f32 	%f52, [%r60+-256];
	add.f32 	%f53, %f51, %f52;
	ld.volatile.shared.f32 	%f54, [%r60+-128];
	add.f32 	%f55, %f53, %f54;
	ld.volatile.shared.f32 	%f56, [%r60];
	add.f32 	%f57, %f55, %f56;
	ld.volatile.shared.f32 	%f58, [%r60+128];
	add.f32 	%f59, %f57, %f58;
	ld.volatile.shared.f32 	%f60, [%r60+256];
	add.f32 	%f61, %f59, %f60;
	ld.volatile.shared.f32 	%f62, [%r60+384];
	add.f32 	%f63, %f61, %f62;
	ld.volatile.shared.f32 	%f64, [%r60+512];
	add.f32 	%f65, %f63, %f64;
	ld.volatile.shared.f32 	%f66, [%r60+640];
	add.f32 	%f67, %f65, %f66;
	ld.volatile.shared.f32 	%f68, [%r60+768];
	add.f32 	%f69, %f67, %f68;
	ld.volatile.shared.f32 	%f70, [%r60+896];
	add.f32 	%f112, %f69, %f70;
	add.s32 	%r63, %r63, 512;
	add.s32 	%r61, %r61, 16;
	add.s32 	%r60, %r60, 2048;
	setp.ne.s32 	%p11, %r61, 0;
	@%p11 bra 	$L__BB16_18;
$L__BB16_19:
	setp.eq.s32 	%p12, %r12, 0;
	@%p12 bra 	$L__BB16_28;
	and.b32  	%r21, %r11, 7;
	setp.lt.u32 	%p13, %r12, 8;
	@%p13 bra 	$L__BB16_22;
	shl.b32 	%r51, %r63, 2;
	add.s32 	%r53, %r37, %r51;
	ld.volatile.shared.f32 	%f72, [%r53];
	add.f32 	%f73, %f112, %f72;
	ld.volatile.shared.f32 	%f74, [%r53+128];
	add.f32 	%f75, %f73, %f74;
	ld.volatile.shared.f32 	%f76, [%r53+256];
	add.f32 	%f77, %f75, %f76;
	ld.volatile.shared.f32 	%f78, [%r53+384];
	add.f32 	%f79, %f77, %f78;
	ld.volatile.shared.f32 	%f80, [%r53+512];
	add.f32 	%f81, %f79, %f80;
	ld.volatile.shared.f32 	%f82, [%r53+640];
	add.f32 	%f83, %f81, %f82;
	ld.volatile.shared.f32 	%f84, [%r53+768];
	add.f32 	%f85, %f83, %f84;
	ld.volatile.shared.f32 	%f86, [%r53+896];
	add.f32 	%f112, %f85, %f86;
	add.s32 	%r63, %r63, 256;
$L__BB16_22:
	setp.eq.s32 	%p14, %r21, 0;
	@%p14 bra 	$L__BB16_28;
	and.b32  	%r24, %r11, 3;
	setp.lt.u32 	%p15, %r21, 4;
	@%p15 bra 	$L__BB16_25;
	shl.b32 	%r54, %r63, 2;
	add.s32 	%r56, %r37, %r54;
	ld.volatile.shared.f32 	%f88, [%r56];
	add.f32 	%f89, %f112, %f88;
	ld.volatile.shared.f32 	%f90, [%r56+128];
	add.f32 	%f91, %f89, %f90;
	ld.volatile.shared.f32 	%f92, [%r56+256];
	add.f32 	%f93, %f91, %f92;
	ld.volatile.shared.f32 	%f94, [%r56+384];
	add.f32 	%f112, %f93, %f94;
	add.s32 	%r63, %r63, 128;
$L__BB16_25:
	setp.eq.s32 	%p16, %r24, 0;
	@%p16 bra 	$L__BB16_28;
	shl.b32 	%r57, %r63, 2;
	add.s32 	%r67, %r37, %r57;
	neg.s32 	%r66, %r24;
$L__BB16_27:
	.pragma "nounroll";
	ld.volatile.shared.f32 	%f95, [%r67];
	add.f32 	%f112, %f112, %f95;
	add.s32 	%r67, %r67, 128;
	add.s32 	%r66, %r66, 1;
	setp.ne.s32 	%p17, %r66, 0;
	@%p17 bra 	$L__BB16_27;
$L__BB16_28:
	st.volatile.shared.f32 	[sdata], %f112;
$L__BB16_29:
	barrier.sync 	0;
	setp.ne.s32 	%p18, %r1, 0;
	@%p18 bra 	$L__BB16_31;
	ld.shared.f32 	%f96, [sdata];
	cvta.to.global.u64 	%rd8, %rd2;
	mul.wide.u32 	%rd9, %r2, 4;
	add.s64 	%rd10, %rd8, %rd9;
	st.global.f32 	[%rd10], %f96;
$L__BB16_31:
	ret;

}
	// .globl	_Z15reduceMultiPassILj4ELb0EEvPKfPfj
.visible .entry _Z15reduceMultiPassILj4ELb0EEvPKfPfj(
	.param .u64 .ptr .align 1 _Z15reduceMultiPassILj4ELb0EEvPKfPfj_param_0,
	.param .u64 .ptr .align 1 _Z15reduceMultiPassILj4ELb0EEvPKfPfj_param_1,
	.param .u32 _Z15reduceMultiPassILj4ELb0EEvPKfPfj_param_2
)
{
	.reg .pred 	%p<19>;
	.reg .b32 	%r<68>;
	.reg .b32 	%f<113>;
	.reg .b64 	%rd<11>;

	ld.param.u64 	%rd3, [_Z15reduceMultiPassILj4ELb0EEvPKfPfj_param_0];
	ld.param.u64 	%rd2, [_Z15reduceMultiPassILj4ELb0EEvPKfPfj_param_1];
	ld.param.u32 	%r33, [_Z15reduceMultiPassILj4ELb0EEvPKfPfj_param_2];
	cvta.to.global.u64 	%rd1, %rd3;
	mov.u32 	%r1, %tid.x;
	mov.u32 	%r2, %ctaid.x;
	shl.b32 	%r34, %r2, 3;
	add.s32 	%r59, %r34, %r1;
	setp.ge.u32 	%p1, %r59, %r33;
	mov.f32 	%f97, 0f00000000;
	@%p1 bra 	$L__BB17_5;
	mov.u32 	%r35, %nctaid.x;
	shl.b32 	%r4, %r35, 3;
	mov.f32 	%f97, 0f00000000;
$L__BB17_2:
	mul.wide.u32 	%rd4, %r59, 4;
	add.s64 	%rd5, %rd1, %rd4;
	ld.global.f32 	%f29, [%rd5];
	add.f32 	%f97, %f97, %f29;
	add.s32 	%r6, %r59, 4;
	setp.ge.u32 	%p2, %r6, %r33;
	@%p2 bra 	$L__BB17_4;
	mul.wide.u32 	%rd6, %r6, 4;
	add.s64 	%rd7, %rd1, %rd6;
	ld.global.f32 	%f30, [%rd7];
	add.f32 	%f97, %f97, %f30;
$L__BB17_4:
	add.s32 	%r59, %r59, %r4;
	setp.lt.u32 	%p3, %r59, %r33;
	@%p3 bra 	$L__BB17_2;
$L__BB17_5:
	shl.b32 	%r36, %r1, 2;
	mov.u32 	%r37, sdata;
	add.s32 	%r8, %r37, %r36;
	st.volatile.shared.f32 	[%r8], %f97;
	bar.warp.sync 	-1;
	and.b32  	%r9, %r1, 31;
	setp.gt.u32 	%p4, %r9, 15;
	@%p4 bra 	$L__BB17_7;
	ld.volatile.shared.f32 	%f31, [%r8+64];
	add.f32 	%f97, %f97, %f31;
	st.volatile.shared.f32 	[%r8], %f97;
$L__BB17_7:
	bar.warp.sync 	-1;
	setp.gt.u32 	%p5, %r9, 7;
	@%p5 bra 	$L__BB17_9;
	ld.volatile.shared.f32 	%f32, [%r8+32];
	add.f32 	%f97, %f97, %f32;
	st.volatile.shared.f32 	[%r8], %f97;
$L__BB17_9:
	bar.warp.sync 	-1;
	setp.gt.u32 	%p6, %r9, 3;
	@%p6 bra 	$L__BB17_11;
	ld.volatile.shared.f32 	%f33, [%r8+16];
	add.f32 	%f97, %f97, %f33;
	st.volatile.shared.f32 	[%r8], %f97;
$L__BB17_11:
	bar.warp.sync 	-1;
	setp.gt.u32 	%p7, %r9, 1;
	@%p7 bra 	$L__BB17_13;
	ld.volatile.shared.f32 	%f34, [%r8+8];
	add.f32 	%f97, %f97, %f34;
	st.volatile.shared.f32 	[%r8], %f97;
$L__BB17_13:
	bar.warp.sync 	-1;
	setp.ne.s32 	%p8, %r9, 0;
	@%p8 bra 	$L__BB17_15;
	ld.volatile.shared.f32 	%f35, [%r8+4];
	add.f32 	%f36, %f97, %f35;
	st.volatile.shared.f32 	[%r8], %f36;
$L__BB17_15:
	bar.warp.sync 	-1;
	barrier.sync 	0;
	mov.u32 	%r38, %tid.y;
	mov.u32 	%r39, %tid.z;
	mov.u32 	%r10, %ntid.x;
	mov.u32 	%r40, %ntid.y;
	mad.lo.s32 	%r41, %r39, %r40, %r38;
	mul.lo.s32 	%r42, %r41, %r10;
	or.b32  	%r43, %r42, %r1;
	setp.ne.s32 	%p9, %r43, 0;
	@%p9 bra 	$L__BB17_29;
	add.s32 	%r45, %r10, -1;
	shr.u32 	%r46, %r45, 5;
	add.s32 	%r11, %r46, 1;
	and.b32  	%r12, %r11, 15;
	setp.lt.u32 	%p10, %r10, 481;
	mov.f32 	%f112, 0f00000000;
	mov.b32 	%r63, 0;
	@%p10 bra 	$L__BB17_19;
	add.s32 	%r60, %r37, 1024;
	and.b32  	%r50, %r11, 268435440;
	neg.s32 	%r61, %r50;
	mov.f32 	%f112, 0f00000000;
	mov.b32 	%r63, 0;
$L__BB17_18:
	.pragma "nounroll";
	ld.volatile.shared.f32 	%f40, [%r60+-1024];
	add.f32 	%f41, %f112, %f40;
	ld.volatile.shared.f32 	%f42, [%r60+-896];
	add.f32 	%f43, %f41, %f42;
	ld.volatile.shared.f32 	%f44, [%r60+-768];
	add.f32 	%f45, %f43, %f44;
	ld.volatile.shared.f32 	%f46, [%r60+-640];
	add.f32 	%f47, %f45, %f46;
	ld.volatile.shared.f32 	%f48, [%r60+-512];
	add.f32 	%f49, %f47, %f48;
	ld.volatile.shared.f32 	%f50, [%r60+-384];
	add.f32 	%f51, %f49, %f50;
	ld.volatile.shared.f32 	%f52, [%r60+-256];
	add.f32 	%f53, %f51, %f52;
	ld.volatile.shared.f32 	%f54, [%r60+-128];
	add.f32 	%f55, %f53, %f54;
	ld.volatile.shared.f32 	%f56, [%r60];
	add.f32 	%f57, %f55, %f56;
	ld.volatile.shared.f32 	%f58, [%r60+128];
	add.f32 	%f59, %f57, %f58;
	ld.volatile.shared.f32 	%f60, [%r60+256];
	add.f32 	%f61, %f59, %f60;
	ld.volatile.shared.f32 	%f62, [%r60+384];
	add.f32 	%f63, %f61, %f62;
	ld.volatile.shared.f32 	%f64, [%r60+512];
	add.f32 	%f65, %f63, %f64;
	ld.volatile.shared.f32 	%f66, [%r60+640];
	add.f32 	%f67, %f65, %f66;
	ld.volatile.shared.f32 	%f68, [%r60+768];
	add.f32 	%f69, %f67, %f68;
	ld.volatile.shared.f32 	%f70, [%r60+896];
	add.f32 	%f112, %f69, %f70;
	add.s32 	%r63, %r63, 512;
	add.s32 	%r61, %r61, 16;
	add.s32 	%r60, %r60, 2048;
	setp.ne.s32 	%p11, %r61, 0;
	@%p11 bra 	$L__BB17_18;
$L__BB17_19:
	setp.eq.s32 	%p12, %r12, 0;
	@%p12 bra 	$L__BB17_28;
	and.b32  	%r21, %r11, 7;
	setp.lt.u32 	%p13, %r12, 8;
	@%p13 bra 	$L__BB17_22;
	shl.b32 	%r51, %r63, 2;
	add.s32 	%r53, %r37, %r51;
	ld.volatile.shared.f32 	%f72, [%r53];
	add.f32 	%f73, %f112, %f72;
	ld.volatile.shared.f32 	%f74, [%r53+128];
	add.f32 	%f75, %f73, %f74;
	ld.volatile.shared.f32 	%f76, [%r53+256];
	add.f32 	%f77, %f75, %f76;
	ld.volatile.shared.f32 	%f78, [%r53+384];
	add.f32 	%f79, %f77, %f78;
	ld.volatile.shared.f32 	%f80, [%r53+512];
	add.f32 	%f81, %f79, %f80;
	ld.volatile.shared.f32 	%f82, [%r53+640];
	add.f32 	%f83, %f81, %f82;
	ld.volatile.shared.f32 	%f84, [%r53+768];
	add.f32 	%f85, %f83, %f84;
	ld.volatile.shared.f32 	%f86, [%r53+896];
	add.f32 	%f112, %f85, %f86;
	add.s32 	%r63, %r63, 256;
$L__BB17_22:
	setp.eq.s32 	%p14, %r21, 0;
	@%p14 bra 	$L__BB17_28;
	and.b32  	%r24, %r11, 3;
	setp.lt.u32 	%p15, %r21, 4;
	@%p15 bra 	$L__BB17_25;
	shl.b32 	%r54, %r63, 2;
	add.s32 	%r56, %r37, %r54;
	ld.volatile.shared.f32 	%f88, [%r56];
	add.f32 	%f89, %f112, %f88;
	ld.volatile.shared.f32 	%f90, [%r56+128];
	add.f32 	%f91, %f89, %f90;
	ld.volatile.shared.f32 	%f92, [%r56+256];
	add.f32 	%f93, %f91, %f92;
	ld.volatile.shared.f32 	%f94, [%r56+384];
	add.f32 	%f112, %f93, %f94;
	add.s32 	%r63, %r63, 128;
$L__BB17_25:
	setp.eq.s32 	%p16, %r24, 0;
	@%p16 bra 	$L__BB17_28;
	shl.b32 	%r57, %r63, 2;
	add.s32 	%r67, %r37, %r57;
	neg.s32 	%r66, %r24;
$L__BB17_27:
	.pragma "nounroll";
	ld.volatile.shared.f32 	%f95, [%r67];
	add.f32 	%f112, %f112, %f95;
	add.s32 	%r67, %r67, 128;
	add.s32 	%r66, %r66, 1;
	setp.ne.s32 	%p17, %r66, 0;
	@%p17 bra 	$L__BB17_27;
$L__BB17_28:
	st.volatile.shared.f32 	[sdata], %f112;
$L__BB17_29:
	barrier.sync 	0;
	setp.ne.s32 	%p18, %r1, 0;
	@%p18 bra 	$L__BB17_31;
	ld.shared.f32 	%f96, [sdata];
	cvta.to.global.u64 	%rd8, %rd2;
	mul.wide.u32 	%rd9, %r2, 4;
	add.s64 	%rd10, %rd8, %rd9;
	st.global.f32 	[%rd10], %f96;
$L__BB17_31:
	ret;

}
	// .globl	_Z15reduceMultiPassILj2ELb0EEvPKfPfj
.visible .entry _Z15reduceMultiPassILj2ELb0EEvPKfPfj(
	.param .u64 .ptr .align 1 _Z15reduceMultiPassILj2ELb0EEvPKfPfj_param_0,
	.param .u64 .ptr .align 1 _Z15reduceMultiPassILj2ELb0EEvPKfPfj_param_1,
	.param .u32 _Z15reduceMultiPassILj2ELb0EEvPKfPfj_param_2
)
{
	.reg .pred 	%p<19>;
	.reg .b32 	%r<68>;
	.reg .b32 	%f<113>;
	.reg .b64 	%rd<11>;

	ld.param.u64 	%rd3, [_Z15reduceMultiPassILj2ELb0EEvPKfPfj_param_0];
	ld.param.u64 	%rd2, [_Z15reduceMultiPassILj2ELb0EEvPKfPfj_param_1];
	ld.param.u32 	%r33, [_Z15reduceMultiPassILj2ELb0EEvPKfPfj_param_2];
	cvta.to.global.u64 	%rd1, %rd3;
	mov.u32 	%r1, %tid.x;
	mov.u32 	%r2, %ctaid.x;
	shl.b32 	%r34, %r2, 2;
	add.s32 	%r59, %r34, %r1;
	setp.ge.u32 	%p1, %r59, %r33;
	mov.f32 	%f97, 0f00000000;
	@%p1 bra 	$L__BB18_5;
	mov.u32 	%r35, %nctaid.x;
	shl.b32 	%r4, %r35, 2;
	mov.f32 	%f97, 0f00000000;
$L__BB18_2:
	mul.wide.u32 	%rd4, %r59, 4;
	add.s64 	%rd5, %rd1, %rd4;
	ld.global.f32 	%f29, [%rd5];
	add.f32 	%f97, %f97, %f29;
	add.s32 	%r6, %r59, 2;
	setp.ge.u32 	%p2, %r6, %r33;
	@%p2 bra 	$L__BB18_4;
	mul.wide.u32 	%rd6, %r6, 4;
	add.s64 	%rd7, %rd1, %rd6;
	ld.global.f32 	%f30, [%rd7];
	add.f32 	%f97, %f97, %f30;
$L__BB18_4:
	add.s32 	%r59, %r59, %r4;
	setp.lt.u32 	%p3, %r59, %r33;
	@%p3 bra 	$L__BB18_2;
$L__BB18_5:
	shl.b32 	%r36, %r1, 2;
	mov.u32 	%r37, sdata;
	add.s32 	%r8, %r37, %r36;
	st.volatile.shared.f32 	[%r8], %f97;
	bar.warp.sync 	-1;
	and.b32  	%r9, %r1, 31;
	setp.gt.u32 	%p4, %r9, 15;
	@%p4 bra 	$L__BB18_7;
	ld.volatile.shared.f32 	%f31, [%r8+64];
	add.f32 	%f97, %f97, %f31;
	st.volatile.shared.f32 	[%r8], %f97;
$L__BB18_7:
	bar.warp.sync 	-1;
	setp.gt.u32 	%p5, %r9, 7;
	@%p5 bra 	$L__BB18_9;
	ld.volatile.shared.f32 	%f32, [%r8+32];
	add.f32 	%f97, %f97, %f32;
	st.volatile.shared.f32 	[%r8], %f97;
$L__BB18_9:
	bar.warp.sync 	-1;
	setp.gt.u32 	%p6, %r9, 3;
	@%p6 bra 	$L__BB18_11;
	ld.volatile.shared.f32 	%f33, [%r8+16];
	add.f32 	%f97, %f97, %f33;
	st.volatile.shared.f32 	[%r8], %f97;
$L__BB18_11:
	bar.warp.sync 	-1;
	setp.gt.u32 	%p7, %r9, 1;
	@%p7 bra 	$L__BB18_13;
	ld.volatile.shared.f32 	%f34, [%r8+8];
	add.f32 	%f97, %f97, %f34;
	st.volatile.shared.f32 	[%r8], %f97;
$L__BB18_13:
	bar.warp.sync 	-1;
	setp.ne.s32 	%p8, %r9, 0;
	@%p8 bra 	$L__BB18_15;
	ld.volatile.shared.f32 	%f35, [%r8+4];
	add.f32 	%f36, %f97, %f35;
	st.volatile.shared.f32 	[%r8], %f36;
$L__BB18_15:
	bar.warp.sync 	-1;
	barrier.sync 	0;
	mov.u32 	%r38, %tid.y;
	mov.u32 	%r39, %tid.z;
	mov.u32 	%r10, %ntid.x;
	mov.u32 	%r40, %ntid.y;
	mad.lo.s32 	%r41, %r39, %r40, %r38;
	mul.lo.s32 	%r42, %r41, %r10;
	or.b32  	%r43, %r42, %r1;
	setp.ne.s32 	%p9, %r43, 0;
	@%p9 bra 	$L__BB18_29;
	add.s32 	%r45, %r10, -1;
	shr.u32 	%r46, %r45, 5;
	add.s32 	%r11, %r46, 1;
	and.b32  	%r12, %r11, 15;
	setp.lt.u32 	%p10, %r10, 481;
	mov.f32 	%f112, 0f00000000;
	mov.b32 	%r63, 0;
	@%p10 bra 	$L__BB18_19;
	add.s32 	%r60, %r37, 1024;
	and.b32  	%r50, %r11, 268435440;
	neg.s32 	%r61, %r50;
	mov.f32 	%f112, 0f00000000;
	mov.b32 	%r63, 0;
$L__BB18_18:
	.pragma "nounroll";
	ld.volatile.shared.f32 	%f40, [%r60+-1024];
	add.f32 	%f41, %f112, %f40;
	ld.volatile.shared.f32 	%f42, [%r60+-896];
	add.f32 	%f43, %f41, %f42;
	ld.volatile.shared.f32 	%f44, [%r60+-768];
	add.f32 	%f45, %f43, %f44;
	ld.volatile.shared.f32 	%f46, [%r60+-640];
	add.f32 	%f47, %f45, %f46;
	ld.volatile.shared.f32 	%f48, [%r60+-512];
	add.f32 	%f49, %f47, %f48;
	ld.volatile.shared.f32 	%f50, [%r60+-384];
	add.f32 	%f51, %f49, %f50;
	ld.volatile.shared.f32 	%f52, [%r60+-256];
	add.f32 	%f53, %f51, %f52;
	ld.volatile.shared.f32 	%f54, [%r60+-128];
	add.f32 	%f55, %f53, %f54;
	ld.volatile.shared.f32 	%f56, [%r60];
	add.f32 	%f57, %f55, %f56;
	ld.volatile.shared.f32 	%f58, [%r60+128];
	add.f32 	%f59, %f57, %f58;
	ld.volatile.shared.f32 	%f60, [%r60+256];
	add.f32 	%f61, %f59, %f60;
	ld.volatile.shared.f32 	%f62, [%r60+384];
	add.f32 	%f63, %f61, %f62;
	ld.volatile.shared.f32 	%f64, [%r60+512];
	add.f32 	%f65, %f63, %f64;
	ld.volatile.shared.f32 	%f66, [%r60+640];
	add.f32 	%f67, %f65, %f66;
	ld.volatile.shared.f32 	%f68, [%r60+768];
	add.f32 	%f69, %f67, %f68;
	ld.volatile.shared.f32 	%f70, [%r60+896];
	add.f32 	%f112, %f69, %f70;
	add.s32 	%r63, %r63, 512;
	add.s32 	%r61, %r61, 16;
	add.s32 	%r60, %r60, 2048;
	setp.ne.s32 	%p11, %r61, 0;
	@%p11 bra 	$L__BB18_18;
$L__BB18_19:
	setp.eq.s32 	%p12, %r12, 0;
	@%p12 bra 	$L__BB18_28;
	and.b32  	%r21, %r11, 7;
	setp.lt.u32 	%p13, %r12, 8;
	@%p13 bra 	$L__BB18_22;
	shl.b32 	%r51, %r63, 2;
	add.s32 	%r53, %r37, %r51;
	ld.volatile.shared.f32 	%f72, [%r53];
	add.f32 	%f73, %f112, %f72;
	ld.volatile.shared.f32 	%f74, [%r53+128];
	add.f32 	%f75, %f73, %f74;
	ld.volatile.shared.f32 	%f76, [%r53+256];
	add.f32 	%f77, %f75, %f76;
	ld.volatile.shared.f32 	%f78, [%r53+384];
	add.f32 	%f79, %f77, %f78;
	ld.volatile.shared.f32 	%f80, [%r53+512];
	add.f32 	%f81, %f79, %f80;
	ld.volatile.shared.f32 	%f82, [%r53+640];
	add.f32 	%f83, %f81, %f82;
	ld.volatile.shared.f32 	%f84, [%r53+768];
	add.f32 	%f85, %f83, %f84;
	ld.volatile.shared.f32 	%f86, [%r53+896];
	add.f32 	%f112, %f85, %f86;
	add.s32 	%r63, %r63, 256;
$L__BB18_22:
	setp.eq.s32 	%p14, %r21, 0;
	@%p14 bra 	$L__BB18_28;
	and.b32  	%r24, %r11, 3;
	setp.lt.u32 	%p15, %r21, 4;
	@%p15 bra 	$L__BB18_25;
	shl.b32 	%r54, %r63, 2;
	add.s32 	%r56, %r37, %r54;
	ld.volatile.shared.f32 	%f88, [%r56];
	add.f32 	%f89, %f112, %f88;
	ld.volatile.shared.f32 	%f90, [%r56+128];
	add.f32 	%f91, %f89, %f90;
	ld.volatile.shared.f32 	%f92, [%r56+256];
	add.f32 	%f93, %f91, %f92;
	ld.volatile.shared.f32 	%f94, [%r56+384];
	add.f32 	%f112, %f93, %f94;
	add.s32 	%r63, %r63, 128;
$L__BB18_25:
	setp.eq.s32 	%p16, %r24, 0;
	@%p16 bra 	$L__BB18_28;
	shl.b32 	%r57, %r63, 2;
	add.s32 	%r67, %r37, %r57;
	neg.s32 	%r66, %r24;
$L__BB18_27:
	.pragma "nounroll";
	ld.volatile.shared.f32 	%f95, [%r67];
	add.f32 	%f112, %f112, %f95;
	add.s32 	%r67, %r67, 128;
	add.s32 	%r66, %r66, 1;
	setp.ne.s32 	%p17, %r66, 0;
	@%p17 bra 	$L__BB18_27;
$L__BB18_28:
	st.volatile.shared.f32 	[sdata], %f112;
$L__BB18_29:
	barrier.sync 	0;
	setp.ne.s32 	%p18, %r1, 0;
	@%p18 bra 	$L__BB18_31;
	ld.shared.f32 	%f96, [sdata];
	cvta.to.global.u64 	%rd8, %rd2;
	mul.wide.u32 	%rd9, %r2, 4;
	add.s64 	%rd10, %rd8, %rd9;
	st.global.f32 	[%rd10], %f96;
$L__BB18_31:
	ret;

}
	// .globl	_Z15reduceMultiPassILj1ELb0EEvPKfPfj
.visible .entry _Z15reduceMultiPassILj1ELb0EEvPKfPfj(
	.param .u64 .ptr .align 1 _Z15reduceMultiPassILj1ELb0EEvPKfPfj_param_0,
	.param .u64 .ptr .align 1 _Z15reduceMultiPassILj1ELb0EEvPKfPfj_param_1,
	.param .u32 _Z15reduceMultiPassILj1ELb0EEvPKfPfj_param_2
)
{
	.reg .pred 	%p<19>;
	.reg .b32 	%r<68>;
	.reg .b32 	%f<113>;
	.reg .b64 	%rd<9>;

	ld.param.u64 	%rd3, [_Z15reduceMultiPassILj1ELb0EEvPKfPfj_param_0];
	ld.param.u64 	%rd4, [_Z15reduceMultiPassILj1ELb0EEvPKfPfj_param_1];
	ld.param.u32 	%r32, [_Z15reduceMultiPassILj1ELb0EEvPKfPfj_param_2];
	mov.u32 	%r1, %tid.x;
	mov.u32 	%r2, %ctaid.x;
	shl.b32 	%r33, %r2, 1;
	add.s32 	%r59, %r33, %r1;
	setp.ge.u32 	%p1, %r59, %r32;
	mov.f32 	%f97, 0f00000000;
	@%p1 bra 	$L__BB19_5;
	mov.u32 	%r34, %nctaid.x;
	shl.b32 	%r4, %r34, 1;
	cvta.to.global.u64 	%rd1, %rd3;
	mov.f32 	%f97, 0f00000000;
$L__BB19_2:
	mul.wide.u32 	%rd5, %r59, 4;
	add.s64 	%rd2, %rd1, %rd5;
	ld.global.f32 	%f29, [%rd2];
	add.f32 	%f97, %f97, %f29;
	add.s32 	%r35, %r59, 1;
	setp.ge.u32 	%p2, %r35, %r32;
	@%p2 bra 	$L__BB19_4;
	ld.global.f32 	%f30, [%rd2+4];
	add.f32 	%f97, %f97, %f30;
$L__BB19_4:
	add.s32 	%r59, %r59, %r4;
	setp.lt.u32 	%p3, %r59, %r32;
	@%p3 bra 	$L__BB19_2;
$L__BB19_5:
	shl.b32 	%r36, %r1, 2;
	mov.u32 	%r37, sdata;
	add.s32 	%r7, %r37, %r36;
	st.volatile.shared.f32 	[%r7], %f97;
	bar.warp.sync 	-1;
	and.b32  	%r8, %r1, 31;
	setp.gt.u32 	%p4, %r8, 15;
	@%p4 bra 	$L__BB19_7;
	ld.volatile.shared.f32 	%f31, [%r7+64];
	add.f32 	%f97, %f97, %f31;
	st.volatile.shared.f32 	[%r7], %f97;
$L__BB19_7:
	bar.warp.sync 	-1;
	setp.gt.u32 	%p5, %r8, 7;
	@%p5 bra 	$L__BB19_9;
	ld.volatile.shared.f32 	%f32, [%r7+32];
	add.f32 	%f97, %f97, %f32;
	st.volatile.shared.f32 	[%r7], %f97;
$L__BB19_9:
	bar.warp.sync 	-1;
	setp.gt.u32 	%p6, %r8, 3;
	@%p6 bra 	$L__BB19_11;
	ld.volatile.shared.f32 	%f33, [%r7+16];
	add.f32 	%f97, %f97, %f33;
	st.volatile.shared.f32 	[%r7], %f97;
$L__BB19_11:
	bar.warp.sync 	-1;
	setp.gt.u32 	%p7, %r8, 1;
	@%p7 bra 	$L__BB19_13;
	ld.volatile.shared.f32 	%f34, [%r7+8];
	add.f32 	%f97, %f97, %f34;
	st.volatile.shared.f32 	[%r7], %f97;
$L__BB19_13:
	bar.warp.sync 	-1;
	setp.ne.s32 	%p8, %r8, 0;
	@%p8 bra 	$L__BB19_15;
	ld.volatile.shared.f32 	%f35, [%r7+4];
	add.f32 	%f36, %f97, %f35;
	st.volatile.shared.f32 	[%r7], %f36;
$L__BB19_15:
	bar.warp.sync 	-1;
	barrier.sync 	0;
	mov.u32 	%r38, %tid.y;
	mov.u32 	%r39, %tid.z;
	mov.u32 	%r9, %ntid.x;
	mov.u32 	%r40, %ntid.y;
	mad.lo.s32 	%r41, %r39, %r40, %r38;
	mul.lo.s32 	%r42, %r41, %r9;
	or.b32  	%r43, %r42, %r1;
	setp.ne.s32 	%p9, %r43, 0;
	@%p9 bra 	$L__BB19_29;
	add.s32 	%r45, %r9, -1;
	shr.u32 	%r46, %r45, 5;
	add.s32 	%r10, %r46, 1;
	and.b32  	%r11, %r10, 15;
	setp.lt.u32 	%p10, %r9, 481;
	mov.f32 	%f112, 0f00000000;
	mov.b32 	%r63, 0;
	@%p10 bra 	$L__BB19_19;
	add.s32 	%r60, %r37, 1024;
	and.b32  	%r50, %r10, 268435440;
	neg.s32 	%r61, %r50;
	mov.f32 	%f112, 0f00000000;
	mov.b32 	%r63, 0;
$L__BB19_18:
	.pragma "nounroll";
	ld.volatile.shared.f32 	%f40, [%r60+-1024];
	add.f32 	%f41, %f112, %f40;
	ld.volatile.shared.f32 	%f42, [%r60+-896];
	add.f32 	%f43, %f41, %f42;
	ld.volatile.shared.f32 	%f44, [%r60+-768];
	add.f32 	%f45, %f43, %f44;
	ld.volatile.shared.f32 	%f46, [%r60+-640];
	add.f32 	%f47, %f45, %f46;
	ld.volatile.shared.f32 	%f48, [%r60+-512];
	add.f32 	%f49, %f47, %f48;
	ld.volatile.shared.f32 	%f50, [%r60+-384];
	add.f32 	%f51, %f49, %f50;
	ld.volatile.shared.f32 	%f52, [%r60+-256];
	add.f32 	%f53, %f51, %f52;
	ld.volatile.shared.f32 	%f54, [%r60+-128];
	add.f32 	%f55, %f53, %f54;
	ld.volatile.shared.f32 	%f56, [%r60];
	add.f32 	%f57, %f55, %f56;
	ld.volatile.shared.f32 	%f58, [%r60+128];
	add.f32 	%f59, %f57, %f58;
	ld.volatile.shared.f32 	%f60, [%r60+256];
	add.f32 	%f61, %f59, %f60;
	ld.volatile.shared.f32 	%f62, [%r60+384];
	add.f32 	%f63, %f61, %f62;
	ld.volatile.shared.f32 	%f64, [%r60+512];
	add.f32 	%f65, %f63, %f64;
	ld.volatile.shared.f32 	%f66, [%r60+640];
	add.f32 	%f67, %f65, %f66;
	ld.volatile.shared.f32 	%f68, [%r60+768];
	add.f32 	%f69, %f67, %f68;
	ld.volatile.shared.f32 	%f70, [%r60+896];
	add.f32 	%f112, %f69, %f70;
	add.s32 	%r63, %r63, 512;
	add.s32 	%r61, %r61, 16;
	add.s32 	%r60, %r60, 2048;
	setp.ne.s32 	%p11, %r61, 0;
	@%p11 bra 	$L__BB19_18;
$L__BB19_19:
	setp.eq.s32 	%p12, %r11, 0;
	@%p12 bra 	$L__BB19_28;
	and.b32  	%r20, %r10, 7;
	setp.lt.u32 	%p13, %r11, 8;
	@%p13 bra 	$L__BB19_22;
	shl.b32 	%r51, %r63, 2;
	add.s32 	%r53, %r37, %r51;
	ld.volatile.shared.f32 	%f72, [%r53];
	add.f32 	%f73, %f112, %f72;
	ld.volatile.shared.f32 	%f74, [%r53+128];
	add.f32 	%f75, %f73, %f74;
	ld.volatile.shared.f32 	%f76, [%r53+256];
	add.f32 	%f77, %f75, %f76;
	ld.volatile.shared.f32 	%f78, [%r53+384];
	add.f32 	%f79, %f77, %f78;
	ld.volatile.shared.f32 	%f80, [%r53+512];
	add.f32 	%f81, %f79, %f80;
	ld.volatile.shared.f32 	%f82, [%r53+640];
	add.f32 	%f83, %f81, %f82;
	ld.volatile.shared.f32 	%f84, [%r53+768];
	add.f32 	%f85, %f83, %f84;
	ld.volatile.shared.f32 	%f86, [%r53+896];
	add.f32 	%f112, %f85, %f86;
	add.s32 	%r63, %r63, 256;
$L__BB19_22:
	setp.eq.s32 	%p14, %r20, 0;
	@%p14 bra 	$L__BB19_28;
	and.b32  	%r23, %r10, 3;
	setp.lt.u32 	%p15, %r20, 4;
	@%p15 bra 	$L__BB19_25;
	shl.b32 	%r54, %r63, 2;
	add.s32 	%r56, %r37, %r54;
	ld.volatile.shared.f32 	%f88, [%r56];
	add.f32 	%f89, %f112, %f88;
	ld.volatile.shared.f32 	%f90, [%r56+128];
	add.f32 	%f91, %f89, %f90;
	ld.volatile.shared.f32 	%f92, [%r56+256];
	add.f32 	%f93, %f91, %f92;
	ld.volatile.shared.f32 	%f94, [%r56+384];
	add.f32 	%f112, %f93, %f94;
	add.s32 	%r63, %r63, 128;
$L__BB19_25:
	setp.eq.s32 	%p16, %r23, 0;
	@%p16 bra 	$L__BB19_28;
	shl.b32 	%r57, %r63, 2;
	add.s32 	%r67, %r37, %r57;
	neg.s32 	%r66, %r23;
$L__BB19_27:
	.pragma "nounroll";
	ld.volatile.shared.f32 	%f95, [%r67];
	add.f32 	%f112, %f112, %f95;
	add.s32 	%r67, %r67, 128;
	add.s32 	%r66, %r66, 1;
	setp.ne.s32 	%p17, %r66, 0;
	@%p17 bra 	$L__BB19_27;
$L__BB19_28:
	st.volatile.shared.f32 	[sdata], %f112;
$L__BB19_29:
	barrier.sync 	0;
	setp.ne.s32 	%p18, %r1, 0;
	@%p18 bra 	$L__BB19_31;
	ld.shared.f32 	%f96, [sdata];
	cvta.to.global.u64 	%rd6, %rd4;
	mul.wide.u32 	%rd7, %r2, 4;
	add.s64 	%rd8, %rd6, %rd7;
	st.global.f32 	[%rd8], %f96;
$L__BB19_31:
	ret;

}
	// .globl	_Z16reduceSinglePassILj512ELb1EEvPKfPfj
.visible .entry _Z16reduceSinglePassILj512ELb1EEvPKfPfj(
	.param .u64 .ptr .align 1 _Z16reduceSinglePassILj512ELb1EEvPKfPfj_param_0,
	.param .u64 .ptr .align 1 _Z16reduceSinglePassILj512ELb1EEvPKfPfj_param_1,
	.param .u32 _Z16reduceSinglePassILj512ELb1EEvPKfPfj_param_2
)
{
	.reg .pred 	%p<46>;
	.reg .b16 	%rs<3>;
	.reg .b32 	%r<146>;
	.reg .b32 	%f<293>;
	.reg .b64 	%rd<26>;
	// demoted variable
	.shared .align 1 .u8 _ZZ16reduceSinglePassILj512ELb1EEvPKfPfjE6amLast;
	ld.param.u64 	%rd9, [_Z16reduceSinglePassILj512ELb1EEvPKfPfj_param_0];
	ld.param.u64 	%rd10, [_Z16reduceSinglePassILj512ELb1EEvPKfPfj_param_1];
	ld.param.u32 	%r74, [_Z16reduceSinglePassILj512ELb1EEvPKfPfj_param_2];
	cvta.to.global.u64 	%rd1, %rd10;
	mov.u32 	%r1, %tid.x;
	mov.u32 	%r2, %ctaid.x;
	shl.b32 	%r75, %r2, 10;
	or.b32  	%r123, %r75, %r1;
	mov.u32 	%r4, %nctaid.x;
	setp.ge.u32 	%p1, %r123, %r74;
	mov.f32 	%f257, 0f00000000;
	@%p1 bra 	$L__BB20_3;
	cvta.to.global.u64 	%rd2, %rd9;
	shl.b32 	%r5, %r4, 10;
	mov.f32 	%f257, 0f00000000;
$L__BB20_2:
	mul.wide.u32 	%rd11, %r123, 4;
	add.s64 	%rd12, %rd2, %rd11;
	ld.global.f32 	%f61, [%rd12];
	add.f32 	%f62, %f257, %f61;
	add.s32 	%r76, %r123, 512;
	mul.wide.u32 	%rd13, %r76, 4;
	add.s64 	%rd14, %rd2, %rd13;
	ld.global.f32 	%f63, [%rd14];
	add.f32 	%f257, %f62, %f63;
	add.s32 	%r123, %r123, %r5;
	setp.lt.u32 	%p2, %r123, %r74;
	@%p2 bra 	$L__BB20_2;
$L__BB20_3:
	shl.b32 	%r77, %r1, 2;
	mov.u32 	%r78, sdata;
	add.s32 	%r8, %r78, %r77;
	st.volatile.shared.f32 	[%r8], %f257;
	bar.warp.sync 	-1;
	and.b32  	%r9, %r1, 31;
	setp.gt.u32 	%p3, %r9, 15;
	@%p3 bra 	$L__BB20_5;
	ld.volatile.shared.f32 	%f64, [%r8+64];
	add.f32 	%f257, %f257, %f64;
	st.volatile.shared.f32 	[%r8], %f257;
$L__BB20_5:
	bar.warp.sync 	-1;
	setp.gt.u32 	%p4, %r9, 7;
	@%p4 bra 	$L__BB20_7;
	ld.volatile.shared.f32 	%f65, [%r8+32];
	add.f32 	%f257, %f257, %f65;
	st.volatile.shared.f32 	[%r8], %f257;
$L__BB20_7:
	bar.warp.sync 	-1;
	setp.gt.u32 	%p5, %r9, 3;
	@%p5 bra 	$L__BB20_9;
	ld.volatile.shared.f32 	%f66, [%r8+16];
	add.f32 	%f257, %f257, %f66;
	st.volatile.shared.f32 	[%r8], %f257;
$L__BB20_9:
	bar.warp.sync 	-1;
	setp.gt.u32 	%p6, %r9, 1;
	@%p6 bra 	$L__BB20_11;
	ld.volatile.shared.f32 	%f67, [%r8+8];
	add.f32 	%f257, %f257, %f67;
	st.volatile.shared.f32 	[%r8], %f257;
$L__BB20_11:
	bar.warp.sync 	-1;
	setp.ne.s32 	%p7, %r9, 0;
	@%p7 bra 	$L__BB20_13;
	ld.volatile.shared.f32 	%f68, [%r8+4];
	add.f32 	%f69, %f257, %f68;
	st.volatile.shared.f32 	[%r8], %f69;
$L__BB20_13:
	bar.warp.sync 	-1;
	barrier.sync 	0;
	mov.u32 	%r79, %tid.y;
	mov.u32 	%r80, %tid.z;
	mov.u32 	%r10, %ntid.x;
	mov.u32 	%r81, %ntid.y;
	mad.lo.s32 	%r82, %r80, %r81, %r79;
	mul.lo.s32 	%r83, %r82, %r10;
	or.b32  	%r11, %r83, %r1;
	setp.ne.s32 	%p8, %r11, 0;
	@%p8 bra 	$L__BB20_27;
	add.s32 	%r85, %r10, -1;
	shr.u32 	%r86, %r85, 5;
	add.s32 	%r12, %r86, 1;
	and.b32  	%r13, %r12, 15;
	setp.lt.u32 	%p9, %r10, 481;
	mov.f32 	%f270, 0f00000000;
	mov.b32 	%r127, 0;
	@%p9 bra 	$L__BB20_17;
	add.s32 	%r124, %r78, 1024;
	and.b32  	%r90, %r12, 268435440;
	neg.s32 	%r125, %r90;
	mov.f32 	%f270, 0f00000000;
	mov.b32 	%r127, 0;
$L__BB20_16:
	.pragma "nounroll";
	ld.volatile.shared.f32 	%f73, [%r124+-1024];
	add.f32 	%f74, %f270, %f73;
	ld.volatile.shared.f32 	%f75, [%r124+-896];
	add.f32 	%f76, %f74, %f75;
	ld.volatile.shared.f32 	%f77, [%r124+-768];
	add.f32 	%f78, %f76, %f77;
	ld.volatile.shared.f32 	%f79, [%r124+-640];
	add.f32 	%f80, %f78, %f79;
	ld.volatile.shared.f32 	%f81, [%r124+-512];
	add.f32 	%f82, %f80, %f81;
	ld.volatile.shared.f32 	%f83, [%r124+-384];
	add.f32 	%f84, %f82, %f83;
	ld.volatile.shared.f32 	%f85, [%r124+-256];
	add.f32 	%f86, %f84, %f85;
	ld.volatile.shared.f32 	%f87, [%r124+-128];
	add.f32 	%f88, %f86, %f87;
	ld.volatile.shared.f32 	%f89, [%r124];
	add.f32 	%f90, %f88, %f89;
	ld.volatile.shared.f32 	%f91, [%r124+128];
	add.f32 	%f92, %f90, %f91;
	ld.volatile.shared.f32 	%f93, [%r124+256];
	add.f32 	%f94, %f92, %f93;
	ld.volatile.shared.f32 	%f95, [%r124+384];
	add.f32 	%f96, %f94, %f95;
	ld.volatile.shared.f32 	%f97, [%r124+512];
	add.f32 	%f98, %f96, %f97;
	ld.volatile.shared.f32 	%f99, [%r124+640];
	add.f32 	%f100, %f98, %f99;
	ld.volatile.shared.f32 	%f101, [%r124+768];
	add.f32 	%f102, %f100, %f101;
	ld.volatile.shared.f32 	%f103, [%r124+896];
	add.f32 	%f270, %f102, %f103;
	add.s32 	%r127, %r127, 512;
	add.s32 	%r125, %r125, 16;
	add.s32 	%r124, %r124, 2048;
	setp.ne.s32 	%p10, %r125, 0;
	@%p10 bra 	$L__BB20_16;
$L__BB20_17:
	setp.eq.s32 	%p11, %r13, 0;
	@%p11 bra 	$L__BB20_26;
	and.b32  	%r22, %r12, 7;
	setp.lt.u32 	%p12, %r13, 8;
	@%p12 bra 	$L__BB20_20;
	shl.b32 	%r91, %r127, 2;
	add.s32 	%r93, %r78, %r91;
	ld.volatile.shared.f32 	%f105, [%r93];
	add.f32 	%f106, %f270, %f105;
	ld.volatile.shared.f32 	%f107, [%r93+128];
	add.f32 	%f108, %f106, %f107;
	ld.volatile.shared.f32 	%f109, [%r93+256];
	add.f32 	%f110, %f108, %f109;
	ld.volatile.shared.f32 	%f111, [%r93+384];
	add.f32 	%f112, %f110, %f111;
	ld.volatile.shared.f32 	%f113, [%r93+512];
	add.f32 	%f114, %f112, %f113;
	ld.volatile.shared.f32 	%f115, [%r93+640];
	add.f32 	%f116, %f114, %f115;
	ld.volatile.shared.f32 	%f117, [%r93+768];
	add.f32 	%f118, %f116, %f117;
	ld.volatile.shared.f32 	%f119, [%r93+896];
	add.f32 	%f270, %f118, %f119;
	add.s32 	%r127, %r127, 256;
$L__BB20_20:
	setp.eq.s32 	%p13, %r22, 0;
	@%p13 bra 	$L__BB20_26;
	and.b32  	%r25, %r12, 3;
	setp.lt.u32 	%p14, %r22, 4;
	@%p14 bra 	$L__BB20_23;
	shl.b32 	%r94, %r127, 2;
	add.s32 	%r96, %r78, %r94;
	ld.volatile.shared.f32 	%f121, [%r96];
	add.f32 	%f122, %f270, %f121;
	ld.volatile.shared.f32 	%f123, [%r96+128];
	add.f32 	%f124, %f122, %f123;
	ld.volatile.shared.f32 	%f125, [%r96+256];
	add.f32 	%f126, %f124, %f125;
	ld.volatile.shared.f32 	%f127, [%r96+384];
	add.f32 	%f270, %f126, %f127;
	add.s32 	%r127, %r127, 128;
$L__BB20_23:
	setp.eq.s32 	%p15, %r25, 0;
	@%p15 bra 	$L__BB20_26;
	shl.b32 	%r97, %r127, 2;
	add.s32 	%r131, %r78, %r97;
	neg.s32 	%r130, %r25;
$L__BB20_25:
	.pragma "nounroll";
	ld.volatile.shared.f32 	%f128, [%r131];
	add.f32 	%f270, %f270, %f128;
	add.s32 	%r131, %r131, 128;
	add.s32 	%r130, %r130, 1;
	setp.ne.s32 	%p16, %r130, 0;
	@%p16 bra 	$L__BB20_25;
$L__BB20_26:
	st.volatile.shared.f32 	[sdata], %f270;
$L__BB20_27:
	barrier.sync 	0;
	setp.ne.s32 	%p17, %r1, 0;
	@%p17 bra 	$L__BB20_29;
	ld.shared.f32 	%f129, [sdata];
	mul.wide.u32 	%rd15, %r2, 4;
	add.s64 	%rd16, %rd1, %rd15;
	st.global.f32 	[%rd16], %f129;
$L__BB20_29:
	setp.lt.u32 	%p18, %r4, 2;
	@%p18 bra 	$L__BB20_72;
	setp.ne.s32 	%p19, %r1, 0;
	membar.gl;
	@%p19 bra 	$L__BB20_32;
	atom.global.inc.u32 	%r99, [retirementCount], %r4;
	add.s32 	%r100, %r4, -1;
	setp.eq.s32 	%p20, %r99, %r100;
	selp.u16 	%rs1, 1, 0, %p20;
	st.shared.u8 	[_ZZ16reduceSinglePassILj512ELb1EEvPKfPfjE6amLast], %rs1;
$L__BB20_32:
	barrier.sync 	0;
	ld.shared.u8 	%rs2, [_ZZ16reduceSinglePassILj512ELb1EEvPKfPfjE6amLast];
	setp.eq.s16 	%p21, %rs2, 0;
	@%p21 bra 	$L__BB20_72;
	setp.ge.u32 	%p22, %r1, %r4;
	mov.f32 	%f279, 0f00000000;
	@%p22 bra 	$L__BB20_46;
	not.b32 	%r101, %r1;
	add.s32 	%r102, %r4, %r101;
	shr.u32 	%r103, %r102, 9;
	add.s32 	%r34, %r103, 1;
	and.b32  	%r35, %r34, 15;
	setp.lt.u32 	%p23, %r102, 7680;
	mov.f32 	%f279, 0f00000000;
	mov.u32 	%r134, %r1;
	@%p23 bra 	$L__BB20_37;
	and.b32  	%r104, %r34, 16777200;
	neg.s32 	%r132, %r104;
	mul.wide.u32 	%rd17, %r1, 4;
	add.s64 	%rd18, %rd17, %rd1;
	add.s64 	%rd24, %rd18, 16384;
	mov.f32 	%f279, 0f00000000;
	mov.u32 	%r134, %r1;
$L__BB20_36:
	.pragma "nounroll";
	ld.global.f32 	%f134, [%rd24+-16384];
	add.f32 	%f135, %f279, %f134;
	ld.global.f32 	%f136, [%rd24+-14336];
	add.f32 	%f137, %f135, %f136;
	ld.global.f32 	%f138, [%rd24+-12288];
	add.f32 	%f139, %f137, %f138;
	ld.global.f32 	%f140, [%rd24+-10240];
	add.f32 	%f141, %f139, %f140;
	ld.global.f32 	%f142, [%rd24+-8192];
	add.f32 	%f143, %f141, %f142;
	ld.global.f32 	%f144, [%rd24+-6144];
	add.f32 	%f145, %f143, %f144;
	ld.global.f32 	%f146, [%rd24+-4096];
	add.f32 	%f147, %f145, %f146;
	ld.global.f32 	%f148, [%rd24+-2048];
	add.f32 	%f149, %f147, %f148;
	ld.global.f32 	%f150, [%rd24];
	add.f32 	%f151, %f149, %f150;
	ld.global.f32 	%f152, [%rd24+2048];
	add.f32 	%f153, %f151, %f152;
	ld.global.f32 	%f154, [%rd24+4096];
	add.f32 	%f155, %f153, %f154;
	ld.global.f32 	%f156, [%rd24+6144];
	add.f32 	%f157, %f155, %f156;
	ld.global.f32 	%f158, [%rd24+8192];
	add.f32 	%f159, %f157, %f158;
	ld.global.f32 	%f160, [%rd24+10240];
	add.f32 	%f161, %f159, %f160;
	ld.global.f32 	%f162, [%rd24+12288];
	add.f32 	%f163, %f161, %f162;
	ld.global.f32 	%f164, [%rd24+14336];
	add.f32 	%f279, %f163, %f164;
	add.s32 	%r134, %r134, 8192;
	add.s32 	%r132, %r132, 16;
	add.s64 	%rd24, %rd24, 32768;
	setp.ne.s32 	%p24, %r132, 0;
	@%p24 bra 	$L__BB20_36;
$L__BB20_37:
	setp.eq.s32 	%p25, %r35, 0;
	@%p25 bra 	$L__BB20_46;
	and.b32  	%r42, %r34, 7;
	setp.lt.u32 	%p26, %r35, 8;
	@%p26 bra 	$L__BB20_40;
	mul.wide.u32 	%rd19, %r134, 4;
	add.s64 	%rd20, %rd1, %rd19;
	ld.global.f32 	%f166, [%rd20];
	add.f32 	%f167, %f279, %f166;
	ld.global.f32 	%f168, [%rd20+2048];
	add.f32 	%f169, %f167, %f168;
	ld.global.f32 	%f170, [%rd20+4096];
	add.f32 	%f171, %f169, %f170;
	ld.global.f32 	%f172, [%rd20+6144];
	add.f32 	%f173, %f171, %f172;
	ld.global.f32 	%f174, [%rd20+8192];
	add.f32 	%f175, %f173, %f174;
	ld.global.f32 	%f176, [%rd20+10240];
	add.f32 	%f177, %f175, %f176;
	ld.global.f32 	%f178, [%rd20+12288];
	add.f32 	%f179, %f177, %f178;
	ld.global.f32 	%f180, [%rd20+14336];
	add.f32 	%f279, %f179, %f180;
	add.s32 	%r134, %r134, 4096;
$L__BB20_40:
	setp.eq.s32 	%p27, %r42, 0;
	@%p27 bra 	$L__BB20_46;
	and.b32  	%r45, %r34, 3;
	setp.lt.u32 	%p28, %r42, 4;
	@%p28 bra 	$L__BB20_43;
	mul.wide.u32 	%rd21, %r134, 4;
	add.s64 	%rd22, %rd1, %rd21;
	ld.global.f32 	%f182, [%rd22];
	add.f32 	%f183, %f279, %f182;
	ld.global.f32 	%f184, [%rd22+2048];
	add.f32 	%f185, %f183, %f184;
	ld.global.f32 	%f186, [%rd22+4096];
	add.f32 	%f187, %f185, %f186;
	ld.global.f32 	%f188, [%rd22+6144];
	add.f32 	%f279, %f187, %f188;
	add.s32 	%r134, %r134, 2048;
$L__BB20_43:
	setp.eq.s32 	%p29, %r45, 0;
	@%p29 bra 	$L__BB20_46;
	mul.wide.u32 	%rd23, %r134, 4;
	add.s64 	%rd25, %rd1, %rd23;
	neg.s32 	%r137, %r45;
$L__BB20_45:
	.pragma "nounroll";
	ld.global.f32 	%f189, [%rd25];
	add.f32 	%f279, %f279, %f189;
	add.s64 	%rd25, %rd25, 2048;
	add.s32 	%r137, %r137, 1;
	setp.ne.s32 	%p30, %r137, 0;
	@%p30 bra 	$L__BB20_45;
$L__BB20_46:
	setp.gt.u32 	%p31, %r9, 15;
	mov.u32 	%r106, smem;
	add.s32 	%r51, %r106, %r77;
	st.volatile.shared.f32 	[%r51], %f279;
	bar.warp.sync 	-1;
	@%p31 bra 	$L__BB20_48;
	ld.volatile.shared.f32 	%f190, [%r51+64];
	add.f32 	%f279, %f279, %f190;
	st.volatile.shared.f32 	[%r51], %f279;
$L__BB20_48:
	setp.gt.u32 	%p32, %r9, 7;
	bar.warp.sync 	-1;
	@%p32 bra 	$L__BB20_50;
	ld.volatile.shared.f32 	%f191, [%r51+32];
	add.f32 	%f279, %f279, %f191;
	st.volatile.shared.f32 	[%r51], %f279;
$L__BB20_50:
	setp.gt.u32 	%p33, %r9, 3;
	bar.warp.sync 	-1;
	@%p33 bra 	$L__BB20_52;
	ld.volatile.shared.f32 	%f192, [%r51+16];
	add.f32 	%f279, %f279, %f192;
	st.volatile.shared.f32 	[%r51], %f279;
$L__BB20_52:
	setp.gt.u32 	%p34, %r9, 1;
	bar.warp.sync 	-1;
	@%p34 bra 	$L__BB20_54;
	ld.volatile.shared.f32 	%f193, [%r51+8];
	add.f32 	%f279, %f279, %f193;
	st.volatile.shared.f32 	[%r51], %f279;
$L__BB20_54:
	setp.ne.s32 	%p35, %r9, 0;
	bar.warp.sync 	-1;
	@%p35 bra 	$L__BB20_56;
	ld.volatile.shared.f32 	%f194, [%r51+4];
	add.f32 	%f195, %f279, %f194;
	st.volatile.shared.f32 	[%r51], %f195;
$L__BB20_56:
	setp.ne.s32 	%p36, %r11, 0;
	bar.warp.sync 	-1;
	barrier.sync 	0;
	@%p36 bra 	$L__BB20_70;
	add.s32 	%r108, %r10, -1;
	shr.u32 	%r109, %r108, 5;
	add.s32 	%r52, %r109, 1;
	and.b32  	%r53, %r52, 15;
	setp.lt.u32 	%p37, %r10, 481;
	mov.f32 	%f292, 0f00000000;
	mov.b32 	%r141, 0;
	@%p37 bra 	$L__BB20_60;
	add.s32 	%r138, %r106, 1024;
	and.b32  	%r113, %r52, 268435440;
	neg.s32 	%r139, %r113;
	mov.f32 	%f292, 0f00000000;
	mov.b32 	%r141, 0;
$L__BB20_59:
	.pragma "nounroll";
	ld.volatile.shared.f32 	%f199, [%r138+-1024];
	add.f32 	%f200, %f292, %f199;
	ld.volatile.shared.f32 	%f201, [%r138+-896];
	add.f32 	%f202, %f200, %f201;
	ld.volatile.shared.f32 	%f203, [%r138+-768];
	add.f32 	%f204, %f202, %f203;
	ld.volatile.shared.f32 	%f205, [%r138+-640];
	add.f32 	%f206, %f204, %f205;
	ld.volatile.shared.f32 	%f207, [%r138+-512];
	add.f32 	%f208, %f206, %f207;
	ld.volatile.shared.f32 	%f209, [%r138+-384];
	add.f32 	%f210, %f208, %f209;
	ld.volatile.shared.f32 	%f211, [%r138+-256];
	add.f32 	%f212, %f210, %f211;
	ld.volatile.shared.f32 	%f213, [%r138+-128];
	add.f32 	%f214, %f212, %f213;
	ld.volatile.shared.f32 	%f215, [%r138];
	add.f32 	%f216, %f214, %f215;
	ld.volatile.shared.f32 	%f217, [%r138+128];
	add.f32 	%f218, %f216, %f217;
	ld.volatile.shared.f32 	%f219, [%r138+256];
	add.f32 	%f220, %f218, %f219;
	ld.volatile.shared.f32 	%f221, [%r138+384];
	add.f32 	%f222, %f220, %f221;
	ld.volatile.shared.f32 	%f223, [%r138+512];
	add.f32 	%f224, %f222, %f223;
	ld.volatile.shared.f32 	%f225, [%r138+640];
	add.f32 	%f226, %f224, %f225;
	ld.volatile.shared.f32 	%f227, [%r138+768];
	add.f32 	%f228, %f226, %f227;
	ld.volatile.shared.f32 	%f229, [%r138+896];
	add.f32 	%f292, %f228, %f229;
	add.s32 	%r141, %r141, 512;
	add.s32 	%r139, %r139, 16;
	add.s32 	%r138, %r138, 2048;
	setp.ne.s32 	%p38, %r139, 0;
	@%p38 bra 	$L__BB20_59;
$L__BB20_60:
	setp.eq.s32 	%p39, %r53, 0;
	@%p39 bra 	$L__BB20_69;
	and.b32  	%r62, %r52, 7;
	setp.lt.u32 	%p40, %r53, 8;
	@%p40 bra 	$L__BB20_63;
	shl.b32 	%r114, %r141, 2;
	add.s32 	%r116, %r106, %r114;
	ld.volatile.shared.f32 	%f231, [%r116];
	add.f32 	%f232, %f292, %f231;
	ld.volatile.shared.f32 	%f233, [%r116+128];
	add.f32 	%f234, %f232, %f233;
	ld.volatile.shared.f32 	%f235, [%r116+256];
	add.f32 	%f236, %f234, %f235;
	ld.volatile.shared.f32 	%f237, [%r116+384];
	add.f32 	%f238, %f236, %f237;
	ld.volatile.shared.f32 	%f239, [%r116+512];
	add.f32 	%f240, %f238, %f239;
	ld.volatile.shared.f32 	%f241, [%r116+640];
	add.f32 	%f242, %f240, %f241;
	ld.volatile.shared.f32 	%f243, [%r116+768];
	add.f32 	%f244, %f242, %f243;
	ld.volatile.shared.f32 	%f245, [%r116+896];
	add.f32 	%f292, %f244, %f245;
	add.s32 	%r141, %r141, 256;
$L__BB20_63:
	setp.eq.s32 	%p41, %r62, 0;
	@%p41 bra 	$L__BB20_69;
	and.b32  	%r65, %r52, 3;
	setp.lt.u32 	%p42, %r62, 4;
	@%p42 bra 	$L__BB20_66;
	shl.b32 	%r117, %r141, 2;
	add.s32 	%r119, %r106, %r117;
	ld.volatile.shared.f32 	%f247, [%r119];
	add.f32 	%f248, %f292, %f247;
	ld.volatile.shared.f32 	%f249, [%r119+128];
	add.f32 	%f250, %f248, %f249;
	ld.volatile.shared.f32 	%f251, [%r119+256];
	add.f32 	%f252, %f250, %f251;
	ld.volatile.shared.f32 	%f253, [%r119+384];
	add.f32 	%f292, %f252, %f253;
	add.s32 	%r141, %r141, 128;
$L__BB20_66:
	setp.eq.s32 	%p43, %r65, 0;
	@%p43 bra 	$L__BB20_69;
	shl.b32 	%r120, %r141, 2;
	add.s32 	%r145, %r106, %r120;
	neg.s32 	%r144, %r65;
$L__BB20_68:
	.pragma "nounroll";
	ld.volatile.shared.f32 	%f254, [%r145];
	add.f32 	%f292, %f292, %f254;
	add.s32 	%r145, %r145, 128;
	add.s32 	%r144, %r144, 1;
	setp.ne.s32 	%p44, %r144, 0;
	@%p44 bra 	$L__BB20_68;
$L__BB20_69:
	st.volatile.shared.f32 	[smem], %f292;
$L__BB20_70:
	setp.ne.s32 	%p45, %r1, 0;
	barrier.sync 	0;
	@%p45 bra 	$L__BB20_72;
	ld.shared.f32 	%f255, [smem];
	st.global.f32 	[%rd1], %f255;
	mov.b32 	%r122, 0;
	st.global.u32 	[retirementCount], %r122;
$L__BB20_72:
	ret;

}
	// .globl	_Z16reduceSinglePassILj256ELb1EEvPKfPfj
.visible .entry _Z16reduceSinglePassILj256ELb1EEvPKfPfj(
	.param .u64 .ptr .align 1 _Z16reduceSinglePassILj256ELb1EEvPKfPfj_param_0,
	.param .u64 .ptr .align 1 _Z16reduceSinglePassILj256ELb1EEvPKfPfj_param_1,
	.param .u32 _Z16reduceSinglePassILj256ELb1EEvPKfPfj_param_2
)
{
	.reg .pred 	%p<46>;
	.reg .b16 	%rs<3>;
	.reg .b32 	%r<146>;
	.reg .b32 	%f<293>;
	.reg .b64 	%rd<26>;
	// demoted variable
	.shared .align 1 .u8 _ZZ16reduceSinglePassILj256ELb1EEvPKfPfjE6amLast;
	ld.param.u64 	%rd9, [_Z16reduceSinglePassILj256ELb1EEvPKfPfj_param_0];
	ld.param.u64 	%rd10, [_Z16reduceSinglePassILj256ELb1EEvPKfPfj_param_1];
	ld.param.u32 	%r74, [_Z16reduceSinglePassILj256ELb1EEvPKfPfj_param_2];
	cvta.to.global.u64 	%rd1, %rd10;
	mov.u32 	%r1, %tid.x;
	mov.u32 	%r2, %ctaid.x;
	shl.b32 	%r75, %r2, 9;
	add.s32 	%r123, %r75, %r1;
	mov.u32 	%r4, %nctaid.x;
	setp.ge.u32 	%p1, %r123, %r74;
	mov.f32 	%f257, 0f00000000;
	@%p1 bra 	$L__BB21_3;
	cvta.to.global.u64 	%rd2, %rd9;
	shl.b32 	%r5, %r4, 9;
	mov.f32 	%f257, 0f00000000;
$L__BB21_2:
	mul.wide.u32 	%rd11, %r123, 4;
	add.s64 	%rd12, %rd2, %rd11;
	ld.global.f32 	%f61, [%rd12];
	add.f32 	%f62, %f257, %f61;
	add.s32 	%r76, %r123, 256;
	mul.wide.u32 	%rd13, %r76, 4;
	add.s64 	%rd14, %rd2, %rd13;
	ld.global.f32 	%f63, [%rd14];
	add.f32 	%f257, %f62, %f63;
	add.s32 	%r123, %r123, %r5;
	setp.lt.u32 	%p2, %r123, %r74;
	@%p2 bra 	$L__BB21_2;
$L__BB21_3:
	shl.b32 	%r77, %r1, 2;
	mov.u32 	%r78, sdata;
	add.s32 	%r8, %r78, %r77;
	st.volatile.shared.f32 	[%r8], %f257;
	bar.warp.sync 	-1;
	and.b32  	%r9, %r1, 31;
	setp.gt.u32 	%p3, %r9, 15;
	@%p3 bra 	$L__BB21_5;
	ld.volatile.shared.f32 	%f64, [%r8+64];
	add.f32 	%f257, %f257, %f64;
	st.volatile.shared.f32 	[%r8], %f257;
$L__BB21_5:
	bar.warp.sync 	-1;
	setp.gt.u32 	%p4, %r9, 7;
	@%p4 bra 	$L__BB21_7;
	ld.volatile.shared.f32 	%f65, [%r8+32];
	add.f32 	%f257, %f257, %f65;
	st.volatile.shared.f32 	[%r8], %f257;
$L__BB21_7:
	bar.warp.sync 	-1;
	setp.gt.u32 	%p5, %r9, 3;
	@%p5 bra 	$L__BB21_9;
	ld.volatile.shared.f32 	%f66, [%r8+16];
	add.f32 	%f257, %f257, %f66;
	st.volatile.shared.f32 	[%r8], %f257;
$L__BB21_9:
	bar.warp.sync 	-1;
	setp.gt.u32 	%p6, %r9, 1;
	@%p6 bra 	$L__BB21_11;
	ld.volatile.shared.f32 	%f67, [%r8+8];
	add.f32 	%f257, %f257, %f67;
	st.volatile.shared.f32 	[%r8], %f257;
$L__BB21_11:
	bar.warp.sync 	-1;
	setp.ne.s32 	%p7, %r9, 0;
	@%p7 bra 	$L__BB21_13;
	ld.volatile.shared.f32 	%f68, [%r8+4];
	add.f32 	%f69, %f257, %f68;
	st.volatile.shared.f32 	[%r8], %f69;
$L__BB21_13:
	bar.warp.sync 	-1;
	barrier.sync 	0;
	mov.u32 	%r79, %tid.y;
	mov.u32 	%r80, %tid.z;
	mov.u32 	%r10, %ntid.x;
	mov.u32 	%r81, %ntid.y;
	mad.lo.s32 	%r82, %r80, %r81, %r79;
	mul.lo.s32 	%r83, %r82, %r10;
	or.b32  	%r11, %r83, %r1;
	setp.ne.s32 	%p8, %r11, 0;
	@%p8 bra 	$L__BB21_27;
	add.s32 	%r85, %r10, -1;
	shr.u32 	%r86, %r85, 5;
	add.s32 	%r12, %r86, 1;
	and.b32  	%r13, %r12, 15;
	setp.lt.u32 	%p9, %r10, 481;
	mov.f32 	%f270, 0f00000000;
	mov.b32 	%r127, 0;
	@%p9 bra 	$L__BB21_17;
	add.s32 	%r124, %r78, 1024;
	and.b32  	%r90, %r12, 268435440;
	neg.s32 	%r125, %r90;
	mov.f32 	%f270, 0f00000000;
	mov.b32 	%r127, 0;
$L__BB21_16:
	.pragma "nounroll";
	ld.volatile.shared.f32 	%f73, [%r124+-1024];
	add.f32 	%f74, %f270, %f73;
	ld.volatile.shared.f32 	%f75, [%r124+-896];
	add.f32 	%f76, %f74, %f75;
	ld.volatile.shared.f32 	%f77, [%r124+-768];
	add.f32 	%f78, %f76, %f77;
	ld.volatile.shared.f32 	%f79, [%r124+-640];
	add.f32 	%f80, %f78, %f79;
	ld.volatile.shared.f32 	%f81, [%r124+-512];
	add.f32 	%f82, %f80, %f81;
	ld.volatile.shared.f32 	%f83, [%r124+-384];
	add.f32 	%f84, %f82, %f83;
	ld.volatile.shared.f32 	%f85, [%r124+-256];
	add.f32 	%f86, %f84, %f85;
	ld.volatile.shared.f32 	%f87, [%r124+-128];
	add.f32 	%f88, %f86, %f87;
	ld.volatile.shared.f32 	%f89, [%r124];
	add.f32 	%f90, %f88, %f89;
	ld.volatile.shared.f32 	%f91, [%r124+128];
	add.f32 	%f92, %f90, %f91;
	ld.volatile.shared.f32 	%f93, [%r124+256];
	add.f32 	%f94, %f92, %f93;
	ld.volatile.shared.f32 	%f95, [%r124+384];
	add.f32 	%f96, %f94, %f95;
	ld.volatile.shared.f32 	%f97, [%r124+512];
	add.f32 	%f98, %f96, %f97;
	ld.volatile.shared.f32 	%f99, [%r124+640];
	add.f32 	%f100, %f98, %f99;
	ld.volatile.shared.f32 	%f101, [%r124+768];
	add.f32 	%f102, %f100, %f101;
	ld.volatile.shared.f32 	%f103, [%r124+896];
	add.f32 	%f270, %f102, %f103;
	add.s32 	%r127, %r127, 512;
	add.s32 	%r125, %r125, 16;
	add.s32 	%r124, %r124, 2048;
	setp.ne.s32 	%p10, %r125, 0;
	@%p10 bra 	$L__BB21_16;
$L__BB21_17:
	setp.eq.s32 	%p11, %r13, 0;
	@%p11 bra 	$L__BB21_26;
	and.b32  	%r22, %r12, 7;
	setp.lt.u32 	%p12, %r13, 8;
	@%p12 bra 	$L__BB21_20;
	shl.b32 	%r91, %r127, 2;
	add.s32 	%r93, %r78, %r91;
	ld.volatile.shared.f32 	%f105, [%r93];
	add.f32 	%f106, %f270, %f105;
	ld.volatile.shared.f32 	%f107, [%r93+128];
	add.f32 	%f108, %f106, %f107;
	ld.volatile.shared.f32 	%f109, [%r93+256];
	add.f32 	%f110, %f108, %f109;
	ld.volatile.shared.f32 	%f111, [%r93+384];
	add.f32 	%f112, %f110, %f111;
	ld.volatile.shared.f32 	%f113, [%r93+512];
	add.f32 	%f114, %f112, %f113;
	ld.volatile.shared.f32 	%f115, [%r93+640];
	add.f32 	%f116, %f114, %f115;
	ld.volatile.shared.f32 	%f117, [%r93+768];
	add.f32 	%f118, %f116, %f117;
	ld.volatile.shared.f32 	%f119, [%r93+896];
	add.f32 	%f270, %f118, %f119;
	add.s32 	%r127, %r127, 256;
$L__BB21_20:
	setp.eq.s32 	%p13, %r22, 0;
	@%p13 bra 	$L__BB21_26;
	and.b32  	%r25, %r12, 3;
	setp.lt.u32 	%p14, %r22, 4;
	@%p14 bra 	$L__BB21_23;
	shl.b32 	%r94, %r127, 2;
	add.s32 	%r96, %r78, %r94;
	ld.volatile.shared.f32 	%f121, [%r96];
	add.f32 	%f122, %f270, %f121;
	ld.volatile.shared.f32 	%f123, [%r96+128];
	add.f32 	%f124, %f122, %f123;
	ld.volatile.shared.f32 	%f125, [%r96+256];
	add.f32 	%f126, %f124, %f125;
	ld.volatile.shared.f32 	%f127, [%r96+384];
	add.f32 	%f270, %f126, %f127;
	add.s32 	%r127, %r127, 128;
$L__BB21_23:
	setp.eq.s32 	%p15, %r25, 0;
	@%p15 bra 	$L__BB21_26;
	shl.b32 	%r97, %r127, 2;
	add.s32 	%r131, %r78, %r97;
	neg.s32 	%r130, %r25;
$L__BB21_25:
	.pragma "nounroll";
	ld.volatile.shared.f32 	%f128, [%r131];
	add.f32 	%f270, %f270, %f128;
	add.s32 	%r131, %r131, 128;
	add.s32 	%r130, %r130, 1;
	setp.ne.s32 	%p16, %r130, 0;
	@%p16 bra 	$L__BB21_25;
$L__BB21_26:
	st.volatile.shared.f32 	[sdata], %f270;
$L__BB21_27:
	barrier.sync 	0;
	setp.ne.s32 	%p17, %r1, 0;
	@%p17 bra 	$L__BB21_29;
	ld.shared.f32 	%f129, [sdata];
	mul.wide.u32 	%rd15, %r2, 4;
	add.s64 	%rd16, %rd1, %rd15;
	st.global.f32 	[%rd16], %f129;
$L__BB21_29:
	setp.lt.u32 	%p18, %r4, 2;
	@%p18 bra 	$L__BB21_72;
	setp.ne.s32 	%p19, %r1, 0;
	membar.gl;
	@%p19 bra 	$L__BB21_32;
	atom.global.inc.u32 	%r99, [retirementCount], %r4;
	add.s32 	%r100, %r4, -1;
	setp.eq.s32 	%p20, %r99, %r100;
	selp.u16 	%rs1, 1, 0, %p20;
	st.shared.u8 	[_ZZ16reduceSinglePassILj256ELb1EEvPKfPfjE6amLast], %rs1;
$L__BB21_32:
	barrier.sync 	0;
	ld.shared.u8 	%rs2, [_ZZ16reduceSinglePassILj256ELb1EEvPKfPfjE6amLast];
	setp.eq.s16 	%p21, %rs2, 0;
	@%p21 bra 	$L__BB21_72;
	setp.ge.u32 	%p22, %r1, %r4;
	mov.f32 	%f279, 0f00000000;
	@%p22 bra 	$L__BB21_46;
	not.b32 	%r101, %r1;
	add.s32 	%r102, %r4, %r101;
	shr.u32 	%r103, %r102, 8;
	add.s32 	%r34, %r103, 1;
	and.b32  	%r35, %r34, 15;
	setp.lt.u32 	%p23, %r102, 3840;
	mov.f32 	%f279, 0f00000000;
	mov.u32 	%r134, %r1;
	@%p23 bra 	$L__BB21_37;
	and.b32  	%r104, %r34, 33554416;
	neg.s32 	%r132, %r104;
	mul.wide.u32 	%rd17, %r1, 4;
	add.s64 	%rd18, %rd17, %rd1;
	add.s64 	%rd24, %rd18, 8192;
	mov.f32 	%f279, 0f00000000;
	mov.u32 	%r134, %r1;
$L__BB21_36:
	.pragma "nounroll";
	ld.global.f32 	%f134, [%rd24+-8192];
	add.f32 	%f135, %f279, %f134;
	ld.global.f32 	%f136, [%rd24+-7168];
	add.f32 	%f137, %f135, %f136;
	ld.global.f32 	%f138, [%rd24+-6144];
	add.f32 	%f139, %f137, %f138;
	ld.global.f32 	%f140, [%rd24+-5120];
	add.f32 	%f141, %f139, %f140;
	ld.global.f32 	%f142, [%rd24+-4096];
	add.f32 	%f143, %f141, %f142;
	ld.global.f32 	%f144, [%rd24+-3072];
	add.f32 	%f145, %f143, %f144;
	ld.global.f32 	%f146, [%rd24+-2048];
	add.f32 	%f147, %f145, %f146;
	ld.global.f32 	%f148, [%rd24+-1024];
	add.f32 	%f149, %f147, %f148;
	ld.global.f32 	%f150, [%rd24];
	add.f32 	%f151, %f149, %f150;
	ld.global.f32 	%f152, [%rd24+1024];
	add.f32 	%f153, %f151, %f152;
	ld.global.f32 	%f154, [%rd24+2048];
	add.f32 	%f155, %f153, %f154;
	ld.global.f32 	%f156, [%rd24+3072];
	add.f32 	%f157, %f155, %f156;
	ld.global.f32 	%f158, [%rd24+4096];
	add.f32 	%f159, %f157, %f158;
	ld.global.f32 	%f160, [%rd24+5120];
	add.f32 	%f161, %f159, %f160;
	ld.global.f32 	%f162, [%rd24+6144];
	add.f32 	%f163, %f161, %f162;
	ld.global.f32 	%f164, [%rd24+7168];
	add.f32 	%f279, %f163, %f164;
	add.s32 	%r134, %r134, 4096;
	add.s32 	%r132, %r132, 16;
	add.s64 	%rd24, %rd24, 16384;
	setp.ne.s32 	%p24, %r132, 0;
	@%p24 bra 	$L__BB21_36;
$L__BB21_37:
	setp.eq.s32 	%p25, %r35, 0;
	@%p25 bra 	$L__BB21_46;
	and.b32  	%r42, %r34, 7;
	setp.lt.u32 	%p26, %r35, 8;
	@%p26 bra 	$L__BB21_40;
	mul.wide.u32 	%rd19, %r134, 4;
	add.s64 	%rd20, %rd1, %rd19;
	ld.global.f32 	%f166, [%rd20];
	add.f32 	%f167, %f279, %f166;
	ld.global.f32 	%f168, [%rd20+1024];
	add.f32 	%f169, %f167, %f168;
	ld.global.f32 	%f170, [%rd20+2048];
	add.f32 	%f171, %f169, %f170;
	ld.global.f32 	%f172, [%rd20+3072];
	add.f32 	%f173, %f171, %f172;
	ld.global.f32 	%f174, [%rd20+4096];
	add.f32 	%f175, %f173, %f174;
	ld.global.f32 	%f176, [%rd20+5120];
	add.f32 	%f177, %f175, %f176;
	ld.global.f32 	%f178, [%rd20+6144];
	add.f32 	%f179, %f177, %f178;
	ld.global.f32 	%f180, [%rd20+7168];
	add.f32 	%f279, %f179, %f180;
	add.s32 	%r134, %r134, 2048;
$L__BB21_40:
	setp.eq.s32 	%p27, %r42, 0;
	@%p27 bra 	$L__BB21_46;
	and.b32  	%r45, %r34, 3;
	setp.lt.u32 	%p28, %r42, 4;
	@%p28 bra 	$L__BB21_43;
	mul.wide.u32 	%rd21, %r134, 4;
	add.s64 	%rd22, %rd1, %rd21;
	ld.global.f32 	%f182, [%rd22];
	add.f32 	%f183, %f279, %f182;
	ld.global.f32 	%f184, [%rd22+1024];
	add.f32 	%f185, %f183, %f184;
	ld.global.f32 	%f186, [%rd22+2048];
	add.f32 	%f187, %f185, %f186;
	ld.global.f32 	%f188, [%rd22+3072];
	add.f32 	%f279, %f187, %f188;
	add.s32 	%r134, %r134, 1024;
$L__BB21_43:
	setp.eq.s32 	%p29, %r45, 0;
	@%p29 bra 	$L__BB21_46;
	mul.wide.u32 	%rd23, %r134, 4;
	add.s64 	%rd25, %rd1, %rd23;
	neg.s32 	%r137, %r45;
$L__BB21_45:
	.pragma "nounroll";
	ld.global.f32 	%f189, [%rd25];
	add.f32 	%f279, %f279, %f189;
	add.s64 	%rd25, %rd25, 1024;
	add.s32 	%r137, %r137, 1;
	setp.ne.s32 	%p30, %r137, 0;
	@%p30 bra 	$L__BB21_45;
$L__BB21_46:
	setp.gt.u32 	%p31, %r9, 15;
	mov.u32 	%r106, smem;
	add.s32 	%r51, %r106, %r77;
	st.volatile.shared.f32 	[%r51], %f279;
	bar.warp.sync 	-1;
	@%p31 bra 	$L__BB21_48;
	ld.volatile.shared.f32 	%f190, [%r51+64];
	add.f32 	%f279, %f279, %f190;
	st.volatile.shared.f32 	[%r51], %f279;
$L__BB21_48:
	setp.gt.u32 	%p32, %r9, 7;
	bar.warp.sync 	-1;
	@%p32 bra 	$L__BB21_50;
	ld.volatile.shared.f32 	%f191, [%r51+32];
	add.f32 	%f279, %f279, %f191;
	st.volatile.shared.f32 	[%r51], %f279;
$L__BB21_50:
	setp.gt.u32 	%p33, %r9, 3;
	bar.warp.sync 	-1;
	@%p33 bra 	$L__BB21_52;
	ld.volatile.shared.f32 	%f192, [%r51+16];
	add.f32 	%f279, %f279, %f192;
	st.volatile.shared.f32 	[%r51], %f279;
$L__BB21_52:
	setp.gt.u32 	%p34, %r9, 1;
	bar.warp.sync 	-1;
	@%p34 bra 	$L__BB21_54;
	ld.volatile.shared.f32 	%f193, [%r51+8];
	add.f32 	%f279, %f279, %f193;
	st.volatile.shared.f32 	[%r51], %f279;
$L__BB21_54:
	setp.ne.s32 	%p35, %r9, 0;
	bar.warp.sync 	-1;
	@%p35 bra 	$L__BB21_56;
	ld.volatile.shared.f32 	%f194, [%r51+4];
	add.f32 	%f195, %f279, %f194;
	st.volatile.shared.f32 	[%r51], %f195;
$L__BB21_56:
	setp.ne.s32 	%p36, %r11, 0;
	bar.warp.sync 	-1;
	barrier.sync 	0;
	@%p36 bra 	$L__BB21_70;
	add.s32 	%r108, %r10, -1;
	shr.u32 	%r109, %r108, 5;
	add.s32 	%r52, %r109, 1;
	and.b32  	%r53, %r52, 15;
	setp.lt.u32 	%p37, %r10, 481;
	mov.f32 	%f292, 0f00000000;
	mov.b32 	%r141, 0;
	@%p37 bra 	$L__BB21_60;
	add.s32 	%r138, %r106, 1024;
	and.b32  	%r113, %r52, 268435440;
	neg.s32 	%r139, %r113;
	mov.f32 	%f292, 0f00000000;
	mov.b32 	%r141, 0;
$L__BB21_59:
	.pragma "nounroll";
	ld.volatile.shared.f32 	%f199, [%r138+-1024];
	add.f32 	%f200, %f292, %f199;
	ld.volatile.shared.f32 	%f201, [%r138+-896];
	add.f32 	%f202, %f200, %f201;
	ld.volatile.shared.f32 	%f203, [%r138+-768];
	add.f32 	%f204, %f202, %f203;
	ld.volatile.shared.f32 	%f205, [%r138+-640];
	add.f32 	%f206, %f204, %f205;
	ld.volatile.shared.f32 	%f207, [%r138+-512];
	add.f32 	%f208, %f206, %f207;
	ld.volatile.shared.f32 	%f209, [%r138+-384];
	add.f32 	%f210, %f208, %f209;
	ld.volatile.shared.f32 	%f211, [%r138+-256];
	add.f32 	%f212, %f210, %f211;
	ld.volatile.shared.f32 	%f213, [%r138+-128];
	add.f32 	%f214, %f212, %f213;
	ld.volatile.shared.f32 	%f215, [%r138];
	add.f32 	%f216, %f214, %f215;
	ld.volatile.shared.f32 	%f217, [%r138+128];
	add.f32 	%f218, %f216, %f217;
	ld.volatile.shared.f32 	%f219, [%r138+256];
	add.f32 	%f220, %f218, %f219;
	ld.volatile.shared.f32 	%f221, [%r138+384];
	add.f32 	%f222, %f220, %f221;
	ld.volatile.shared.f32 	%f223, [%r138+512];
	add.f32 	%f224, %f222, %f223;
	ld.volatile.shared.f32 	%f225, [%r138+640];
	add.f32 	%f226, %f224, %f225;
	ld.volatile.shared.f32 	%f227, [%r138+768];
	add.f32 	%f228, %f226, %f227;
	ld.volatile.shared.f32 	%f229, [%r138+896];
	add.f32 	%f292, %f228, %f229;
	add.s32 	%r141, %r141, 512;
	add.s32 	%r139, %r139, 16;
	add.s32 	%r138, %r138, 2048;
	setp.ne.s32 	%p38, %r139, 0;
	@%p38 bra 	$L__BB21_59;
$L__BB21_60:
	setp.eq.s32 	%p39, %r53, 0;
	@%p39 bra 	$L__BB21_69;
	and.b32  	%r62, %r52, 7;
	setp.lt.u32 	%p40, %r53, 8;
	@%p40 bra 	$L__BB21_63;
	shl.b32 	%r114, %r141, 2;
	add.s32 	%r116, %r106, %r114;
	ld.volatile.shared.f32 	%f231, [%r116];
	add.f32 	%f232, %f292, %f231;
	ld.volatile.shared.f32 	%f233, [%r116+128];
	add.f32 	%f234, %f232, %f233;
	ld.volatile.shared.f32 	%f235, [%r116+256];
	add.f32 	%f236, %f234, %f235;
	ld.volatile.shared.f32 	%f237, [%r116+384];
	add.f32 	%f238, %f236, %f237;
	ld.volatile.shared.f32 	%f239, [%r116+512];
	add.f32 	%f240, %f238, %f239;
	ld.volatile.shared.f32 	%f241, [%r116+640];
	add.f32 	%f242, %f240, %f241;
	ld.volatile.shared.f32 	%f243, [%r116+768];
	add.f32 	%f244, %f242, %f243;
	ld.volatile.shared.f32 	%f245, [%r116+896];
	add.f32 	%f292, %f244, %f245;
	add.s32 	%r141, %r141, 256;
$L__BB21_63:
	setp.eq.s32 	%p41, %r62, 0;
	@%p41 bra 	$L__BB21_69;
	and.b32  	%r65, %r52, 3;
	setp.lt.u32 	%p42, %r62, 4;
	@%p42 bra 	$L__BB21_66;
	shl.b32 	%r117, %r141, 2;
	add.s32 	%r119, %r106, %r117;
	ld.volatile.shared.f32 	%f247, [%r119];
	add.f32 	%f248, %f292, %f247;
	ld.volatile.shared.f32 	%f249, [%r119+128];
	add.f32 	%f250, %f248, %f249;
	ld.volatile.shared.f32 	%f251, [%r119+256];
	add.f32 	%f252, %f250, %f251;
	ld.volatile.shared.f32 	%f253, [%r119+384];
	add.f32 	%f292, %f252, %f253;
	add.s32 	%r141, %r141, 128;
$L__BB21_66:
	setp.eq.s32 	%p43, %r65, 0;
	@%p43 bra 	$L__BB21_69;
	shl.b32 	%r120, %r141, 2;
	add.s32 	%r145, %r106, %r120;
	neg.s32 	%r144, %r65;
$L__BB21_68:
	.pragma "nounroll";
	ld.volatile.shared.f32 	%f254, [%r145];
	add.f32 	%f292, %f292, %f254;
	add.s32 	%r145, %r145, 128;
	add.s32 	%r144, %r144, 1;
	setp.ne.s32 	%p44, %r144, 0;
	@%p44 bra 	$L__BB21_68;
$L__BB21_69:
	st.volatile.shared.f32 	[smem], %f292;
$L__BB21_70:
	setp.ne.s32 	%p45, %r1, 0;
	barrier.sync 	0;
	@%p45 bra 	$L__BB21_72;
	ld.shared.f32 	%f255, [smem];
	st.global.f32 	[%rd1], %f255;
	mov.b32 	%r122, 0;
	st.global.u32 	[retirementCount], %r122;
$L__BB21_72:
	ret;

}
	// .globl	_Z16reduceSinglePassILj128ELb1EEvPKfPfj
.visible .entry _Z16reduceSinglePassILj128ELb1EEvPKfPfj(
	.param .u64 .ptr .align 1 _Z16reduceSinglePassILj128ELb1EEvPKfPfj_param_0,
	.param .u64 .ptr .align 1 _Z16reduceSinglePassILj128ELb1EEvPKfPfj_param_1,
	.param .u32 _Z16reduceSinglePassILj128ELb1EEvPKfPfj_param_2
)
{
	.reg .pred 	%p<46>;
	.reg .b16 	%rs<3>;
	.reg .b32 	%r<146>;
	.reg .b32 	%f<293>;
	.reg .b64 	%rd<26>;
	// demoted variable
	.shared .align 1 .u8 _ZZ16reduceSinglePassILj128ELb1EEvPKfPfjE6amLast;
	ld.param.u64 	%rd9, [_Z16reduceSinglePassILj128ELb1EEvPKfPfj_param_0];
	ld.param.u64 	%rd10, [_Z16reduceSinglePassILj128ELb1EEvPKfPfj_param_1];
	ld.param.u32 	%r74, [_Z16reduceSinglePassILj128ELb1EEvPKfPfj_param_2];
	cvta.to.global.u64 	%rd1, %rd10;
	mov.u32 	%r1, %tid.x;
	mov.u32 	%r2, %ctaid.x;
	shl.b32 	%r75, %r2, 8;
	add.s32 	%r123, %r75, %r1;
	mov.u32 	%r4, %nctaid.x;
	setp.ge.u32 	%p1, %r123, %r74;
	mov.f32 	%f257, 0f00000000;
	@%p1 bra 	$L__BB22_3;
	cvta.to.global.u64 	%rd2, %rd9;
	shl.b32 	%r5, %r4, 8;
	mov.f32 	%f257, 0f00000000;
$L__BB22_2:
	mul.wide.u32 	%rd11, %r123, 4;
	add.s64 	%rd12, %rd2, %rd11;
	ld.global.f32 	%f61, [%rd12];
	add.f32 	%f62, %f257, %f61;
	add.s32 	%r76, %r123, 128;
	mul.wide.u32 	%rd13, %r76, 4;
	add.s64 	%rd14, %rd2, %rd13;
	ld.global.f32 	%f63, [%rd14];
	add.f32 	%f257, %f62, %f63;
	add.s32 	%r123, %r123, %r5;
	setp.lt.u32 	%p2, %r123, %r74;
	@%p2 bra 	$L__BB22_2;
$L__BB22_3:
	shl.b32 	%r77, %r1, 2;
	mov.u32 	%r78, sdata;
	add.s32 	%r8, %r78, %r77;
	st.volatile.shared.f32 	[%r8], %f257;
	bar.warp.sync 	-1;
	and.b32  	%r9, %r1, 31;
	setp.gt.u32 	%p3, %r9, 15;
	@%p3 bra 	$L__BB22_5;
	ld.volatile.shared.f32 	%f64, [%r8+64];
	add.f32 	%f257, %f257, %f64;
	st.volatile.shared.f32 	[%r8], %f257;
$L__BB22_5:
	bar.warp.sync 	-1;
	setp.gt.u32 	%p4, %r9, 7;
	@%p4 bra 	$L__BB22_7;
	ld.volatile.shared.f32 	%f65, [%r8+32];
	add.f32 	%f257, %f257, %f65;
	st.volatile.shared.f32 	[%r8], %f257;
$L__BB22_7:
	bar.warp.sync 	-1;
	setp.gt.u32 	%p5, %r9, 3;
	@%p5 bra 	$L__BB22_9;
	ld.volatile.shared.f32 	%f66, [%r8+16];
	add.f32 	%f257, %f257, %f66;
	st.volatile.shared.f32 	[%r8], %f257;
$L__BB22_9:
	bar.warp.sync 	-1;
	setp.gt.u32 	%p6, %r9, 1;
	@%p6 bra 	$L__BB22_11;
	ld.volatile.shared.f32 	%f67, [%r8+8];
	add.f32 	%f257, %f257, %f67;
	st.volatile.shared.f32 	[%r8], %f257;
$L__BB22_11:
	bar.warp.sync 	-1;
	setp.ne.s32 	%p7, %r9, 0;
	@%p7 bra 	$L__BB22_13;
	ld.volatile.shared.f32 	%f68, [%r8+4];
	add.f32 	%f69, %f257, %f68;
	st.volatile.shared.f32 	[%r8], %f69;
$L__BB22_13:
	bar.warp.sync 	-1;
	barrier.sync 	0;
	mov.u32 	%r79, %tid.y;
	mov.u32 	%r80, %tid.z;
	mov.u32 	%r10, %ntid.x;
	mov.u32 	%r81, %ntid.y;
	mad.lo.s32 	%r82, %r80, %r81, %r79;
	mul.lo.s32 	%r83, %r82, %r10;
	or.b32  	%r11, %r83, %r1;
	setp.ne.s32 	%p8, %r11, 0;
	@%p8 bra 	$L__BB22_27;
	add.s32 	%r85, %r10, -1;
	shr.u32 	%r86, %r85, 5;
	add.s32 	%r12, %r86, 1;
	and.b32  	%r13, %r12, 15;
	setp.lt.u32 	%p9, %r10, 481;
	mov.f32 	%f270, 0f00000000;
	mov.b32 	%r127, 0;
	@%p9 bra 	$L__BB22_17;
	add.s32 	%r124, %r78, 1024;
	and.b32  	%r90, %r12, 268435440;
	neg.s32 	%r125, %r90;
	mov.f32 	%f270, 0f00000000;
	mov.b32 	%r127, 0;
$L__BB22_16:
	.pragma "nounroll";
	ld.volatile.shared.f32 	%f73, [%r124+-1024];
	add.f32 	%f74, %f270, %f73;
	ld.volatile.shared.f32 	%f75, [%r124+-896];
	add.f32 	%f76, %f74, %f75;
	ld.volatile.shared.f32 	%f77, [%r124+-768];
	add.f32 	%f78, %f76, %f77;
	ld.volatile.shared.f32 	%f79, [%r124+-640];
	add.f32 	%f80, %f78, %f79;
	ld.volatile.shared.f32 	%f81, [%r124+-512];
	add.f32 	%f82, %f80, %f81;
	ld.volatile.shared.f32 	%f83, [%r124+-384];
	add.f32 	%f84, %f82, %f83;
	ld.volatile.shared.f32 	%f85, [%r124+-256];
	add.f32 	%f86, %f84, %f85;
	ld.volatile.shared.f32 	%f87, [%r124+-128];
	add.f32 	%f88, %f86, %f87;
	ld.volatile.shared.f32 	%f89, [%r124];
	add.f32 	%f90, %f88, %f89;
	ld.volatile.shared.f32 	%f91, [%r124+128];
	add.f32 	%f92, %f90, %f91;
	ld.volatile.shared.f32 	%f93, [%r124+256];
	add.f32 	%f94, %f92, %f93;
	ld.volatile.shared.f32 	%f95, [%r124+384];
	add.f32 	%f96, %f94, %f95;
	ld.volatile.shared.f32 	%f97, [%r124+512];
	add.f32 	%f98, %f96, %f97;
	ld.volatile.shared.f32 	%f99, [%r124+640];
	add.f32 	%f100, %f98, %f99;
	ld.volatile.shared.f32 	%f101, [%r124+768];
	add.f32 	%f102, %f100, %f101;
	ld.volatile.shared.f32 	%f103, [%r124+896];
	add.f32 	%f270, %f102, %f103;
	add.s32 	%r127, %r127, 512;
	add.s32 	%r125, %r125, 16;
	add.s32 	%r124, %r124, 2048;
	setp.ne.s32 	%p10, %r125, 0;
	@%p10 bra 	$L__BB22_16;
$L__BB22_17:
	setp.eq.s32 	%p11, %r13, 0;
	@%p11 bra 	$L__BB22_26;
	and.b32  	%r22, %r12, 7;
	setp.lt.u32 	%p12, %r13, 8;
	@%p12 bra 	$L__BB22_20;
	shl.b32 	%r91, %r127, 2;
	add.s32 	%r93, %r78, %r91;
	ld.volatile.shared.f32 	%f105, [%r93];
	add.f32 	%f106, %f270, %f105;
	ld.volatile.shared.f32 	%f107, [%r93+128];
	add.f32 	%f108, %f106, %f107;
	ld.volatile.shared.f32 	%f109, [%r93+256];
	add.f32 	%f110, %f108, %f109;
	ld.volatile.shared.f32 	%f111, [%r93+384];
	add.f32 	%f112, %f110, %f111;
	ld.volatile.shared.f32 	%f113, [%r93+512];
	add.f32 	%f114, %f112, %f113;
	ld.volatile.shared.f32 	%f115, [%r93+640];
	add.f32 	%f116, %f114, %f115;
	ld.volatile.shared.f32 	%f117, [%r93+768];
	add.f32 	%f118, %f116, %f117;
	ld.volatile.shared.f32 	%f119, [%r93+896];
	add.f32 	%f270, %f118, %f119;
	add.s32 	%r127, %r127, 256;
$L__BB22_20:
	setp.eq.s32 	%p13, %r22, 0;
	@%p13 bra 	$L__BB22_26;
	and.b32  	%r25, %r12, 3;
	setp.lt.u32 	%p14, %r22, 4;
	@%p14 bra 	$L__BB22_23;
	shl.b32 	%r94, %r127, 2;
	add.s32 	%r96, %r78, %r94;
	ld.volatile.shared.f32 	%f121, [%r96];
	add.f32 	%f122, %f270, %f121;
	ld.volatile.shared.f32 	%f123, [%r96+128];
	add.f32 	%f124, %f122, %f123;
	ld.volatile.shared.f32 	%f125, [%r96+256];
	add.f32 	%f126, %f124, %f125;
	ld.volatile.shared.f32 	%f127, [%r96+384];
	add.f32 	%f270, %f126, %f127;
	add.s32 	%r127, %r127, 128;
$L__BB22_23:
	setp.eq.s32 	%p15, %r25, 0;
	@%p15 bra 	$L__BB22_26;
	shl.b32 	%r97, %r127, 2;
	add.s32 	%r131, %r78, %r97;
	neg.s32 	%r130, %r25;
$L__BB22_25:
	.pragma "nounroll";
	ld.volatile.shared.f32 	%f128, [%r131];
	add.f32 	%f270, %f270, %f128;
	add.s32 	%r131, %r131, 128;
	add.s32 	%r130, %r130, 1;
	setp.ne.s32 	%p16, %r130, 0;
	@%p16 bra 	$L__BB22_25;
$L__BB22_26:
	st.volatile.shared.f32 	[sdata], %f270;
$L__BB22_27:
	barrier.sync 	0;
	setp.ne.s32 	%p17, %r1, 0;
	@%p17 bra 	$L__BB22_29;
	ld.shared.f32 	%f129, [sdata];
	mul.wide.u32 	%rd15, %r2, 4;
	add.s64 	%rd16, %rd1, %rd15;
	st.global.f32 	[%rd16], %f129;
$L__BB22_29:
	setp.lt.u32 	%p18, %r4, 2;
	@%p18 bra 	$L__BB22_72;
	setp.ne.s32 	%p19, %r1, 0;
	membar.gl;
	@%p19 bra 	$L__BB22_32;
	atom.global.inc.u32 	%r99, [retirementCount], %r4;
	add.s32 	%r100, %r4, -1;
	setp.eq.s32 	%p20, %r99, %r100;
	selp.u16 	%rs1, 1, 0, %p20;
	st.shared.u8 	[_ZZ16reduceSinglePassILj128ELb1EEvPKfPfjE6amLast], %rs1;
$L__BB22_32:
	barrier.sync 	0;
	ld.shared.u8 	%rs2, [_ZZ16reduceSinglePassILj128ELb1EEvPKfPfjE6amLast];
	setp.eq.s16 	%p21, %rs2, 0;
	@%p21 bra 	$L__BB22_72;
	setp.ge.u32 	%p22, %r1, %r4;
	mov.f32 	%f279, 0f00000000;
	@%p22 bra 	$L__BB22_46;
	not.b32 	%r101, %r1;
	add.s32 	%r102, %r4, %r101;
	shr.u32 	%r103, %r102, 7;
	add.s32 	%r34, %r103, 1;
	and.b32  	%r35, %r34, 15;
	setp.lt.u32 	%p23, %r102, 1920;
	mov.f32 	%f279, 0f00000000;
	mov.u32 	%r134, %r1;
	@%p23 bra 	$L__BB22_37;
	and.b32  	%r104, %r34, 67108848;
	neg.s32 	%r132, %r104;
	mul.wide.u32 	%rd17, %r1, 4;
	add.s64 	%rd18, %rd17, %rd1;
	add.s64 	%rd24, %rd18, 4096;
	mov.f32 	%f279, 0f00000000;
	mov.u32 	%r134, %r1;
$L__BB22_36:
	.pragma "nounroll";
	ld.global.f32 	%f134, [%rd24+-4096];
	add.f32 	%f135, %f279, %f134;
	ld.global.f32 	%f136, [%rd24+-3584];
	add.f32 	%f137, %f135, %f136;
	ld.global.f32 	%f138, [%rd24+-3072];
	add.f32 	%f139, %f137, %f138;
	ld.global.f32 	%f140, [%rd24+-2560];
	add.f32 	%f141, %f139, %f140;
	ld.global.f32 	%f142, [%rd24+-2048];
	add.f32 	%f143, %f141, %f142;
	ld.global.f32 	%f144, [%rd24+-1536];
	add.f32 	%f145, %f143, %f144;
	ld.global.f32 	%f146, [%rd24+-1024];
	add.f32 	%f147, %f145, %f146;
	ld.global.f32 	%f148, [%rd24+-512];
	add.f32 	%f149, %f147, %f148;
	ld.global.f32 	%f150, [%rd24];
	add.f32 	%f151, %f149, %f150;
	ld.global.f32 	%f152, [%rd24+512];
	add.f32 	%f153, %f151, %f152;
	ld.global.f32 	%f154, [%rd24+1024];
	add.f32 	%f155, %f153, %f154;
	ld.global.f32 	%f156, [%rd24+1536];
	add.f32 	%f157, %f155, %f156;
	ld.global.f32 	%f158, [%rd24+2048];
	add.f32 	%f159, %f157, %f158;
	ld.global.f32 	%f160, [%rd24+2560];
	add.f32 	%f161, %f159, %f160;
	ld.global.f32 	%f162, [%rd24+3072];
	add.f32 	%f163, %f161, %f162;
	ld.global.f32 	%f164, [%rd24+3584];
	add.f32 	%f279, %f163, %f164;
	add.s32 	%r134, %r134, 2048;
	add.s32 	%r132, %r132, 16;
	add.s64 	%rd24, %rd24, 8192;
	setp.ne.s32 	%p24, %r132, 0;
	@%p24 bra 	$L__BB22_36;
$L__BB22_37:
	setp.eq.s32 	%p25, %r35, 0;
	@%p25 bra 	$L__BB22_46;
	and.b32  	%r42, %r34, 7;
	setp.lt.u32 	%p26, %r35, 8;
	@%p26 bra 	$L__BB22_40;
	mul.wide.u32 	%rd19, %r134, 4;
	add.s64 	%rd20, %rd1, %rd19;
	ld.global.f32 	%f166, [%rd20];
	add.f32 	%f167, %f279, %f166;
	ld.global.f32 	%f168, [%rd20+512];
	add.f32 	%f169, %f167, %f168;
	ld.global.f32 	%f170, [%rd20+1024];
	add.f32 	%f171, %f169, %f170;
	ld.global.f32 	%f172, [%rd20+1536];
	add.f32 	%f173, %f171, %f172;
	ld.global.f32 	%f174, [%rd20+2048];
	add.f32 	%f175, %f173, %f174;
	ld.global.f32 	%f176, [%rd20+2560];
	add.f32 	%f177, %f175, %f176;
	ld.global.f32 	%f178, [%rd20+3072];
	add.f32 	%f179, %f177, %f178;
	ld.global.f32 	%f180, [%rd20+3584];
	add.f32 	%f279, %f179, %f180;
	add.s32 	%r134, %r134, 1024;
$L__BB22_40:
	setp.eq.s32 	%p27, %r42, 0;
	@%p27 bra 	$L__BB22_46;
	and.b32  	%r45, %r34, 3;
	setp.lt.u32 	%p28, %r42, 4;
	@%p28 bra 	$L__BB22_43;
	mul.wide.u32 	%rd21, %r134, 4;
	add.s64 	%rd22, %rd1, %rd21;
	ld.global.f32 	%f182, [%rd22];
	add.f32 	%f183, %f279, %f182;
	ld.global.f32 	%f184, [%rd22+512];
	add.f32 	%f185, %f183, %f184;
	ld.global.f32 	%f186, [%rd22+1024];
	add.f32 	%f187, %f185, %f186;
	ld.global.f32 	%f188, [%rd22+1536];
	add.f32 	%f279, %f187, %f188;
	add.s32 	%r134, %r134, 512;
$L__BB22_43:
	setp.eq.s32 	%p29, %r45, 0;
	@%p29 bra 	$L__BB22_46;
	mul.wide.u32 	%rd23, %r134, 4;
	add.s64 	%rd25, %rd1, %rd23;
	neg.s32 	%r137, %r45;
$L__BB22_45:
	.pragma "nounroll";
	ld.global.f32 	%f189, [%rd25];
	add.f32 	%f279, %f279, %f189;
	add.s64 	%rd25, %rd25, 512;
	add.s32 	%r137, %r137, 1;
	setp.ne.s32 	%p30, %r137, 0;
	@%p30 bra 	$L__BB22_45;
$L__BB22_46:
	setp.gt.u32 	%p31, %r9, 15;
	mov.u32 	%r106, smem;
	add.s32 	%r51, %r106, %r77;
	st.volatile.shared.f32 	[%r51], %f279;
	bar.warp.sync 	-1;
	@%p31 bra 	$L__BB22_48;
	ld.volatile.shared.f32 	%f190, [%r51+64];
	add.f32 	%f279, %f279, %f190;
	st.volatile.shared.f32 	[%r51], %f279;
$L__BB22_48:
	setp.gt.u32 	%p32, %r9, 7;
	bar.warp.sync 	-1;
	@%p32 bra 	$L__BB22_50;
	ld.volatile.shared.f32 	%f191, [%r51+32];
	add.f32 	%f279, %f279, %f191;
	st.volatile.shared.f32 	[%r51], %f279;
$L__BB22_50:
	setp.gt.u32 	%p33, %r9, 3;
	bar.warp.sync 	-1;
	@%p33 bra 	$L__BB22_52;
	ld.volatile.shared.f32 	%f192, [%r51+16];
	add.f32 	%f279, %f279, %f192;
	st.volatile.shared.f32 	[%r51], %f279;
$L__BB22_52:
	setp.gt.u32 	%p34, %r9, 1;
	bar.warp.sync 	-1;
	@%p34 bra 	$L__BB22_54;
	ld.volatile.shared.f32 	%f193, [%r51+8];
	add.f32 	%f279, %f279, %f193;
	st.volatile.shared.f32 	[%r51], %f279;
$L__BB22_54:
	setp.ne.s32 	%p35, %r9, 0;
	bar.warp.sync 	-1;
	@%p35 bra 	$L__BB22_56;
	ld.volatile.shared.f32 	%f194, [%r51+4];
	add.f32 	%f195, %f279, %f194;
	st.volatile.shared.f32 	[%r51], %f195;
$L__BB22_56:
	setp.ne.s32 	%p36, %r11, 0;
	bar.warp.sync 	-1;
	barrier.sync 	0;
	@%p36 bra 	$L__BB22_70;
	add.s32 	%r108, %r10, -1;
	shr.u32 	%r109, %r108, 5;
	add.s32 	%r52, %r109, 1;
	and.b32  	%r53, %r52, 15;
	setp.lt.u32 	%p37, %r10, 481;
	mov.f32 	%f292, 0f00000000;
	mov.b32 	%r141, 0;
	@%p37 bra 	$L__BB22_60;
	add.s32 	%r138, %r106, 1024;
	and.b32  	%r113, %r52, 268435440;
	neg.s32 	%r139, %r113;
	mov.f32 	%f292, 0f00000000;
	mov.b32 	%r141, 0;
$L__BB22_59:
	.pragma "nounroll";
	ld.volatile.shared.f32 	%f199, [%r138+-1024];
	add.f32 	%f200, %f292, %f199;
	ld.volatile.shared.f32 	%f201, [%r138+-896];
	add.f32 	%f202, %f200, %f201;
	ld.volatile.shared.f32 	%f203, [%r138+-768];
	add.f32 	%f204, %f202, %f203;
	ld.volatile.shared.f32 	%f205, [%r138+-640];
	add.f32 	%f206, %f204, %f205;
	ld.volatile.shared.f32 	%f207, [%r138+-512];
	add.f32 	%f208, %f206, %f207;
	ld.volatile.shared.f32 	%f209, [%r138+-384];
	add.f32 	%f210, %f208, %f209;
	ld.volatile.shared.f32 	%f211, [%r138+-256];
	add.f32 	%f212, %f210, %f211;
	ld.volatile.shared.f32 	%f213, [%r138+-128];
	add.f32 	%f214, %f212, %f213;
	ld.volatile.shared.f32 	%f215, [%r138];
	add.f32 	%f216, %f214, %f215;
	ld.volatile.shared.f32 	%f217, [%r138+128];
	add.f32 	%f218, %f216, %f217;
	ld.volatile.shared.f32 	%f219, [%r138+256];
	add.f32 	%f220, %f218, %f219;
	ld.volatile.shared.f32 	%f221, [%r138+384];
	add.f32 	%f222, %f220, %f221;
	ld.volatile.shared.f32 	%f223, [%r138+512];
	add.f32 	%f224, %f222, %f223;
	ld.volatile.shared.f32 	%f225, [%r138+640];
	add.f32 	%f226, %f224, %f225;
	ld.volatile.shared.f32 	%f227, [%r138+768];
	add.f32 	%f228, %f226, %f227;
	ld.volatile.shared.f32 	%f229, [%r138+896];
	add.f32 	%f292, %f228, %f229;
	add.s32 	%r141, %r141, 512;
	add.s32 	%r139, %r139, 16;
	add.s32 	%r138, %r138, 2048;
	setp.ne.s32 	%p38, %r139, 0;
	@%p38 bra 	$L__BB22_59;
$L__BB22_60:
	setp.eq.s32 	%p39, %r53, 0;
	@%p39 bra 	$L__BB22_69;
	and.b32  	%r62, %r52, 7;
	setp.lt.u32 	%p40, %r53, 8;
	@%p40 bra 	$L__BB22_63;
	shl.b32 	%r114, %r141, 2;
	add.s32 	%r116, %r106, %r114;
	ld.volatile.shared.f32 	%f231, [%r116];
	add.f32 	%f232, %f292, %f231;
	ld.volatile.shared.f32 	%f233, [%r116+128];
	add.f32 	%f234, %f232, %f233;
	ld.volatile.shared.f32 	%f235, [%r116+256];
	add.f32 	%f236, %f234, %f235;
	ld.volatile.shared.f32 	%f237, [%r116+384];
	add.f32 	%f238, %f236, %f237;
	ld.volatile.shared.f32 	%f239, [%r116+512];
	add.f32 	%f240, %f238, %f239;
	ld.volatile.shared.f32 	%f241, [%r116+640];
	add.f32 	%f242, %f240, %f241;
	ld.volatile.shared.f32 	%f243, [%r116+768];
	add.f32 	%f244, %f242, %f243;
	ld.volatile.shared.f32 	%f245, [%r116+896];
	add.f32 	%f292, %f244, %f245;
	add.s32 	%r141, %r141, 256;
$L__BB22_63:
	setp.eq.s32 	%p41, %r62, 0;
	@%p41 bra 	$L__BB22_69;
	and.b32  	%r65, %r52, 3;
	setp.lt.u32 	%p42, %r62, 4;
	@%p42 bra 	$L__BB22_66;
	shl.b32 	%r117, %r141, 2;
	add.s32 	%r119, %r106, %r117;
	ld.volatile.shared.f32 	%f247, [%r119];
	add.f32 	%f248, %f292, %f247;
	ld.volatile.shared.f32 	%f249, [%r119+128];
	add.f32 	%f250, %f248, %f249;
	ld.volatile.shared.f32 	%f251, [%r119+256];
	add.f32 	%f252, %f250, %f251;
	ld.volatile.shared.f32 	%f253, [%r119+384];
	add.f32 	%f292, %f252, %f253;
	add.s32 	%r141, %r141, 128;
$L__BB22_66:
	setp.eq.s32 	%p43, %r65, 0;
	@%p43 bra 	$L__BB22_69;
	shl.b32 	%r120, %r141, 2;
	add.s32 	%r145, %r106, %r120;
	neg.s32 	%r144, %r65;
$L__BB22_68:
	.pragma "nounroll";
	ld.volatile.shared.f32 	%f254, [%r145];
	add.f32 	%f292, %f292, %f254;
	add.s32 	%r145, %r145, 128;
	add.s32 	%r144, %r144, 1;
	setp.ne.s32 	%p44, %r144, 0;
	@%p44 bra 	$L__BB22_68;
$L__BB22_69:
	st.volatile.shared.f32 	[smem], %f292;
$L__BB22_70:
	setp.ne.s32 	%p45, %r1, 0;
	barrier.sync 	0;
	@%p45 bra 	$L__BB22_72;
	ld.shared.f32 	%f255, [smem];
	st.global.f32 	[%rd1], %f255;
	mov.b32 	%r122, 0;
	st.global.u32 	[retirementCount], %r122;
$L__BB22_72:
	ret;

}
	// .globl	_Z16reduceSinglePassILj64ELb1EEvPKfPfj
.visible .entry _Z16reduceSinglePassILj64ELb1EEvPKfPfj(
	.param .u64 .ptr .align 1 _Z16reduceSinglePassILj64ELb1EEvPKfPfj_param_0,
	.param .u64 .ptr .align 1 _Z16reduceSinglePassILj64ELb1EEvPKfPfj_param_1,
	.param .u32 _Z16reduceSinglePassILj64ELb1EEvPKfPfj_param_2
)
{
	.reg .pred 	%p<46>;
	.reg .b16 	%rs<3>;
	.reg .b32 	%r<146>;
	.reg .b32 	%f<293>;
	.reg .b64 	%rd<26>;
	// demoted variable
	.shared .align 1 .u8 _ZZ16reduceSinglePassILj64ELb1EEvPKfPfjE6amLast;
	ld.param.u64 	%rd9, [_Z16reduceSinglePassILj64ELb1EEvPKfPfj_param_0];
	ld.param.u64 	%rd10, [_Z16reduceSinglePassILj64ELb1EEvPKfPfj_param_1];
	ld.param.u32 	%r74, [_Z16reduceSinglePassILj64ELb1EEvPKfPfj_param_2];
	cvta.to.global.u64 	%rd1, %rd10;
	mov.u32 	%r1, %tid.x;
	mov.u32 	%r2, %ctaid.x;
	shl.b32 	%r75, %r2, 7;
	add.s32 	%r123, %r75, %r1;
	mov.u32 	%r4, %nctaid.x;
	setp.ge.u32 	%p1, %r123, %r74;
	mov.f32 	%f257, 0f00000000;
	@%p1 bra 	$L__BB23_3;
	cvta.to.global.u64 	%rd2, %rd9;
	shl.b32 	%r5, %r4, 7;
	mov.f32 	%f257, 0f00000000;
$L__BB23_2:
	mul.wide.u32 	%rd11, %r123, 4;
	add.s64 	%rd12, %rd2, %rd11;
	ld.global.f32 	%f61, [%rd12];
	add.f32 	%f62, %f257, %f61;
	add.s32 	%r76, %r123, 64;
	mul.wide.u32 	%rd13, %r76, 4;
	add.s64 	%rd14, %rd2, %rd13;
	ld.global.f32 	%f63, [%rd14];
	add.f32 	%f257, %f62, %f63;
	add.s32 	%r123, %r123, %r5;
	setp.lt.u32 	%p2, %r123, %r74;
	@%p2 bra 	$L__BB23_2;
$L__BB23_3:
	shl.b32 	%r77, %r1, 2;
	mov.u32 	%r78, sdata;
	add.s32 	%r8, %r78, %r77;
	st.volatile.shared.f32 	[%r8], %f257;
	bar.warp.sync 	-1;
	and.b32  	%r9, %r1, 31;
	setp.gt.u32 	%p3, %r9, 15;
	@%p3 bra 	$L__BB23_5;
	ld.volatile.shared.f32 	%f64, [%r8+64];
	add.f32 	%f257, %f257, %f64;
	st.volatile.shared.f32 	[%r8], %f257;
$L__BB23_5:
	bar.warp.sync 	-1;
	setp.gt.u32 	%p4, %r9, 7;
	@%p4 bra 	$L__BB23_7;
	ld.volatile.shared.f32 	%f65, [%r8+32];
	add.f32 	%f257, %f257, %f65;
	st.volatile.shared.f32 	[%r8], %f257;
$L__BB23_7:
	bar.warp.sync 	-1;
	setp.gt.u32 	%p5, %r9, 3;
	@%p5 bra 	$L__BB23_9;
	ld.volatile.shared.f32 	%f66, [%r8+16];
	add.f32 	%f257, %f257, %f66;
	st.volatile.shared.f32 	[%r8], %f257;
$L__BB23_9:
	bar.warp.sync 	-1;
	setp.gt.u32 	%p6, %r9, 1;
	@%p6 bra 	$L__BB23_11;
	ld.volatile.shared.f32 	%f67, [%r8+8];
	add.f32 	%f257, %f257, %f67;
	st.volatile.shared.f32 	[%r8], %f257;
$L__BB23_11:
	bar.warp.sync 	-1;
	setp.ne.s32 	%p7, %r9, 0;
	@%p7 bra 	$L__BB23_13;
	ld.volatile.shared.f32 	%f68, [%r8+4];
	add.f32 	%f69, %f257, %f68;
	st.volatile.shared.f32 	[%r8], %f69;
$L__BB23_13:
	bar.warp.sync 	-1;
	barrier.sync 	0;
	mov.u32 	%r79, %tid.y;
	mov.u32 	%r80, %tid.z;
	mov.u32 	%r10, %ntid.x;
	mov.u32 	%r81, %ntid.y;
	mad.lo.s32 	%r82, %r80, %r81, %r79;
	mul.lo.s32 	%r83, %r82, %r10;
	or.b32  	%r11, %r83, %r1;
	setp.ne.s32 	%p8, %r11, 0;
	@%p8 bra 	$L__BB23_27;
	add.s32 	%r85, %r10, -1;
	shr.u32 	%r86, %r85, 5;
	add.s32 	%r12, %r86, 1;
	and.b32  	%r13, %r12, 15;
	setp.lt.u32 	%p9, %r10, 481;
	mov.f32 	%f270, 0f00000000;
	mov.b32 	%r127, 0;
	@%p9 bra 	$L__BB23_17;
	add.s32 	%r124, %r78, 1024;
	and.b32  	%r90, %r12, 268435440;
	neg.s32 	%r125, %r90;
	mov.f32 	%f270, 0f00000000;
	mov.b32 	%r127, 0;
$L__BB23_16:
	.pragma "nounroll";
	ld.volatile.shared.f32 	%f73, [%r124+-1024];
	add.f32 	%f74, %f270, %f73;
	ld.volatile.shared.f32 	%f75, [%r124+-896];
	add.f32 	%f76, %f74, %f75;
	ld.volatile.shared.f32 	%f77, [%r124+-768];
	add.f32 	%f78, %f76, %f77;
	ld.volatile.shared.f32 	%f79, [%r124+-640];
	add.f32 	%f80, %f78, %f79;
	ld.volatile.shared.f32 	%f81, [%r124+-512];
	add.f32 	%f82, %f80, %f81;
	ld.volatile.shared.f32 	%f83, [%r124+-384];
	add.f32 	%f84, %f82, %f83;
	ld.volatile.shared.f32 	%f85, [%r124+-256];
	add.f32 	%f86, %f84, %f85;
	ld.volatile.shared.f32 	%f87, [%r124+-128];
	add.f32 	%f88, %f86, %f87;
	ld.volatile.shared.f32 	%f89, [%r124];
	add.f32 	%f90, %f88, %f89;
	ld.volatile.shared.f32 	%f91, [%r124+128];
	add.f32 	%f92, %f90, %f91;
	ld.volatile.shared.f32 	%f93, [%r124+256];
	add.f32 	%f94, %f92, %f93;
	ld.volatile.shared.f32 	%f95, [%r124+384];
	add.f32 	%f96, %f94, %f95;
	ld.volatile.shared.f32 	%f97, [%r124+512];
	add.f32 	%f98, %f96, %f97;
	ld.volatile.shared.f32 	%f99, [%r124+640];
	add.f32 	%f100, %f98, %f99;
	ld.volatile.shared.f32 	%f101, [%r124+768];
	add.f32 	%f102, %f100, %f101;
	ld.volatile.shared.f32 	%f103, [%r124+896];
	add.f32 	%f270, %f102, %f103;
	add.s32 	%r127, %r127, 512;
	add.s32 	%r125, %r125, 16;
	add.s32 	%r124, %r124, 2048;
	setp.ne.s32 	%p10, %r125, 0;
	@%p10 bra 	$L__BB23_16;
$L__BB23_17:
	setp.eq.s32 	%p11, %r13, 0;
	@%p11 bra 	$L__BB23_26;
	and.b32  	%r22, %r12, 7;
	setp.lt.u32 	%p12, %r13, 8;
	@%p12 bra 	$L__BB23_20;
	shl.b32 	%r91, %r127, 2;
	add.s32 	%r93, %r78, %r91;
	ld.volatile.shared.f32 	%f105, [%r93];
	add.f32 	%f106, %f270, %f105;
	ld.volatile.shared.f32 	%f107, [%r93+128];
	add.f32 	%f108, %f106, %f107;
	ld.volatile.shared.f32 	%f109, [%r93+256];
	add.f32 	%f110, %f108, %f109;
	ld.volatile.shared.f32 	%f111, [%r93+384];
	add.f32 	%f112, %f110, %f111;
	ld.volatile.shared.f32 	%f113, [%r93+512];
	add.f32 	%f114, %f112, %f113;
	ld.volatile.shared.f32 	%f115, [%r93+640];
	add.f32 	%f116, %f114, %f115;
	ld.volatile.shared.f32 	%f117, [%r93+768];
	add.f32 	%f118, %f116, %f117;
	ld.volatile.shared.f32 	%f119, [%r93+896];
	add.f32 	%f270, %f118, %f119;
	add.s32 	%r127, %r127, 256;
$L__BB23_20:
	setp.eq.s32 	%p13, %r22, 0;
	@%p13 bra 	$L__BB23_26;
	and.b32  	%r25, %r12, 3;
	setp.lt.u32 	%p14, %r22, 4;
	@%p14 bra 	$L__BB23_23;
	shl.b32 	%r94, %r127, 2;
	add.s32 	%r96, %r78, %r94;
	ld.volatile.shared.f32 	%f121, [%r96];
	add.f32 	%f122, %f270, %f121;
	ld.volatile.shared.f32 	%f123, [%r96+128];
	add.f32 	%f124, %f122, %f123;
	ld.volatile.shared.f32 	%f125, [%r96+256];
	add.f32 	%f126, %f124, %f125;
	ld.volatile.shared.f32 	%f127, [%r96+384];
	add.f32 	%f270, %f126, %f127;
	add.s32 	%r127, %r127, 128;
$L__BB23_23:
	setp.eq.s32 	%p15, %r25, 0;
	@%p15 bra 	$L__BB23_26;
	shl.b32 	%r97, %r127, 2;
	add.s32 	%r131, %r78, %r97;
	neg.s32 	%r130, %r25;
$L__BB23_25:
	.pragma "nounroll";
	ld.volatile.shared.f32 	%f128, [%r131];
	add.f32 	%f270, %f270, %f128;
	add.s32 	%r131, %r131, 128;
	add.s32 	%r130, %r130, 1;
	setp.ne.s32 	%p16, %r130, 0;
	@%p16 bra 	$L__BB23_25;
$L__BB23_26:
	st.volatile.shared.f32 	[sdata], %f270;
$L__BB23_27:
	barrier.sync 	0;
	setp.ne.s32 	%p17, %r1, 0;
	@%p17 bra 	$L__BB23_29;
	ld.shared.f32 	%f129, [sdata];
	mul.wide.u32 	%rd15, %r2, 4;
	add.s64 	%rd16, %rd1, %rd15;
	st.global.f32 	[%rd16], %f129;
$L__BB23_29:
	setp.lt.u32 	%p18, %r4, 2;
	@%p18 bra 	$L__BB23_72;
	setp.ne.s32 	%p19, %r1, 0;
	membar.gl;
	@%p19 bra 	$L__BB23_32;
	atom.global.inc.u32 	%r99, [retirementCount], %r4;
	add.s32 	%r100, %r4, -1;
	setp.eq.s32 	%p20, %r99, %r100;
	selp.u16 	%rs1, 1, 0, %p20;
	st.shared.u8 	[_ZZ16reduceSinglePassILj64ELb1EEvPKfPfjE6amLast], %rs1;
$L__BB23_32:
	barrier.sync 	0;
	ld.shared.u8 	%rs2, [_ZZ16reduceSinglePassILj64ELb1EEvPKfPfjE6amLast];
	setp.eq.s16 	%p21, %rs2, 0;
	@%p21 bra 	$L__BB23_72;
	setp.ge.u32 	%p22, %r1, %r4;
	mov.f32 	%f279, 0f00000000;
	@%p22 bra 	$L__BB23_46;
	not.b32 	%r101, %r1;
	add.s32 	%r102, %r4, %r101;
	shr.u32 	%r103, %r102, 6;
	add.s32 	%r34, %r103, 1;
	and.b32  	%r35, %r34, 15;
	setp.lt.u32 	%p23, %r102, 960;
	mov.f32 	%f279, 0f00000000;
	mov.u32 	%r134, %r1;
	@%p23 bra 	$L__BB23_37;
	and.b32  	%r104, %r34, 134217712;
	neg.s32 	%r132, %r104;
	mul.wide.u32 	%rd17, %r1, 4;
	add.s64 	%rd18, %rd17, %rd1;
	add.s64 	%rd24, %rd18, 2048;
	mov.f32 	%f279, 0f00000000;
	mov.u32 	%r134, %r1;
$L__BB23_36:
	.pragma "nounroll";
	ld.global.f32 	%f134, [%rd24+-2048];
	add.f32 	%f135, %f279, %f134;
	ld.global.f32 	%f136, [%rd24+-1792];
	add.f32 	%f137, %f135, %f136;
	ld.global.f32 	%f138, [%rd24+-1536];
	add.f32 	%f139, %f137, %f138;
	ld.global.f32 	%f140, [%rd24+-1280];
	add.f32 	%f141, %f139, %f140;
	ld.global.f32 	%f142, [%rd24+-1024];
	add.f32 	%f143, %f141, %f142;
	ld.global.f32 	%f144, [%rd24+-768];
	add.f32 	%f145, %f143, %f144;
	ld.global.f32 	%f146, [%rd24+-512];
	add.f32 	%f147, %f145, %f146;
	ld.global.f32 	%f148, [%rd24+-256];
	add.f32 	%f149, %f147, %f148;
	ld.global.f32 	%f150, [%rd24];
	add.f32 	%f151, %f149, %f150;
	ld.global.f32 	%f152, [%rd24+256];
	add.f32 	%f153, %f151, %f152;
	ld.global.f32 	%f154, [%rd24+512];
	add.f32 	%f155, %f153, %f154;
	ld.global.f32 	%f156, [%rd24+768];
	add.f32 	%f157, %f155, %f156;
	ld.global.f32 	%f158, [%rd24+1024];
	add.f32 	%f159, %f157, %f158;
	ld.global.f32 	%f160, [%rd24+1280];
	add.f32 	%f161, %f159, %f160;
	ld.global.f32 	%f162, [%rd24+1536];
	add.f32 	%f163, %f161, %f162;
	ld.global.f32 	%f164, [%rd24+1792];
	add.f32 	%f279, %f163, %f164;
	add.s32 	%r134, %r134, 1024;
	add.s32 	%r132, %r132, 16;
	add.s64 	%rd24, %rd24, 4096;
	setp.ne.s32 	%p24, %r132, 0;
	@%p24 bra 	$L__BB23_36;
$L__BB23_37:
	setp.eq.s32 	%p25, %r35, 0;
	@%p25 bra 	$L__BB23_46;
	and.b32  	%r42, %r34, 7;
	setp.lt.u32 	%p26, %r35, 8;
	@%p26 bra 	$L__BB23_40;
	mul.wide.u32 	%rd19, %r134, 4;
	add.s64 	%rd20, %rd1, %rd19;
	ld.global.f32 	%f166, [%rd20];
	add.f32 	%f167, %f279, %f166;
	ld.global.f32 	%f168, [%rd20+256];
	add.f32 	%f169, %f167, %f168;
	ld.global.f32 	%f170, [%rd20+512];
	add.f32 	%f171, %f169, %f170;
	ld.global.f32 	%f172, [%rd20+768];
	add.f32 	%f173, %f171, %f172;
	ld.global.f32 	%f174, [%rd20+1024];
	add.f32 	%f175, %f173, %f174;
	ld.global.f32 	%f176, [%rd20+1280];
	add.f32 	%f177, %f175, %f176;
	ld.global.f32 	%f178, [%rd20+1536];
	add.f32 	%f179, %f177, %f178;
	ld.global.f32 	%f180, [%rd20+1792];
	add.f32 	%f279, %f179, %f180;
	add.s32 	%r134, %r134, 512;
$L__BB23_40:
	setp.eq.s32 	%p27, %r42, 0;
	@%p27 bra 	$L__BB23_46;
	and.b32  	%r45, %r34, 3;
	setp.lt.u32 	%p28, %r42, 4;
	@%p28 bra 	$L__BB23_43;
	mul.wide.u32 	%rd21, %r134, 4;
	add.s64 	%rd22, %rd1, %rd21;
	ld.global.f32 	%f182, [%rd22];
	add.f32 	%f183, %f279, %f182;
	ld.global.f32 	%f184, [%rd22+256];
	add.f32 	%f185, %f183, %f184;
	ld.global.f32 	%f186, [%rd22+512];
	add.f32 	%f187, %f185, %f186;
	ld.global.f32 	%f188, [%rd22+768];
	add.f32 	%f279, %f187, %f188;
	add.s32 	%r134, %r134, 256;
$L__BB23_43:
	setp.eq.s32 	%p29, %r45, 0;
	@%p29 bra 	$L__BB23_46;
	mul.wide.u32 	%rd23, %r134, 4;
	add.s64 	%rd25, %rd1, %rd23;
	neg.s32 	%r137, %r45;
$L__BB23_45:
	.pragma "nounroll";
	ld.global.f32 	%f189, [%rd25];
	add.f32 	%f279, %f279, %f189;
	add.s64 	%rd25, %rd25, 256;
	add.s32 	%r137, %r137, 1;
	setp.ne.s32 	%p30, %r137, 0;
	@%p30 bra 	$L__BB23_45;
$L__BB23_46:
	setp.gt.u32 	%p31, %r9, 15;
	mov.u32 	%r106, smem;
	add.s32 	%r51, %r106, %r77;
	st.volatile.shared.f32 	[%r51], %f279;
	bar.warp.sync 	-1;
	@%p31 bra 	$L__BB23_48;
	ld.volatile.shared.f32 	%f190, [%r51+64];
	add.f32 	%f279, %f279, %f190;
	st.volatile.shared.f32 	[%r51], %f279;
$L__BB23_48:
	setp.gt.u32 	%p32, %r9, 7;
	bar.warp.sync 	-1;
	@%p32 bra 	$L__BB23_50;
	ld.volatile.shared.f32 	%f191, [%r51+32];
	add.f32 	%f279, %f279, %f191;
	st.volatile.shared.f32 	[%r51], %f279;
$L__BB23_50:
	setp.gt.u32 	%p33, %r9, 3;
	bar.warp.sync 	-1;
	@%p33 bra 	$L__BB23_52;
	ld.volatile.shared.f32 	%f192, [%r51+16];
	add.f32 	%f279, %f279, %f192;
	st.volatile.shared.f32 	[%r51], %f279;
$L__BB23_52:
	setp.gt.u32 	%p34, %r9, 1;
	bar.warp.sync 	-1;
	@%p34 bra 	$L__BB23_54;
	ld.volatile.shared.f32 	%f193, [%r51+8];
	add.f32 	%f279, %f279, %f193;
	st.volatile.shared.f32 	[%r51], %f279;
$L__BB23_54:
	setp.ne.s32 	%p35, %r9, 0;
	bar.warp.sync 	-1;
	@%p35 bra 	$L__BB23_56;
	ld.volatile.shared.f32 	%f194, [%r51+4];
	add.f32 	%f195, %f279, %f194;
	st.volatile.shared.f32 	[%r51], %f195;
$L__BB23_56:
	setp.ne.s32 	%p36, %r11, 0;
	bar.warp.sync 	-1;
	barrier.sync 	0;
	@%p36 bra 	$L__BB23_70;
	add.s32 	%r108, %r10, -1;
	shr.u32 	%r109, %r108, 5;
	add.s32 	%r52, %r109, 1;
	and.b32  	%r53, %r52, 15;
	setp.lt.u32 	%p37, %r10, 481;
	mov.f32 	%f292, 0f00000000;
	mov.b32 	%r141, 0;
	@%p37 bra 	$L__BB23_60;
	add.s32 	%r138, %r106, 1024;
	and.b32  	%r113, %r52, 268435440;
	neg.s32 	%r139, %r113;
	mov.f32 	%f292, 0f00000000;
	mov.b32 	%r141, 0;
$L__BB23_59:
	.pragma "nounroll";
	ld.volatile.shared.f32 	%f199, [%r138+-1024];
	add.f32 	%f200, %f292, %f199;
	ld.volatile.shared.f32 	%f201, [%r138+-896];
	add.f32 	%f202, %f200, %f201;
	ld.volatile.shared.f32 	%f203, [%r138+-768];
	add.f32 	%f204, %f202, %f203;
	ld.volatile.shared.f32 	%f205, [%r138+-640];
	add.f32 	%f206, %f204, %f205;
	ld.volatile.shared.f32 	%f207, [%r138+-512];
	add.f32 	%f208, %f206, %f207;
	ld.volatile.shared.f32 	%f209, [%r138+-384];
	add.f32 	%f210, %f208, %f209;
	ld.volatile.shared.f32 	%f211, [%r138+-256];
	add.f32 	%f212, %f210, %f211;
	ld.volatile.shared.f32 	%f213, [%r138+-128];
	add.f32 	%f214, %f212, %f213;
	ld.volatile.shared.f32 	%f215, [%r138];
	add.f32 	%f216, %f214, %f215;
	ld.volatile.shared.f32 	%f217, [%r138+128];
	add.f32 	%f218, %f216, %f217;
	ld.volatile.shared.f32 	%f219, [%r138+256];
	add.f32 	%f220, %f218, %f219;
	ld.volatile.shared.f32 	%f221, [%r138+384];
	add.f32 	%f222, %f220, %f221;
	ld.volatile.shared.f32 	%f223, [%r138+512];
	add.f32 	%f224, %f222, %f223;
	ld.volatile.shared.f32 	%f225, [%r138+640];
	add.f32 	%f226, %f224, %f225;
	ld.volatile.shared.f32 	%f227, [%r138+768];
	add.f32 	%f228, %f226, %f227;
	ld.volatile.shared.f32 	%f229, [%r138+896];
	add.f32 	%f292, %f228, %f229;
	add.s32 	%r141, %r141, 512;
	add.s32 	%r139, %r139, 16;
	add.s32 	%r138, %r138, 2048;
	setp.ne.s32 	%p38, %r139, 0;
	@%p38 bra 	$L__BB23_59;
$L__BB23_60:
	setp.eq.s32 	%p39, %r53, 0;
	@%p39 bra 	$L__BB23_69;
	and.b32  	%r62, %r52, 7;
	setp.lt.u32 	%p40, %r53, 8;
	@%p40 bra 	$L__BB23_63;
	shl.b32 	%r114, %r141, 2;
	add.s32 	%r116, %r106, %r114;
	ld.volatile.shared.f32 	%f231, [%r116];
	add.f32 	%f232, %f292, %f231;
	ld.volatile.shared.f32 	%f233, [%r116+128];
	add.f32 	%f234, %f232, %f233;
	ld.volatile.shared.f32 	%f235, [%r116+256];
	add.f32 	%f236, %f234, %f235;
	ld.volatile.shared.f32 	%f237, [%r116+384];
	add.f32 	%f238, %f236, %f237;
	ld.volatile.shared.f32 	%f239, [%r116+512];
	add.f32 	%f240, %f238, %f239;
	ld.volatile.shared.f32 	%f241, [%r116+640];
	add.f32 	%f242, %f240, %f241;
	ld.volatile.shared.f32 	%f243, [%r116+768];
	add.f32 	%f244, %f242, %f243;
	ld.volatile.shared.f32 	%f245, [%r116+896];
	add.f32 	%f292, %f244, %f245;
	add.s32 	%r141, %r141, 256;
$L__BB23_63:
	setp.eq.s32 	%p41, %r62, 0;
	@%p41 bra 	$L__BB23_69;
	and.b32  	%r65, %r52, 3;
	setp.lt.u32 	%p42, %r62, 4;
	@%p42 bra 	$L__BB23_66;
	shl.b32 	%r117, %r141, 2;
	add.s32 	%r119, %r106, %r117;
	ld.volatile.shared.f32 	%f247, [%r119];
	add.f32 	%f248, %f292, %f247;
	ld.volatile.shared.f32 	%f249, [%r119+128];
	add.f32 	%f250, %f248, %f249;
	ld.volatile.shared.f32 	%f251, [%r119+256];
	add.f32 	%f252, %f250, %f251;
	ld.volatile.shared.f32 	%f253, [%r119+384];
	add.f32 	%f292, %f252, %f253;
	add.s32 	%r141, %r141, 128;
$L__BB23_66:
	setp.eq.s32 	%p43, %r65, 0;
	@%p43 bra 	$L__BB23_69;
	shl.b32 	%r120, %r141, 2;
	add.s32 	%r145, %r106, %r120;
	neg.s32 	%r144, %r65;
$L__BB23_68:
	.pragma "nounroll";
	ld.volatile.shared.f32 	%f254, [%r145];
	add.f32 	%f292, %f292, %f254;
	add.s32 	%r145, %r145, 128;
	add.s32 	%r144, %r144, 1;
	setp.ne.s32 	%p44, %r144, 0;
	@%p44 bra 	$L__BB23_68;
$L__BB23_69:
	st.volatile.shared.f32 	[smem], %f292;
$L__BB23_70:
	setp.ne.s32 	%p45, %r1, 0;
	barrier.sync 	0;
	@%p45 bra 	$L__BB23_72;
	ld.shared.f32 	%f255, [smem];
	st.global.f32 	[%rd1], %f255;
	mov.b32 	%r122, 0;
	st.global.u32 	[retirementCount], %r122;
$L__BB23_72:
	ret;

}
	// .globl	_Z16reduceSinglePassILj32ELb1EEvPKfPfj
.visible .entry _Z16reduceSinglePassILj32ELb1EEvPKfPfj(
	.param .u64 .ptr .align 1 _Z16reduceSinglePassILj32ELb1EEvPKfPfj_param_0,
	.param .u64 .ptr .align 1 _Z16reduceSinglePassILj32ELb1EEvPKfPfj_param_1,
	.param .u32 _Z16reduceSinglePassILj32ELb1EEvPKfPfj_param_2
)
{
	.reg .pred 	%p<46>;
	.reg .b16 	%rs<3>;
	.reg .b32 	%r<146>;
	.reg .b32 	%f<293>;
	.reg .b64 	%rd<26>;
	// demoted variable
	.shared .align 1 .u8 _ZZ16reduceSinglePassILj32ELb1EEvPKfPfjE6amLast;
	ld.param.u64 	%rd9, [_Z16reduceSinglePassILj32ELb1EEvPKfPfj_param_0];
	ld.param.u64 	%rd10, [_Z16reduceSinglePassILj32ELb1EEvPKfPfj_param_1];
	ld.param.u32 	%r74, [_Z16reduceSinglePassILj32ELb1EEvPKfPfj_param_2];
	cvta.to.global.u64 	%rd1, %rd10;
	mov.u32 	%r1, %tid.x;
	mov.u32 	%r2, %ctaid.x;
	shl.b32 	%r75, %r2, 6;
	add.s32 	%r123, %r75, %r1;
	mov.u32 	%r4, %nctaid.x;
	setp.ge.u32 	%p1, %r123, %r74;
	mov.f32 	%f257, 0f00000000;
	@%p1 bra 	$L__BB24_3;
	cvta.to.global.u64 	%rd2, %rd9;
	shl.b32 	%r5, %r4, 6;
	mov.f32 	%f257, 0f00000000;
$L__BB24_2:
	mul.wide.u32 	%rd11, %r123, 4;
	add.s64 	%rd12, %rd2, %rd11;
	ld.global.f32 	%f61, [%rd12];
	add.f32 	%f62, %f257, %f61;
	add.s32 	%r76, %r123, 32;
	mul.wide.u32 	%rd13, %r76, 4;
	add.s64 	%rd14, %rd2, %rd13;
	ld.global.f32 	%f63, [%rd14];
	add.f32 	%f257, %f62, %f63;
	add.s32 	%r123, %r123, %r5;
	setp.lt.u32 	%p2, %r123, %r74;
	@%p2 bra 	$L__BB24_2;
$L__BB24_3:
	shl.b32 	%r77, %r1, 2;
	mov.u32 	%r78, sdata;
	add.s32 	%r8, %r78, %r77;
	st.volatile.shared.f32 	[%r8], %f257;
	bar.warp.sync 	-1;
	and.b32  	%r9, %r1, 31;
	setp.gt.u32 	%p3, %r9, 15;
	@%p3 bra 	$L__BB24_5;
	ld.volatile.shared.f32 	%f64, [%r8+64];
	add.f32 	%f257, %f257, %f64;
	st.volatile.shared.f32 	[%r8], %f257;
$L__BB24_5:
	bar.warp.sync 	-1;
	setp.gt.u32 	%p4, %r9, 7;
	@%p4 bra 	$L__BB24_7;
	ld.volatile.shared.f32 	%f65, [%r8+32];
	add.f32 	%f257, %f257, %f65;
	st.volatile.shared.f32 	[%r8], %f257;
$L__BB24_7:
	bar.warp.sync 	-1;
	setp.gt.u32 	%p5, %r9, 3;
	@%p5 bra 	$L__BB24_9;
	ld.volatile.shared.f32 	%f66, [%r8+16];
	add.f32 	%f257, %f257, %f66;
	st.volatile.shared.f32 	[%r8], %f257;
$L__BB24_9:
	bar.warp.sync 	-1;
	setp.gt.u32 	%p6, %r9, 1;
	@%p6 bra 	$L__BB24_11;
	ld.volatile.shared.f32 	%f67, [%r8+8];
	add.f32 	%f257, %f257, %f67;
	st.volatile.shared.f32 	[%r8], %f257;
$L__BB24_11:
	bar.warp.sync 	-1;
	setp.ne.s32 	%p7, %r9, 0;
	@%p7 bra 	$L__BB24_13;
	ld.volatile.shared.f32 	%f68, [%r8+4];
	add.f32 	%f69, %f257, %f68;
	st.volatile.shared.f32 	[%r8], %f69;
$L__BB24_13:
	bar.warp.sync 	-1;
	barrier.sync 	0;
	mov.u32 	%r79, %tid.y;
	mov.u32 	%r80, %tid.z;
	mov.u32 	%r10, %ntid.x;
	mov.u32 	%r81, %ntid.y;
	mad.lo.s32 	%r82, %r80, %r81, %r79;
	mul.lo.s32 	%r83, %r82, %r10;
	or.b32  	%r11, %r83, %r1;
	setp.ne.s32 	%p8, %r11, 0;
	@%p8 bra 	$L__BB24_27;
	add.s32 	%r85, %r10, -1;
	shr.u32 	%r86, %r85, 5;
	add.s32 	%r12, %r86, 1;
	and.b32  	%r13, %r12, 15;
	setp.lt.u32 	%p9, %r10, 481;
	mov.f32 	%f270, 0f00000000;
	mov.b32 	%r127, 0;
	@%p9 bra 	$L__BB24_17;
	add.s32 	%r124, %r78, 1024;
	and.b32  	%r90, %r12, 268435440;
	neg.s32 	%r125, %r90;
	mov.f32 	%f270, 0f00000000;
	mov.b32 	%r127, 0;
$L__BB24_16:
	.pragma "nounroll";
	ld.volatile.shared.f32 	%f73, [%r124+-1024];
	add.f32 	%f74, %f270, %f73;
	ld.volatile.shared.f32 	%f75, [%r124+-896];
	add.f32 	%f76, %f74, %f75;
	ld.volatile.shared.f32 	%f77, [%r124+-768];
	add.f32 	%f78, %f76, %f77;
	ld.volatile.shared.f32 	%f79, [%r124+-640];
	add.f32 	%f80, %f78, %f79;
	ld.volatile.shared.f32 	%f81, [%r124+-512];
	add.f32 	%f82, %f80, %f81;
	ld.volatile.shared.f32 	%f83, [%r124+-384];
	add.f32 	%f84, %f82, %f83;
	ld.volatile.shared.f32 	%f85, [%r124+-256];
	add.f32 	%f86, %f84, %f85;
	ld.volatile.shared.f32 	%f87, [%r124+-128];
	add.f32 	%f88, %f86, %f87;
	ld.volatile.shared.f32 	%f89, [%r124];
	add.f32 	%f90, %f88, %f89;
	ld.volatile.shared.f32 	%f91, [%r124+128];
	add.f32 	%f92, %f90, %f91;
	ld.volatile.shared.f32 	%f93, [%r124+256];
	add.f32 	%f94, %f92, %f93;
	ld.volatile.shared.f32 	%f95, [%r124+384];
	add.f32 	%f96, %f94, %f95;
	ld.volatile.shared.f32 	%f97, [%r124+512];
	add.f32 	%f98, %f96, %f97;
	ld.volatile.shared.f32 	%f99, [%r124+640];
	add.f32 	%f100, %f98, %f99;
	ld.volatile.shared.f32 	%f101, [%r124+768];
	add.f32 	%f102, %f100, %f101;
	ld.volatile.shared.f32 	%f103, [%r124+896];
	add.f32 	%f270, %f102, %f103;
	add.s32 	%r127, %r127, 512;
	add.s32 	%r125, %r125, 16;
	add.s32 	%r124, %r124, 2048;
	setp.ne.s32 	%p10, %r125, 0;
	@%p10 bra 	$L__BB24_16;
$L__BB24_17:
	setp.eq.s32 	%p11, %r13, 0;
	@%p11 bra 	$L__BB24_26;
	and.b32  	%r22, %r12, 7;
	setp.lt.u32 	%p12, %r13, 8;
	@%p12 bra 	$L__BB24_20;
	shl.b32 	%r91, %r127, 2;
	add.s32 	%r93, %r78, %r91;
	ld.volatile.shared.f32 	%f105, [%r93];
	add.f32 	%f106, %f270, %f105;
	ld.volatile.shared.f32 	%f107, [%r93+128];
	add.f32 	%f108, %f106, %f107;
	ld.volatile.shared.f32 	%f109, [%r93+256];
	add.f32 	%f110, %f108, %f109;
	ld.volatile.shared.f32 	%f111, [%r93+384];
	add.f32 	%f112, %f110, %f111;
	ld.volatile.shared.f32 	%f113, [%r93+512];
	add.f32 	%f114, %f112, %f113;
	ld.volatile.shared.f32 	%f115, [%r93+640];
	add.f32 	%f116, %f114, %f115;
	ld.volatile.shared.f32 	%f117, [%r93+768];
	add.f32 	%f118, %f116, %f117;
	ld.volatile.shared.f32 	%f119, [%r93+896];
	add.f32 	%f270, %f118, %f119;
	add.s32 	%r127, %r127, 256;
$L__BB24_20:
	setp.eq.s32 	%p13, %r22, 0;
	@%p13 bra 	$L__BB24_26;
	and.b32  	%r25, %r12, 3;
	setp.lt.u32 	%p14, %r22, 4;
	@%p14 bra 	$L__BB24_23;
	shl.b32 	%r94, %r127, 2;
	add.s32 	%r96, %r78, %r94;
	ld.volatile.shared.f32 	%f121, [%r96];
	add.f32 	%f122, %f270, %f121;
	ld.volatile.shared.f32 	%f123, [%r96+128];
	add.f32 	%f124, %f122, %f123;
	ld.volatile.shared.f32 	%f125, [%r96+256];
	add.f32 	%f126, %f124, %f125;
	ld.volatile.shared.f32 	%f127, [%r96+384];
	add.f32 	%f270, %f126, %f127;
	add.s32 	%r127, %r127, 128;
$L__BB24_23:
	setp.eq.s32 	%p15, %r25, 0;
	@%p15 bra 	$L__BB24_26;
	shl.b32 	%r97, %r127, 2;
	add.s32 	%r131, %r78, %r97;
	neg.s32 	%r130, %r25;
$L__BB24_25:
	.pragma "nounroll";
	ld.volatile.shared.f32 	%f128, [%r131];
	add.f32 	%f270, %f270, %f128;
	add.s32 	%r131, %r131, 128;
	add.s32 	%r130, %r130, 1;
	setp.ne.s32 	%p16, %r130, 0;
	@%p16 bra 	$L__BB24_25;
$L__BB24_26:
	st.volatile.shared.f32 	[sdata], %f270;
$L__BB24_27:
	barrier.sync 	0;
	setp.ne.s32 	%p17, %r1, 0;
	@%p17 bra 	$L__BB24_29;
	ld.shared.f32 	%f129, [sdata];
	mul.wide.u32 	%rd15, %r2, 4;
	add.s64 	%rd16, %rd1, %rd15;
	st.global.f32 	[%rd16], %f129;
$L__BB24_29:
	setp.lt.u32 	%p18, %r4, 2;
	@%p18 bra 	$L__BB24_72;
	setp.ne.s32 	%p19, %r1, 0;
	membar.gl;
	@%p19 bra 	$L__BB24_32;
	atom.global.inc.u32 	%r99, [retirementCount], %r4;
	add.s32 	%r100, %r4, -1;
	setp.eq.s32 	%p20, %r99, %r100;
	selp.u16 	%rs1, 1, 0, %p20;
	st.shared.u8 	[_ZZ16reduceSinglePassILj32ELb1EEvPKfPfjE6amLast], %rs1;
$L__BB24_32:
	barrier.sync 	0;
	ld.shared.u8 	%rs2, [_ZZ16reduceSinglePassILj32ELb1EEvPKfPfjE6amLast];
	setp.eq.s16 	%p21, %rs2, 0;
	@%p21 bra 	$L__BB24_72;
	setp.ge.u32 	%p22, %r1, %r4;
	mov.f32 	%f279, 0f00000000;
	@%p22 bra 	$L__BB24_46;
	not.b32 	%r101, %r1;
	add.s32 	%r102, %r4, %r101;
	shr.u32 	%r103, %r102, 5;
	add.s32 	%r34, %r103, 1;
	and.b32  	%r35, %r34, 15;
	setp.lt.u32 	%p23, %r102, 480;
	mov.f32 	%f279, 0f00000000;
	mov.u32 	%r134, %r1;
	@%p23 bra 	$L__BB24_37;
	and.b32  	%r104, %r34, 268435440;
	neg.s32 	%r132, %r104;
	mul.wide.u32 	%rd17, %r1, 4;
	add.s64 	%rd18, %rd17, %rd1;
	add.s64 	%rd24, %rd18, 1024;
	mov.f32 	%f279, 0f00000000;
	mov.u32 	%r134, %r1;
$L__BB24_36:
	.pragma "nounroll";
	ld.global.f32 	%f134, [%rd24+-1024];
	add.f32 	%f135, %f279, %f134;
	ld.global.f32 	%f136, [%rd24+-896];
	add.f32 	%f137, %f135, %f136;
	ld.global.f32 	%f138, [%rd24+-768];
	add.f32 	%f139, %f137, %f138;
	ld.global.f32 	%f140, [%rd24+-640];
	add.f32 	%f141, %f139, %f140;
	ld.global.f32 	%f142, [%rd24+-512];
	add.f32 	%f143, %f141, %f142;
	ld.global.f32 	%f144, [%rd24+-384];
	add.f32 	%f145, %f143, %f144;
	ld.global.f32 	%f146, [%rd24+-256];
	add.f32 	%f147, %f145, %f146;
	ld.global.f32 	%f148, [%rd24+-128];
	add.f32 	%f149, %f147, %f148;
	ld.global.f32 	%f150, [%rd24];
	add.f32 	%f151, %f149, %f150;
	ld.global.f32 	%f152, [%rd24+128];
	add.f32 	%f153, %f151, %f152;
	ld.global.f32 	%f154, [%rd24+256];
	add.f32 	%f155, %f153, %f154;
	ld.global.f32 	%f156, [%rd24+384];
	add.f32 	%f157, %f155, %f156;
	ld.global.f32 	%f158, [%rd24+512];
	add.f32 	%f159, %f157, %f158;
	ld.global.f32 	%f160, [%rd24+640];
	add.f32 	%f161, %f159, %f160;
	ld.global.f32 	%f162, [%rd24+768];
	add.f32 	%f163, %f161, %f162;
	ld.global.f32 	%f164, [%rd24+896];
	add.f32 	%f279, %f163, %f164;
	add.s32 	%r134, %r134, 512;
	add.s32 	%r132, %r132, 16;
	add.s64 	%rd24, %rd24, 2048;
	setp.ne.s32 	%p24, %r132, 0;
	@%p24 bra 	$L__BB24_36;
$L__BB24_37:
	setp.eq.s32 	%p25, %r35, 0;
	@%p25 bra 	$L__BB24_46;
	and.b32  	%r42, %r34, 7;
	setp.lt.u32 	%p26, %r35, 8;
	@%p26 bra 	$L__BB24_40;
	mul.wide.u32 	%rd19, %r134, 4;
	add.s64 	%rd20, %rd1, %rd19;
	ld.global.f32 	%f166, [%rd20];
	add.f32 	%f167, %f279, %f166;
	ld.global.f32 	%f168, [%rd20+128];
	add.f32 	%f169, %f167, %f168;
	ld.global.f32 	%f170, [%rd20+256];
	add.f32 	%f171, %f169, %f170;
	ld.global.f32 	%f172, [%rd20+384];
	add.f32 	%f173, %f171, %f172;
	ld.global.f32 	%f174, [%rd20+512];
	add.f32 	%f175, %f173, %f174;
	ld.global.f32 	%f176, [%rd20+640];
	add.f32 	%f177, %f175, %f176;
	ld.global.f32 	%f178, [%rd20+768];
	add.f32 	%f179, %f177, %f178;
	ld.global.f32 	%f180, [%rd20+896];
	add.f32 	%f279, %f179, %f180;
	add.s32 	%r134, %r134, 256;
$L__BB24_40:
	setp.eq.s32 	%p27, %r42, 0;
	@%p27 bra 	$L__BB24_46;
	and.b32  	%r45, %r34, 3;
	setp.lt.u32 	%p28, %r42, 4;
	@%p28 bra 	$L__BB24_43;
	mul.wide.u32 	%rd21, %r134, 4;
	add.s64 	%rd22, %rd1, %rd21;
	ld.global.f32 	%f182, [%rd22];
	add.f32 	%f183, %f279, %f182;
	ld.global.f32 	%f184, [%rd22+128];
	add.f32 	%f185, %f183, %f184;
	ld.global.f32 	%f186, [%rd22+256];
	add.f32 	%f187, %f185, %f186;
	ld.global.f32 	%f188, [%rd22+384];
	add.f32 	%f279, %f187, %f188;
	add.s32 	%r134, %r134, 128;
$L__BB24_43:
	setp.eq.s32 	%p29, %r45, 0;
	@%p29 bra 	$L__BB24_46;
	mul.wide.u32 	%rd23, %r134, 4;
	add.s64 	%rd25, %rd1, %rd23;
	neg.s32 	%r137, %r45;
$L__BB24_45:
	.pragma "nounroll";
	ld.global.f32 	%f189, [%rd25];
	add.f32 	%f279, %f279, %f189;
	add.s64 	%rd25, %rd25, 128;
	add.s32 	%r137, %r137, 1;
	setp.ne.s32 	%p30, %r137, 0;
	@%p30 bra 	$L__BB24_45;
$L__BB24_46:
	setp.gt.u32 	%p31, %r9, 15;
	mov.u32 	%r106, smem;
	add.s32 	%r51, %r106, %r77;
	st.volatile.shared.f32 	[%r51], %f279;
	bar.warp.sync 	-1;
	@%p31 bra 	$L__BB24_48;
	ld.volatile.shared.f32 	%f190, [%r51+64];
	add.f32 	%f279, %f279, %f190;
	st.volatile.shared.f32 	[%r51], %f279;
$L__BB24_48:
	setp.gt.u32 	%p32, %r9, 7;
	bar.warp.sync 	-1;
	@%p32 bra 	$L__BB24_50;
	ld.volatile.shared.f32 	%f191, [%r51+32];
	add.f32 	%f279, %f279, %f191;
	st.volatile.shared.f32 	[%r51], %f279;
$L__BB24_50:
	setp.gt.u32 	%p33, %r9, 3;
	bar.warp.sync 	-1;
	@%p33 bra 	$L__BB24_52;
	ld.volatile.shared.f32 	%f192, [%r51+16];
	add.f32 	%f279, %f279, %f192;
	st.volatile.shared.f32 	[%r51], %f279;
$L__BB24_52:
	setp.gt.u32 	%p34, %r9, 1;
	bar.warp.sync 	-1;
	@%p34 bra 	$L__BB24_54;
	ld.volatile.shared.f32 	%f193, [%r51+8];
	add.f32 	%f279, %f279, %f193;
	st.volatile.shared.f32 	[%r51], %f279;
$L__BB24_54:
	setp.ne.s32 	%p35, %r9, 0;
	bar.warp.sync 	-1;
	@%p35 bra 	$L__BB24_56;
	ld.volatile.shared.f32 	%f194, [%r51+4];
	add.f32 	%f195, %f279, %f194;
	st.volatile.shared.f32 	[%r51], %f195;
$L__BB24_56:
	setp.ne.s32 	%p36, %r11, 0;
	bar.warp.sync 	-1;
	barrier.sync 	0;
	@%p36 bra 	$L__BB24_70;
	add.s32 	%r108, %r10, -1;
	shr.u32 	%r109, %r108, 5;
	add.s32 	%r52, %r109, 1;
	and.b32  	%r53, %r52, 15;
	setp.lt.u32 	%p37, %r10, 481;
	mov.f32 	%f292, 0f00000000;
	mov.b32 	%r141, 0;
	@%p37 bra 	$L__BB24_60;
	add.s32 	%r138, %r106, 1024;
	and.b32  	%r113, %r52, 268435440;
	neg.s32 	%r139, %r113;
	mov.f32 	%f292, 0f00000000;
	mov.b32 	%r141, 0;
$L__BB24_59:
	.pragma "nounroll";
	ld.volatile.shared.f32 	%f199, [%r138+-1024];
	add.f32 	%f200, %f292, %f199;
	ld.volatile.shared.f32 	%f201, [%r138+-896];
	add.f32 	%f202, %f200, %f201;
	ld.volatile.shared.f32 	%f203, [%r138+-768];
	add.f32 	%f204, %f202, %f203;
	ld.volatile.shared.f32 	%f205, [%r138+-640];
	add.f32 	%f206, %f204, %f205;
	ld.volatile.shared.f32 	%f207, [%r138+-512];
	add.f32 	%f208, %f206, %f207;
	ld.volatile.shared.f32 	%f209, [%r138+-384];
	add.f32 	%f210, %f208, %f209;
	ld.volatile.shared.f32 	%f211, [%r138+-256];
	add.f32 	%f212, %f210, %f211;
	ld.volatile.shared.f32 	%f213, [%r138+-128];
	add.f32 	%f214, %f212, %f213;
	ld.volatile.shared.f32 	%f215, [%r138];
	add.f32 	%f216, %f214, %f215;
	ld.volatile.shared.f32 	%f217, [%r138+128];
	add.f32 	%f218, %f216, %f217;
	ld.volatile.shared.f32 	%f219, [%r138+256];
	add.f32 	%f220, %f218, %f219;
	ld.volatile.shared.f32 	%f221, [%r138+384];
	add.f32 	%f222, %f220, %f221;
	ld.volatile.shared.f32 	%f223, [%r138+512];
	add.f32 	%f224, %f222, %f223;
	ld.volatile.shared.f32 	%f225, [%r138+640];
	add.f32 	%f226, %f224, %f225;
	ld.volatile.shared.f32 	%f227, [%r138+768];
	add.f32 	%f228, %f226, %f227;
	ld.volatile.shared.f32 	%f229, [%r138+896];
	add.f32 	%f292, %f228, %f229;
	add.s32 	%r141, %r141, 512;
	add.s32 	%r139, %r139, 16;
	add.s32 	%r138, %r138, 2048;
	setp.ne.s32 	%p38, %r139, 0;
	@%p38 bra 	$L__BB24_59;
$L__BB24_60:
	setp.eq.s32 	%p39, %r53, 0;
	@%p39 bra 	$L__BB24_69;
	and.b32  	%r62, %r52, 7;
	setp.lt.u32 	%p40, %r53, 8;
	@%p40 bra 	$L__BB24_63;
	shl.b32 	%r114, %r141, 2;
	add.s32 	%r116, %r106, %r114;
	ld.volatile.shared.f32 	%f231, [%r116];
	add.f32 	%f232, %f292, %f231;
	ld.volatile.shared.f32 	%f233, [%r116+128];
	add.f32 	%f234, %f232, %f233;
	ld.volatile.shared.f32 	%f235, [%r116+256];
	add.f32 	%f236, %f234, %f235;
	ld.volatile.shared.f32 	%f237, [%r116+384];
	add.f32 	%f238, %f236, %f237;
	ld.volatile.shared.f32 	%f239, [%r116+512];
	add.f32 	%f240, %f238, %f239;
	ld.volatile.shared.f32 	%f241, [%r116+640];
	add.f32 	%f242, %f240, %f241;
	ld.volatile.shared.f32 	%f243, [%r116+768];
	add.f32 	%f244, %f242, %f243;
	ld.volatile.shared.f32 	%f245, [%r116+896];
	add.f32 	%f292, %f244, %f245;
	add.s32 	%r141, %r141, 256;
$L__BB24_63:
	setp.eq.s32 	%p41, %r62, 0;
	@%p41 bra 	$L__BB24_69;
	and.b32  	%r65, %r52, 3;
	setp.lt.u32 	%p42, %r62, 4;
	@%p42 bra 	$L__BB24_66;
	shl.b32 	%r117, %r141, 2;
	add.s32 	%r119, %r106, %r117;
	ld.volatile.shared.f32 	%f247, [%r119];
	add.f32 	%f248, %f292, %f247;
	ld.volatile.shared.f32 	%f249, [%r119+128];
	add.f32 	%f250, %f248, %f249;
	ld.volatile.shared.f32 	%f251, [%r119+256];
	add.f32 	%f252, %f250, %f251;
	ld.volatile.shared.f32 	%f253, [%r119+384];
	add.f32 	%f292, %f252, %f253;
	add.s32 	%r141, %r141, 128;
$L__BB24_66:
	setp.eq.s32 	%p43, %r65, 0;
	@%p43 bra 	$L__BB24_69;
	shl.b32 	%r120, %r141, 2;
	add.s32 	%r145, %r106, %r120;
	neg.s32 	%r144, %r65;
$L__BB24_68:
	.pragma "nounroll";
	ld.volatile.shared.f32 	%f254, [%r145];
	add.f32 	%f292, %f292, %f254;
	add.s32 	%r145, %r145, 128;
	add.s32 	%r144, %r144, 1;
	setp.ne.s32 	%p44, %r144, 0;
	@%p44 bra 	$L__BB24_68;
$L__BB24_69:
	st.volatile.shared.f32 	[smem], %f292;
$L__BB24_70:
	setp.ne.s32 	%p45, %r1, 0;
	barrier.sync 	0;
	@%p45 bra 	$L__BB24_72;
	ld.shared.f32 	%f255, [smem];
	st.global.f32 	[%rd1], %f255;
	mov.b32 	%r122, 0;
	st.global.u32 	[retirementCount], %r122;
$L__BB24_72:
	ret;

}
	// .globl	_Z16reduceSinglePassILj16ELb1EEvPKfPfj
.visible .entry _Z16reduceSinglePassILj16ELb1EEvPKfPfj(
	.param .u64 .ptr .align 1 _Z16reduceSinglePassILj16ELb1EEvPKfPfj_param_0,
	.param .u64 .ptr .align 1 _Z16reduceSinglePassILj16ELb1EEvPKfPfj_param_1,
	.param .u32 _Z16reduceSinglePassILj16ELb1EEvPKfPfj_param_2
)
{
	.reg .pred 	%p<46>;
	.reg .b16 	%rs<3>;
	.reg .b32 	%r<146>;
	.reg .b32 	%f<293>;
	.reg .b64 	%rd<26>;
	// demoted variable
	.shared .align 1 .u8 _ZZ16reduceSinglePassILj16ELb1EEvPKfPfjE6amLast;
	ld.param.u64 	%rd9, [_Z16reduceSinglePassILj16ELb1EEvPKfPfj_param_0];
	ld.param.u64 	%rd10, [_Z16reduceSinglePassILj16ELb1EEvPKfPfj_param_1];
	ld.param.u32 	%r74, [_Z16reduceSinglePassILj16ELb1EEvPKfPfj_param_2];
	cvta.to.global.u64 	%rd1, %rd10;
	mov.u32 	%r1, %tid.x;
	mov.u32 	%r2, %ctaid.x;
	shl.b32 	%r75, %r2, 5;
	add.s32 	%r123, %r75, %r1;
	mov.u32 	%r4, %nctaid.x;
	setp.ge.u32 	%p1, %r123, %r74;
	mov.f32 	%f257, 0f00000000;
	@%p1 bra 	$L__BB25_3;
	cvta.to.global.u64 	%rd2, %rd9;
	shl.b32 	%r5, %r4, 5;
	mov.f32 	%f257, 0f00000000;
$L__BB25_2:
	mul.wide.u32 	%rd11, %r123, 4;
	add.s64 	%rd12, %rd2, %rd11;
	ld.global.f32 	%f61, [%rd12];
	add.f32 	%f62, %f257, %f61;
	add.s32 	%r76, %r123, 16;
	mul.wide.u32 	%rd13, %r76, 4;
	add.s64 	%rd14, %rd2, %rd13;
	ld.global.f32 	%f63, [%rd14];
	add.f32 	%f257, %f62, %f63;
	add.s32 	%r123, %r123, %r5;
	setp.lt.u32 	%p2, %r123, %r74;
	@%p2 bra 	$L__BB25_2;
$L__BB25_3:
	shl.b32 	%r77, %r1, 2;
	mov.u32 	%r78, sdata;
	add.s32 	%r8, %r78, %r77;
	st.volatile.shared.f32 	[%r8], %f257;
	bar.warp.sync 	-1;
	and.b32  	%r9, %r1, 31;
	setp.gt.u32 	%p3, %r9, 15;
	@%p3 bra 	$L__BB25_5;
	ld.volatile.shared.f32 	%f64, [%r8+64];
	add.f32 	%f257, %f257, %f64;
	st.volatile.shared.f32 	[%r8], %f257;
$L__BB25_5:
	bar.warp.sync 	-1;
	setp.gt.u32 	%p4, %r9, 7;
	@%p4 bra 	$L__BB25_7;
	ld.volatile.shared.f32 	%f65, [%r8+32];
	add.f32 	%f257, %f257, %f65;
	st.volatile.shared.f32 	[%r8], %f257;
$L__BB25_7:
	bar.warp.sync 	-1;
	setp.gt.u32 	%p5, %r9, 3;
	@%p5 bra 	$L__BB25_9;
	ld.volatile.shared.f32 	%f66, [%r8+16];
	add.f32 	%f257, %f257, %f66;
	st.volatile.shared.f32 	[%r8], %f257;
$L__BB25_9:
	bar.warp.sync 	-1;
	setp.gt.u32 	%p6, %r9, 1;
	@%p6 bra 	$L__BB25_11;
	ld.volatile.shared.f32 	%f67, [%r8+8];
	add.f32 	%f257, %f257, %f67;
	st.volatile.shared.f32 	[%r8], %f257;
$L__BB25_11:
	bar.warp.sync 	-1;
	setp.ne.s32 	%p7, %r9, 0;
	@%p7 bra 	$L__BB25_13;
	ld.volatile.shared.f32 	%f68, [%r8+4];
	add.f32 	%f69, %f257, %f68;
	st.volatile.shared.f32 	[%r8], %f69;
$L__BB25_13:
	bar.warp.sync 	-1;
	barrier.sync 	0;
	mov.u32 	%r79, %tid.y;
	mov.u32 	%r80, %tid.z;
	mov.u32 	%r10, %ntid.x;
	mov.u32 	%r81, %ntid.y;
	mad.lo.s32 	%r82, %r80, %r81, %r79;
	mul.lo.s32 	%r83, %r82, %r10;
	or.b32  	%r11, %r83, %r1;
	setp.ne.s32 	%p8, %r11, 0;
	@%p8 bra 	$L__BB25_27;
	add.s32 	%r85, %r10, -1;
	shr.u32 	%r86, %r85, 5;
	add.s32 	%r12, %r86, 1;
	and.b32  	%r13, %r12, 15;
	setp.lt.u32 	%p9, %r10, 481;
	mov.f32 	%f270, 0f00000000;
	mov.b32 	%r127, 0;
	@%p9 bra 	$L__BB25_17;
	add.s32 	%r124, %r78, 1024;
	and.b32  	%r90, %r12, 268435440;
	neg.s32 	%r125, %r90;
	mov.f32 	%f270, 0f00000000;
	mov.b32 	%r127, 0;
$L__BB25_16:
	.pragma "nounroll";
	ld.volatile.shared.f32 	%f73, [%r124+-1024];
	add.f32 	%f74, %f270, %f73;
	ld.volatile.shared.f32 	%f75, [%r124+-896];
	add.f32 	%f76, %f74, %f75;
	ld.volatile.shared.f32 	%f77, [%r124+-768];
	add.f32 	%f78, %f76, %f77;
	ld.volatile.shared.f32 	%f79, [%r124+-640];
	add.f32 	%f80, %f78, %f79;
	ld.volatile.shared.f32 	%f81, [%r124+-512];
	add.f32 	%f82, %f80, %f81;
	ld.volatile.shared.f32 	%f83, [%r124+-384];
	add.f32 	%f84, %f82, %f83;
	ld.volatile.shared.f32 	%f85, [%r124+-256];
	add.f32 	%f86, %f84, %f85;
	ld.volatile.shared.f32 	%f87, [%r124+-128];
	add.f32 	%f88, %f86, %f87;
	ld.volatile.shared.f32 	%f89, [%r124];
	add.f32 	%f90, %f88, %f89;
	ld.volatile.shared.f32 	%f91, [%r124+128];
	add.f32 	%f92, %f90, %f91;
	ld.volatile.shared.f32 	%f93, [%r124+256];
	add.f32 	%f94, %f92, %f93;
	ld.volatile.shared.f32 	%f95, [%r124+384];
	add.f32 	%f96, %f94, %f95;
	ld.volatile.shared.f32 	%f97, [%r124+512];
	add.f32 	%f98, %f96, %f97;
	ld.volatile.shared.f32 	%f99, [%r124+640];
	add.f32 	%f100, %f98, %f99;
	ld.volatile.shared.f32 	%f101, [%r124+768];
	add.f32 	%f102, %f100, %f101;
	ld.volatile.shared.f32 	%f103, [%r124+896];
	add.f32 	%f270, %f102, %f103;
	add.s32 	%r127, %r127, 512;
	add.s32 	%r125, %r125, 16;
	add.s32 	%r124, %r124, 2048;
	setp.ne.s32 	%p10, %r125, 0;
	@%p10 bra 	$L__BB25_16;
$L__BB25_17:
	setp.eq.s32 	%p11, %r13, 0;
	@%p11 bra 	$L__BB25_26;
	and.b32  	%r22, %r12, 7;
	setp.lt.u32 	%p12, %r13, 8;
	@%p12 bra 	$L__BB25_20;
	shl.b32 	%r91, %r127, 2;
	add.s32 	%r93, %r78, %r91;
	ld.volatile.shared.f32 	%f105, [%r93];
	add.f32 	%f106, %f270, %f105;
	ld.volatile.shared.f32 	%f107, [%r93+128];
	add.f32 	%f108, %f106, %f107;
	ld.volatile.shared.f32 	%f109, [%r93+256];
	add.f32 	%f110, %f108, %f109;
	ld.volatile.shared.f32 	%f111, [%r93+384];
	add.f32 	%f112, %f110, %f111;
	ld.volatile.shared.f32 	%f113, [%r93+512];
	add.f32 	%f114, %f112, %f113;
	ld.volatile.shared.f32 	%f115, [%r93+640];
	add.f32 	%f116, %f114, %f115;
	ld.volatile.shared.f32 	%f117, [%r93+768];
	add.f32 	%f118, %f116, %f117;
	ld.volatile.shared.f32 	%f119, [%r93+896];
	add.f32 	%f270, %f118, %f119;
	add.s32 	%r127, %r127, 256;
$L__BB25_20:
	setp.eq.s32 	%p13, %r22, 0;
	@%p13 bra 	$L__BB25_26;
	and.b32  	%r25, %r12, 3;
	setp.lt.u32 	%p14, %r22, 4;
	@%p14 bra 	$L__BB25_23;
	shl.b32 	%r94, %r127, 2;
	add.s32 	%r96, %r78, %r94;
	ld.volatile.shared.f32 	%f121, [%r96];
	add.f32 	%f122, %f270, %f121;
	ld.volatile.shared.f32 	%f123, [%r96+128];
	add.f32 	%f124, %f122, %f123;
	ld.volatile.shared.f32 	%f125, [%r96+256];
	add.f32 	%f126, %f124, %f125;
	ld.volatile.shared.f32 	%f127, [%r96+384];
	add.f32 	%f270, %f126, %f127;
	add.s32 	%r127, %r127, 128;
$L__BB25_23:
	setp.eq.s32 	%p15, %r25, 0;
	@%p15 bra 	$L__BB25_26;
	shl.b32 	%r97, %r127, 2;
	add.s32 	%r131, %r78, %r97;
	neg.s32 	%r130, %r25;
$L__BB25_25:
	.pragma "nounroll";
	ld.volatile.shared.f32 	%f128, [%r131];
	add.f32 	%f270, %f270, %f128;
	add.s32 	%r131, %r131, 128;
	add.s32 	%r130, %r130, 1;
	setp.ne.s32 	%p16, %r130, 0;
	@%p16 bra 	$L__BB25_25;
$L__BB25_26:
	st.volatile.shared.f32 	[sdata], %f270;
$L__BB25_27:
	barrier.sync 	0;
	setp.ne.s32 	%p17, %r1, 0;
	@%p17 bra 	$L__BB25_29;
	ld.shared.f32 	%f129, [sdata];
	mul.wide.u32 	%rd15, %r2, 4;
	add.s64 	%rd16, %rd1, %rd15;
	st.global.f32 	[%rd16], %f129;
$L__BB25_29:
	setp.lt.u32 	%p18, %r4, 2;
	@%p18 bra 	$L__BB25_72;
	setp.ne.s32 	%p19, %r1, 0;
	membar.gl;
	@%p19 bra 	$L__BB25_32;
	atom.global.inc.u32 	%r99, [retirementCount], %r4;
	add.s32 	%r100, %r4, -1;
	setp.eq.s32 	%p20, %r99, %r100;
	selp.u16 	%rs1, 1, 0, %p20;
	st.shared.u8 	[_ZZ16reduceSinglePassILj16ELb1EEvPKfPfjE6amLast], %rs1;
$L__BB25_32:
	barrier.sync 	0;
	ld.shared.u8 	%rs2, [_ZZ16reduceSinglePassILj16ELb1EEvPKfPfjE6amLast];
	setp.eq.s16 	%p21, %rs2, 0;
	@%p21 bra 	$L__BB25_72;
	setp.ge.u32 	%p22, %r1, %r4;
	mov.f32 	%f279, 0f00000000;
	@%p22 bra 	$L__BB25_46;
	not.b32 	%r101, %r1;
	add.s32 	%r102, %r4, %r101;
	shr.u32 	%r103, %r102, 4;
	add.s32 	%r34, %r103, 1;
	and.b32  	%r35, %r34, 15;
	setp.lt.u32 	%p23, %r102, 240;
	mov.f32 	%f279, 0f00000000;
	mov.u32 	%r134, %r1;
	@%p23 bra 	$L__BB25_37;
	and.b32  	%r104, %r34, 536870896;
	neg.s32 	%r132, %r104;
	mul.wide.u32 	%rd17, %r1, 4;
	add.s64 	%rd18, %rd17, %rd1;
	add.s64 	%rd24, %rd18, 512;
	mov.f32 	%f279, 0f00000000;
	mov.u32 	%r134, %r1;
$L__BB25_36:
	.pragma "nounroll";
	ld.global.f32 	%f134, [%rd24+-512];
	add.f32 	%f135, %f279, %f134;
	ld.global.f32 	%f136, [%rd24+-448];
	add.f32 	%f137, %f135, %f136;
	ld.global.f32 	%f138, [%rd24+-384];
	add.f32 	%f139, %f137, %f138;
	ld.global.f32 	%f140, [%rd24+-320];
	add.f32 	%f141, %f139, %f140;
	ld.global.f32 	%f142, [%rd24+-256];
	add.f32 	%f143, %f141, %f142;
	ld.global.f32 	%f144, [%rd24+-192];
	add.f32 	%f145, %f143, %f144;
	ld.global.f32 	%f146, [%rd24+-128];
	add.f32 	%f147, %f145, %f146;
	ld.global.f32 	%f148, [%rd24+-64];
	add.f32 	%f149, %f147, %f148;
	ld.global.f32 	%f150, [%rd24];
	add.f32 	%f151, %f149, %f150;
	ld.global.f32 	%f152, [%rd24+64];
	add.f32 	%f153, %f151, %f152;
	ld.global.f32 	%f154, [%rd24+128];
	add.f32 	%f155, %f153, %f154;
	ld.global.f32 	%f156, [%rd24+192];
	add.f32 	%f157, %f155, %f156;
	ld.global.f32 	%f158, [%rd24+256];
	add.f32 	%f159, %f157, %f158;
	ld.global.f32 	%f160, [%rd24+320];
	add.f32 	%f161, %f159, %f160;
	ld.global.f32 	%f162, [%rd24+384];
	add.f32 	%f163, %f161, %f162;
	ld.global.f32 	%f164, [%rd24+448];
	add.f32 	%f279, %f163, %f164;
	add.s32 	%r134, %r134, 256;
	add.s32 	%r132, %r132, 16;
	add.s64 	%rd24, %rd24, 1024;
	setp.ne.s32 	%p24, %r132, 0;
	@%p24 bra 	$L__BB25_36;
$L__BB25_37:
	setp.eq.s32 	%p25, %r35, 0;
	@%p25 bra 	$L__BB25_46;
	and.b32  	%r42, %r34, 7;
	setp.lt.u32 	%p26, %r35, 8;
	@%p26 bra 	$L__BB25_40;
	mul.wide.u32 	%rd19, %r134, 4;
	add.s64 	%rd20, %rd1, %rd19;
	ld.global.f32 	%f166, [%rd20];
	add.f32 	%f167, %f279, %f166;
	ld.global.f32 	%f168, [%rd20+64];
	add.f32 	%f169, %f167, %f168;
	ld.global.f32 	%f170, [%rd20+128];
	add.f32 	%f171, %f169, %f170;
	ld.global.f32 	%f172, [%rd20+192];
	add.f32 	%f173, %f171, %f172;
	ld.global.f32 	%f174, [%rd20+256];
	add.f32 	%f175, %f173, %f174;
	ld.global.f32 	%f176, [%rd20+320];
	add.f32 	%f177, %f175, %f176;
	ld.global.f32 	%f178, [%rd20+384];
	add.f32 	%f179, %f177, %f178;
	ld.global.f32 	%f180, [%rd20+448];
	add.f32 	%f279, %f179, %f180;
	add.s32 	%r134, %r134, 128;
$L__BB25_40:
	setp.eq.s32 	%p27, %r42, 0;
	@%p27 bra 	$L__BB25_46;
	and.b32  	%r45, %r34, 3;
	setp.lt.u32 	%p28, %r42, 4;
	@%p28 bra 	$L__BB25_43;
	mul.wide.u32 	%rd21, %r134, 4;
	add.s64 	%rd22, %rd1, %rd21;
	ld.global.f32 	%f182, [%rd22];
	add.f32 	%f183, %f279, %f182;
	ld.global.f32 	%f184, [%rd22+64];
	add.f32 	%f185, %f183, %f184;
	ld.global.f32 	%f186, [%rd22+128];
	add.f32 	%f187, %f185, %f186;
	ld.global.f32 	%f188, [%rd22+192];
	add.f32 	%f279, %f187, %f188;
	add.s32 	%r134, %r134, 64;
$L__BB25_43:
	setp.eq.s32 	%p29, %r45, 0;
	@%p29 bra 	$L__BB25_46;
	mul.wide.u32 	%rd23, %r134, 4;
	add.s64 	%rd25, %rd1, %rd23;
	neg.s32 	%r137, %r45;
$L__BB25_45:
	.pragma "nounroll";
	ld.global.f32 	%f189, [%rd25];
	add.f32 	%f279, %f279, %f189;
	add.s64 	%rd25, %rd25, 64;
	add.s32 	%r137, %r137, 1;
	setp.ne.s32 	%p30, %r137, 0;
	@%p30 bra 	$L__BB25_45;
$L__BB25_46:
	setp.gt.u32 	%p31, %r9, 15;
	mov.u32 	%r106, smem;
	add.s32 	%r51, %r106, %r77;
	st.volatile.shared.f32 	[%r51], %f279;
	bar.warp.sync 	-1;
	@%p31 bra 	$L__BB25_48;
	ld.volatile.shared.f32 	%f190, [%r51+64];
	add.f32 	%f279, %f279, %f190;
	st.volatile.shared.f32 	[%r51], %f279;
$L__BB25_48:
	setp.gt.u32 	%p32, %r9, 7;
	bar.warp.sync 	-1;
	@%p32 bra 	$L__BB25_50;
	ld.volatile.shared.f32 	%f191, [%r51+32];
	add.f32 	%f279, %f279, %f191;
	st.volatile.shared.f32 	[%r51], %f279;
$L__BB25_50:
	setp.gt.u32 	%p33, %r9, 3;
	bar.warp.sync 	-1;
	@%p33 bra 	$L__BB25_52;
	ld.volatile.shared.f32 	%f192, [%r51+16];
	add.f32 	%f279, %f279, %f192;
	st.volatile.shared.f32 	[%r51], %f279;
$L__BB25_52:
	setp.gt.u32 	%p34, %r9, 1;
	bar.warp.sync 	-1;
	@%p34 bra 	$L__BB25_54;
	ld.volatile.shared.f32 	%f193, [%r51+8];
	add.f32 	%f279, %f279, %f193;
	st.volatile.shared.f32 	[%r51], %f279;
$L__BB25_54:
	setp.ne.s32 	%p35, %r9, 0;
	bar.warp.sync 	-1;
	@%p35 bra 	$L__BB25_56;
	ld.volatile.shared.f32 	%f194, [%r51+4];
	add.f32 	%f195, %f279, %f194;
	st.volatile.shared.f32 	[%r51], %f195;
$L__BB25_56:
	setp.ne.s32 	%p36, %r11, 0;
	bar.warp.sync 	-1;
	barrier.sync 	0;
	@%p36 bra 	$L__BB25_70;
	add.s32 	%r108, %r10, -1;
	shr.u32 	%r109, %r108, 5;
	add.s32 	%r52, %r109, 1;
	and.b32  	%r53, %r52, 15;
	setp.lt.u32 	%p37, %r10, 481;
	mov.f32 	%f292, 0f00000000;
	mov.b32 	%r141, 0;
	@%p37 bra 	$L__BB25_60;
	add.s32 	%r138, %r106, 1024;
	and.b32  	%r113, %r52, 268435440;
	neg.s32 	%r139, %r113;
	mov.f32 	%f292, 0f00000000;
	mov.b32 	%r141, 0;
$L__BB25_59:
	.pragma "nounroll";
	ld.volatile.shared.f32 	%f199, [%r138+-1024];
	add.f32 	%f200, %f292, %f199;
	ld.volatile.shared.f32 	%f201, [%r138+-896];
	add.f32 	%f202, %f200, %f201;
	ld.volatile.shared.f32 	%f203, [%r138+-768];
	add.f32 	%f204, %f202, %f203;
	ld.volatile.shared.f32 	%f205, [%r138+-640];
	add.f32 	%f206, %f204, %f205;
	ld.volatile.shared.f32 	%f207, [%r138+-512];
	add.f32 	%f208, %f206, %f207;
	ld.volatile.shared.f32 	%f209, [%r138+-384];
	add.f32 	%f210, %f208, %f209;
	ld.volatile.shared.f32 	%f211, [%r138+-256];
	add.f32 	%f212, %f210, %f211;
	ld.volatile.shared.f32 	%f213, [%r138+-128];
	add.f32 	%f214, %f212, %f213;
	ld.volatile.shared.f32 	%f215, [%r138];
	add.f32 	%f216, %f214, %f215;
	ld.volatile.shared.f32 	%f217, [%r138+128];
	add.f32 	%f218, %f216, %f217;
	ld.volatile.shared.f32 	%f219, [%r138+256];
	add.f32 	%f220, %f218, %f219;
	ld.volatile.shared.f32 	%f221, [%r138+384];
	add.f32 	%f222, %f220, %f221;
	ld.volatile.shared.f32 	%f223, [%r138+512];
	add.f32 	%f224, %f222, %f223;
	ld.volatile.shared.f32 	%f225, [%r138+640];
	add.f32 	%f226, %f224, %f225;
	ld.volatile.shared.f32 	%f227, [%r138+768];
	add.f32 	%f228, %f226, %f227;
	ld.volatile.shared.f32 	%f229, [%r138+896];
	add.f32 	%f292, %f228, %f229;
	add.s32 	%r141, %r141, 512;
	add.s32 	%r139, %r139, 16;
	add.s32 	%r138, %r138, 2048;
	setp.ne.s32 	%p38, %r139, 0;
	@%p38 bra 	$L__BB25_59;
$L__BB25_60:
	setp.eq.s32 	%p39, %r53, 0;
	@%p39 bra 	$L__BB25_69;
	and.b32  	%r62, %r52, 7;
	setp.lt.u32 	%p40, %r53, 8;
	@%p40 bra 	$L__BB25_63;
	shl.b32 	%r114, %r141, 2;
	add.s32 	%r116, %r106, %r114;
	ld.volatile.shared.f32 	%f231, [%r116];
	add.f32 	%f232, %f292, %f231;
	ld.volatile.shared.f32 	%f233, [%r116+128];
	add.f32 	%f234, %f232, %f233;
	ld.volatile.shared.f32 	%f235, [%r116+256];
	add.f32 	%f236, %f234, %f235;
	ld.volatile.shared.f32 	%f237, [%r116+384];
	add.f32 	%f238, %f236, %f237;
	ld.volatile.shared.f32 	%f239, [%r116+512];
	add.f32 	%f240, %f238, %f239;
	ld.volatile.shared.f32 	%f241, [%r116+640];
	add.f32 	%f242, %f240, %f241;
	ld.volatile.shared.f32 	%f243, [%r116+768];
	add.f32 	%f244, %f242, %f243;
	ld.volatile.shared.f32 	%f245, [%r116+896];
	add.f32 	%f292, %f244, %f245;
	add.s32 	%r141, %r141, 256;
$L__BB25_63:
	setp.eq.s32 	%p41, %r62, 0;
	@%p41 bra 	$L__BB25_69;
	and.b32  	%r65, %r52, 3;
	setp.lt.u32 	%p42, %r62, 4;
	@%p42 bra 	$L__BB25_66;
	shl.b32 	%r117, %r141, 2;
	add.s32 	%r119, %r106, %r117;
	ld.volatile.shared.f32 	%f247, [%r119];
	add.f32 	%f248, %f292, %f247;
	ld.volatile.shared.f32 	%f249, [%r119+128];
	add.f32 	%f250, %f248, %f249;
	ld.volatile.shared.f32 	%f251, [%r119+256];
	add.f32 	%f252, %f250, %f251;
	ld.volatile.shared.f32 	%f253, [%r119+384];
	add.f32 	%f292, %f252, %f253;
	add.s32 	%r141, %r141, 128;
$L__BB25_66:
	setp.eq.s32 	%p43, %r65, 0;
	@%p43 bra 	$L__BB25_69;
	shl.b32 	%r120, %r141, 2;
	add.s32 	%r145, %r106, %r120;
	neg.s32 	%r144, %r65;
$L__BB25_68:
	.pragma "nounroll";
	ld.volatile.shared.f32 	%f254, [%r145];
	add.f32 	%f292, %f292, %f254;
	add.s32 	%r145, %r145, 128;
	add.s32 	%r144, %r144, 1;
	setp.ne.s32 	%p44, %r144, 0;
	@%p44 bra 	$L__BB25_68;
$L__BB25_69:
	st.volatile.shared.f32 	[smem], %f292;
$L__BB25_70:
	setp.ne.s32 	%p45, %r1, 0;
	barrier.sync 	0;
	@%p45 bra 	$L__BB25_72;
	ld.shared.f32 	%f255, [smem];
	st.global.f32 	[%rd1], %f255;
	mov.b32 	%r122, 0;
	st.global.u32 	[retirementCount], %r122;
$L__BB25_72:
	ret;

}
	// .globl	_Z16reduceSinglePassILj8ELb1EEvPKfPfj
.visible .entry _Z16reduceSinglePassILj8ELb1EEvPKfPfj(
	.param .u64 .ptr .align 1 _Z16reduceSinglePassILj8ELb1EEvPKfPfj_param_0,
	.param .u64 .ptr .align 1 _Z16reduceSinglePassILj8ELb1EEvPKfPfj_param_1,
	.param .u32 _Z16reduceSinglePassILj8ELb1EEvPKfPfj_param_2
)
{
	.reg .pred 	%p<46>;
	.reg .b16 	%rs<3>;
	.reg .b32 	%r<146>;
	.reg .b32 	%f<293>;
	.reg .b64 	%rd<26>;
	// demoted variable
	.shared .align 1 .u8 _ZZ16reduceSinglePassILj8ELb1EEvPKfPfjE6amLast;
	ld.param.u64 	%rd9, [_Z16reduceSinglePassILj8ELb1EEvPKfPfj_param_0];
	ld.param.u64 	%rd10, [_Z16reduceSinglePassILj8ELb1EEvPKfPfj_param_1];
	ld.param.u32 	%r74, [_Z16reduceSinglePassILj8ELb1EEvPKfPfj_param_2];
	cvta.to.global.u64 	%rd1, %rd10;
	mov.u32 	%r1, %tid.x;
	mov.u32 	%r2, %ctaid.x;
	shl.b32 	%r75, %r2, 4;
	add.s32 	%r123, %r75, %r1;
	mov.u32 	%r4, %nctaid.x;
	setp.ge.u32 	%p1, %r123, %r74;
	mov.f32 	%f257, 0f00000000;
	@%p1 bra 	$L__BB26_3;
	cvta.to.global.u64 	%rd2, %rd9;
	shl.b32 	%r5, %r4, 4;
	mov.f32 	%f257, 0f00000000;
$L__BB26_2:
	mul.wide.u32 	%rd11, %r123, 4;
	add.s64 	%rd12, %rd2, %rd11;
	ld.global.f32 	%f61, [%rd12];
	add.f32 	%f62, %f257, %f61;
	add.s32 	%r76, %r123, 8;
	mul.wide.u32 	%rd13, %r76, 4;
	add.s64 	%rd14, %rd2, %rd13;
	ld.global.f32 	%f63, [%rd14];
	add.f32 	%f257, %f62, %f63;
	add.s32 	%r123, %r123, %r5;
	setp.lt.u32 	%p2, %r123, %r74;
	@%p2 bra 	$L__BB26_2;
$L__BB26_3:
	shl.b32 	%r77, %r1, 2;
	mov.u32 	%r78, sdata;
	add.s32 	%r8, %r78, %r77;
	st.volatile.shared.f32 	[%r8], %f257;
	bar.warp.sync 	-1;
	and.b32  	%r9, %r1, 31;
	setp.gt.u32 	%p3, %r9, 15;
	@%p3 bra 	$L__BB26_5;
	ld.volatile.shared.f32 	%f64, [%r8+64];
	add.f32 	%f257, %f257, %f64;
	st.volatile.shared.f32 	[%r8], %f257;
$L__BB26_5:
	bar.warp.sync 	-1;
	setp.gt.u32 	%p4, %r9, 7;
	@%p4 bra 	$L__BB26_7;
	ld.volatile.shared.f32 	%f65, [%r8+32];
	add.f32 	%f257, %f257, %f65;
	st.volatile.shared.f32 	[%r8], %f257;
$L__BB26_7:
	bar.warp.sync 	-1;
	setp.gt.u32 	%p5, %r9, 3;
	@%p5 bra 	$L__BB26_9;
	ld.volatile.shared.f32 	%f66, [%r8+16];
	add.f32 	%f257, %f257, %f66;
	st.volatile.shared.f32 	[%r8], %f257;
$L__BB26_9:
	bar.warp.sync 	-1;
	setp.gt.u32 	%p6, %r9, 1;
	@%p6 bra 	$L__BB26_11;
	ld.volatile.shared.f32 	%f67, [%r8+8];
	add.f32 	%f257, %f257, %f67;
	st.volatile.shared.f32 	[%r8], %f257;
$L__BB26_11:
	bar.warp.sync 	-1;
	setp.ne.s32 	%p7, %r9, 0;
	@%p7 bra 	$L__BB26_13;
	ld.volatile.shared.f32 	%f68, [%r8+4];
	add.f32 	%f69, %f257, %f68;
	st.volatile.shared.f32 	[%r8], %f69;
$L__BB26_13:
	bar.warp.sync 	-1;
	barrier.sync 	0;
	mov.u32 	%r79, %tid.y;
	mov.u32 	%r80, %tid.z;
	mov.u32 	%r10, %ntid.x;
	mov.u32 	%r81, %ntid.y;
	mad.lo.s32 	%r82, %r80, %r81, %r79;
	mul.lo.s32 	%r83, %r82, %r10;
	or.b32  	%r11, %r83, %r1;
	setp.ne.s32 	%p8, %r11, 0;
	@%p8 bra 	$L__BB26_27;
	add.s32 	%r85, %r10, -1;
	shr.u32 	%r86, %r85, 5;
	add.s32 	%r12, %r86, 1;
	and.b32  	%r13, %r12, 15;
	setp.lt.u32 	%p9, %r10, 481;
	mov.f32 	%f270, 0f00000000;
	mov.b32 	%r127, 0;
	@%p9 bra 	$L__BB26_17;
	add.s32 	%r124, %r78, 1024;
	and.b32  	%r90, %r12, 268435440;
	neg.s32 	%r125, %r90;
	mov.f32 	%f270, 0f00000000;
	mov.b32 	%r127, 0;
$L__BB26_16:
	.pragma "nounroll";
	ld.volatile.shared.f32 	%f73, [%r124+-1024];
	add.f32 	%f74, %f270, %f73;
	ld.volatile.shared.f32 	%f75, [%r124+-896];
	add.f32 	%f76, %f74, %f75;
	ld.volatile.shared.f32 	%f77, [%r124+-768];
	add.f32 	%f78, %f76, %f77;
	ld.volatile.shared.f32 	%f79, [%r124+-640];
	add.f32 	%f80, %f78, %f79;
	ld.volatile.shared.f32 	%f81, [%r124+-512];
	add.f32 	%f82, %f80, %f81;
	ld.volatile.shared.f32 	%f83, [%r124+-384];
	add.f32 	%f84, %f82, %f83;
	ld.volatile.shared.f32 	%f85, [%r124+-256];
	add.f32 	%f86, %f84, %f85;
	ld.volatile.shared.f32 	%f87, [%r124+-128];
	add.f32 	%f88, %f86, %f87;
	ld.volatile.shared.f32 	%f89, [%r124];
	add.f32 	%f90, %f88, %f89;
	ld.volatile.shared.f32 	%f91, [%r124+128];
	add.f32 	%f92, %f90, %f91;
	ld.volatile.shared.f32 	%f93, [%r124+256];
	add.f32 	%f94, %f92, %f93;
	ld.volatile.shared.f32 	%f95, [%r124+384];
	add.f32 	%f96, %f94, %f95;
	ld.volatile.shared.f32 	%f97, [%r124+512];
	add.f32 	%f98, %f96, %f97;
	ld.volatile.shared.f32 	%f99, [%r124+640];
	add.f32 	%f100, %f98, %f99;
	ld.volatile.shared.f32 	%f101, [%r124+768];
	add.f32 	%f102, %f100, %f101;
	ld.volatile.shared.f32 	%f103, [%r124+896];
	add.f32 	%f270, %f102, %f103;
	add.s32 	%r127, %r127, 512;
	add.s32 	%r125, %r125, 16;
	add.s32 	%r124, %r124, 2048;
	setp.ne.s32 	%p10, %r125, 0;
	@%p10 bra 	$L__BB26_16;
$L__BB26_17:
	setp.eq.s32 	%p11, %r13, 0;
	@%p11 bra 	$L__BB26_26;
	and.b32  	%r22, %r12, 7;
	setp.lt.u32 	%p12, %r13, 8;
	@%p12 bra 	$L__BB26_20;
	shl.b32 	%r91, %r127, 2;
	add.s32 	%r93, %r78, %r91;
	ld.volatile.shared.f32 	%f105, [%r93];
	add.f32 	%f106, %f270, %f105;
	ld.volatile.shared.f32 	%f107, [%r93+128];
	add.f32 	%f108, %f106, %f107;
	ld.volatile.shared.f32 	%f109, [%r93+256];
	add.f32 	%f110, %f108, %f109;
	ld.volatile.shared.f32 	%f111, [%r93+384];
	add.f32 	%f112, %f110, %f111;
	ld.volatile.shared.f32 	%f113, [%r93+512];
	add.f32 	%f114, %f112, %f113;
	ld.volatile.shared.f32 	%f115, [%r93+640];
	add.f32 	%f116, %f114, %f115;
	ld.volatile.shared.f32 	%f117, [%r93+768];
	add.f32 	%f118, %f116, %f117;
	ld.volatile.shared.f32 	%f119, [%r93+896];
	add.f32 	%f270, %f118, %f119;
	add.s32 	%r127, %r127, 256;
$L__BB26_20:
	setp.eq.s32 	%p13, %r22, 0;
	@%p13 bra 	$L__BB26_26;
	and.b32  	%r25, %r12, 3;
	setp.lt.u32 	%p14, %r22, 4;
	@%p14 bra 	$L__BB26_23;
	shl.b32 	%r94, %r127, 2;
	add.s32 	%r96, %r78, %r94;
	ld.volatile.shared.f32 	%f121, [%r96];
	add.f32 	%f122, %f270, %f121;
	ld.volatile.shared.f32 	%f123, [%r96+128];
	add.f32 	%f124, %f122, %f123;
	ld.volatile.shared.f32 	%f125, [%r96+256];
	add.f32 	%f126, %f124, %f125;
	ld.volatile.shared.f32 	%f127, [%r96+384];
	add.f32 	%f270, %f126, %f127;
	add.s32 	%r127, %r127, 128;
$L__BB26_23:
	setp.eq.s32 	%p15, %r25, 0;
	@%p15 bra 	$L__BB26_26;
	shl.b32 	%r97, %r127, 2;
	add.s32 	%r131, %r78, %r97;
	neg.s32 	%r130, %r25;
$L__BB26_25:
	.pragma "nounroll";
	ld.volatile.shared.f32 	%f128, [%r131];
	add.f32 	%f270, %f270, %f128;
	add.s32 	%r131, %r131, 128;
	add.s32 	%r130, %r130, 1;
	setp.ne.s32 	%p16, %r130, 0;
	@%p16 bra 	$L__BB26_25;
$L__BB26_26:
	st.volatile.shared.f32 	[sdata], %f270;
$L__BB26_27:
	barrier.sync 	0;
	setp.ne.s32 	%p17, %r1, 0;
	@%p17 bra 	$L__BB26_29;
	ld.shared.f32 	%f129, [sdata];
	mul.wide.u32 	%rd15, %r2, 4;
	add.s64 	%rd16, %rd1, %rd15;
	st.global.f32 	[%rd16], %f129;
$L__BB26_29:
	setp.lt.u32 	%p18, %r4, 2;
	@%p18 bra 	$L__BB26_72;
	setp.ne.s32 	%p19, %r1, 0;
	membar.gl;
	@%p19 bra 	$L__BB26_32;
	atom.global.inc.u32 	%r99, [retirementCount], %r4;
	add.s32 	%r100, %r4, -1;
	setp.eq.s32 	%p20, %r99, %r100;
	selp.u16 	%rs1, 1, 0, %p20;
	st.shared.u8 	[_ZZ16reduceSinglePassILj8ELb1EEvPKfPfjE6amLast], %rs1;
$L__BB26_32:
	barrier.sync 	0;
	ld.shared.u8 	%rs2, [_ZZ16reduceSinglePassILj8ELb1EEvPKfPfjE6amLast];
	setp.eq.s16 	%p21, %rs2, 0;
	@%p21 bra 	$L__BB26_72;
	setp.ge.u32 	%p22, %r1, %r4;
	mov.f32 	%f279, 0f00000000;
	@%p22 bra 	$L__BB26_46;
	not.b32 	%r101, %r1;
	add.s32 	%r102, %r4, %r101;
	shr.u32 	%r103, %r102, 3;
	add.s32 	%r34, %r103, 1;
	and.b32  	%r35, %r34, 15;
	setp.lt.u32 	%p23, %r102, 120;
	mov.f32 	%f279, 0f00000000;
	mov.u32 	%r134, %r1;
	@%p23 bra 	$L__BB26_37;
	and.b32  	%r104, %r34, 1073741808;
	neg.s32 	%r132, %r104;
	mul.wide.u32 	%rd17, %r1, 4;
	add.s64 	%rd18, %rd17, %rd1;
	add.s64 	%rd24, %rd18, 256;
	mov.f32 	%f279, 0f00000000;
	mov.u32 	%r134, %r1;
$L__BB26_36:
	.pragma "nounroll";
	ld.global.f32 	%f134, [%rd24+-256];
	add.f32 	%f135, %f279, %f134;
	ld.global.f32 	%f136, [%rd24+-224];
	add.f32 	%f137, %f135, %f136;
	ld.global.f32 	%f138, [%rd24+-192];
	add.f32 	%f139, %f137, %f138;
	ld.global.f32 	%f140, [%rd24+-160];
	add.f32 	%f141, %f139, %f140;
	ld.global.f32 	%f142, [%rd24+-128];
	add.f32 	%f143, %f141, %f142;
	ld.global.f32 	%f144, [%rd24+-96];
	add.f32 	%f145, %f143, %f144;
	ld.global.f32 	%f146, [%rd24+-64];
	add.f32 	%f147, %f145, %f146;
	ld.global.f32 	%f148, [%rd24+-32];
	add.f32 	%f149, %f147, %f148;
	ld.global.f32 	%f150, [%rd24];
	add.f32 	%f151, %f149, %f150;
	ld.global.f32 	%f152, [%rd24+32];
	add.f32 	%f153, %f151, %f152;
	ld.global.f32 	%f154, [%rd24+64];
	add.f32 	%f155, %f153, %f154;
	ld.global.f32 	%f156, [%rd24+96];
	add.f32 	%f157, %f155, %f156;
	ld.global.f32 	%f158, [%rd24+128];
	add.f32 	%f159, %f157, %f158;
	ld.global.f32 	%f160, [%rd24+160];
	add.f32 	%f161, %f159, %f160;
	ld.global.f32 	%f162, [%rd24+192];
	add.f32 	%f163, %f161, %f162;
	ld.global.f32 	%f164, [%rd24+224];
	add.f32 	%f279, %f163, %f164;
	add.s32 	%r134, %r134, 128;
	add.s32 	%r132, %r132, 16;
	add.s64 	%rd24, %rd24, 512;
	setp.ne.s32 	%p24, %r132, 0;
	@%p24 bra 	$L__BB26_36;
$L__BB26_37:
	setp.eq.s32 	%p25, %r35, 0;
	@%p25 bra 	$L__BB26_46;
	and.b32  	%r42, %r34, 7;
	setp.lt.u32 	%p26, %r35, 8;
	@%p26 bra 	$L__BB26_40;
	mul.wide.u32 	%rd19, %r134, 4;
	add.s64 	%rd20, %rd1, %rd19;
	ld.global.f32 	%f166, [%rd20];
	add.f32 	%f167, %f279, %f166;
	ld.global.f32 	%f168, [%rd20+32];
	add.f32 	%f169, %f167, %f168;
	ld.global.f32 	%f170, [%rd20+64];
	add.f32 	%f171, %f169, %f170;
	ld.global.f32 	%f172, [%rd20+96];
	add.f32 	%f173, %f171, %f172;
	ld.global.f32 	%f174, [%rd20+128];
	add.f32 	%f175, %f173, %f174;
	ld.global.f32 	%f176, [%rd20+160];
	add.f32 	%f177, %f175, %f176;
	ld.global.f32 	%f178, [%rd20+192];
	add.f32 	%f179, %f177, %f178;
	ld.global.f32 	%f180, [%rd20+224];
	add.f32 	%f279, %f179, %f180;
	add.s32 	%r134, %r134, 64;
$L__BB26_40:
	setp.eq.s32 	%p27, %r42, 0;
	@%p27 bra 	$L__BB26_46;
	and.b32  	%r45, %r34, 3;
	setp.lt.u32 	%p28, %r42, 4;
	@%p28 bra 	$L__BB26_43;
	mul.wide.u32 	%rd21, %r134, 4;
	add.s64 	%rd22, %rd1, %rd21;
	ld.global.f32 	%f182, [%rd22];
	add.f32 	%f183, %f279, %f182;
	ld.global.f32 	%f184, [%rd22+32];
	add.f32 	%f185, %f183, %f184;
	ld.global.f32 	%f186, [%rd22+64];
	add.f32 	%f187, %f185, %f186;
	ld.global.f32 	%f188, [%rd22+96];
	add.f32 	%f279, %f187, %f188;
	add.s32 	%r134, %r134, 32;
$L__BB26_43:
	setp.eq.s32 	%p29, %r45, 0;
	@%p29 bra 	$L__BB26_46;
	mul.wide.u32 	%rd23, %r134, 4;
	add.s64 	%rd25, %rd1, %rd23;
	neg.s32 	%r137, %r45;
$L__BB26_45:
	.pragma "nounroll";
	ld.global.f32 	%f189, [%rd25];
	add.f32 	%f279, %f279, %f189;
	add.s64 	%rd25, %rd25, 32;
	add.s32 	%r137, %r137, 1;
	setp.ne.s32 	%p30, %r137, 0;
	@%p30 bra 	$L__BB26_45;
$L__BB26_46:
	setp.gt.u32 	%p31, %r9, 15;
	mov.u32 	%r106, smem;
	add.s32 	%r51, %r106, %r77;
	st.volatile.shared.f32 	[%r51], %f279;
	bar.warp.sync 	-1;
	@%p31 bra 	$L__BB26_48;
	ld.volatile.shared.f32 	%f190, [%r51+64];
	add.f32 	%f279, %f279, %f190;
	st.volatile.shared.f32 	[%r51], %f279;
$L__BB26_48:
	setp.gt.u32 	%p32, %r9, 7;
	bar.warp.sync 	-1;
	@%p32 bra 	$L__BB26_50;
	ld.volatile.shared.f32 	%f191, [%r51+32];
	add.f32 	%f279, %f279, %f191;
	st.volatile.shared.f32 	[%r51], %f279;
$L__BB26_50:
	setp.gt.u32 	%p33, %r9, 3;
	bar.warp.sync 	-1;
	@%p33 bra 	$L__BB26_52;
	ld.volatile.shared.f32 	%f192, [%r51+16];
	add.f32 	%f279, %f279, %f192;
	st.volatile.shared.f32 	[%r51], %f279;
$L__BB26_52:
	setp.gt.u32 	%p34, %r9, 1;
	bar.warp.sync 	-1;
	@%p34 bra 	$L__BB26_54;
	ld.volatile.shared.f32 	%f193, [%r51+8];
	add.f32 	%f279, %f279, %f193;
	st.volatile.shared.f32 	[%r51], %f279;
$L__BB26_54:
	setp.ne.s32 	%p35, %r9, 0;
	bar.warp.sync 	-1;
	@%p35 bra 	$L__BB26_56;
	ld.volatile.shared.f32 	%f194, [%r51+4];
	add.f32 	%f195, %f279, %f194;
	st.volatile.shared.f32 	[%r51], %f195;
$L__BB26_56:
	setp.ne.s32 	%p36, %r11, 0;
	bar.warp.sync 	-1;
	barrier.sync 	0;
	@%p36 bra 	$L__BB26_70;
	add.s32 	%r108, %r10, -1;
	shr.u32 	%r109, %r108, 5;
	add.s32 	%r52, %r109, 1;
	and.b32  	%r53, %r52, 15;
	setp.lt.u32 	%p37, %r10, 481;
	mov.f32 	%f292, 0f00000000;
	mov.b32 	%r141, 0;
	@%p37 bra 	$L__BB26_60;
	add.s32 	%r138, %r106, 1024;
	and.b32  	%r113, %r52, 268435440;
	neg.s32 	%r139, %r113;
	mov.f32 	%f292, 0f00000000;
	mov.b32 	%r141, 0;
$L__BB26_59:
	.pragma "nounroll";
	ld.volatile.shared.f32 	%f199, [%r138+-1024];
	add.f32 	%f200, %f292, %f199;
	ld.volatile.shared.f32 	%f201, [%r138+-896];
	add.f32 	%f202, %f200, %f201;
	ld.volatile.shared.f32 	%f203, [%r138+-768];
	add.f32 	%f204, %f202, %f203;
	ld.volatile.shared.f32 	%f205, [%r138+-640];
	add.f32 	%f206, %f204, %f205;
	ld.volatile.shared.f32 	%f207, [%r138+-512];
	add.f32 	%f208, %f206, %f207;
	ld.volatile.shared.f32 	%f209, [%r138+-384];
	add.f32 	%f210, %f208, %f209;
	ld.volatile.shared.f32 	%f211, [%r138+-256];
	add.f32 	%f212, %f210, %f211;
	ld.volatile.shared.f32 	%f213, [%r138+-128];
	add.f32 	%f214, %f212, %f213;
	ld.volatile.shared.f32 	%f215, [%r138];
	add.f32 	%f216, %f214, %f215;
	ld.volatile.shared.f32 	%f217, [%r138+128];
	add.f32 	%f218, %f216, %f217;
	ld.volatile.shared.f32 	%f219, [%r138+256];
	add.f32 	%f220, %f218, %f219;
	ld.volatile.shared.f32 	%f221, [%r138+384];
	add.f32 	%f222, %f220, %f221;
	ld.volatile.shared.f32 	%f223, [%r138+512];
	add.f32 	%f224, %f222, %f223;
	ld.volatile.shared.f32 	%f225, [%r138+640];
	add.f32 	%f226, %f224, %f225;
	ld.volatile.shared.f32 	%f227, [%r138+768];
	add.f32 	%f228, %f226, %f227;
	ld.volatile.shared.f32 	%f229, [%r138+896];
	add.f32 	%f292, %f228, %f229;
	add.s32 	%r141, %r141, 512;
	add.s32 	%r139, %r139, 16;
	add.s32 	%r138, %r138, 2048;
	setp.ne.s32 	%p38, %r139, 0;
	@%p38 bra 	$L__BB26_59;
$L__BB26_60:
	setp.eq.s32 	%p39, %r53, 0;
	@%p39 bra 	$L__BB26_69;
	and.b32  	%r62, %r52, 7;
	setp.lt.u32 	%p40, %r53, 8;
	@%p40 bra 	$L__BB26_63;
	shl.b32 	%r114, %r141, 2;
	add.s32 	%r116, %r106, %r114;
	ld.volatile.shared.f32 	%f231, [%r116];
	add.f32 	%f232, %f292, %f231;
	ld.volatile.shared.f32 	%f233, [%r116+128];
	add.f32 	%f234, %f232, %f233;
	ld.volatile.shared.f32 	%f235, [%r116+256];
	add.f32 	%f236, %f234, %f235;
	ld.volatile.shared.f32 	%f237, [%r116+384];
	add.f32 	%f238, %f236, %f237;
	ld.volatile.shared.f32 	%f239, [%r116+512];
	add.f32 	%f240, %f238, %f239;
	ld.volatile.shared.f32 	%f241, [%r116+640];
	add.f32 	%f242, %f240, %f241;
	ld.volatile.shared.f32 	%f243, [%r116+768];
	add.f32 	%f244, %f242, %f243;
	ld.volatile.shared.f32 	%f245, [%r116+896];
	add.f32 	%f292, %f244, %f245;
	add.s32 	%r141, %r141, 256;
$L__BB26_63:
	setp.eq.s32 	%p41, %r62, 0;
	@%p41 bra 	$L__BB26_69;
	and.b32  	%r65, %r52, 3;
	setp.lt.u32 	%p42, %r62, 4;
	@%p42 bra 	$L__BB26_66;
	shl.b32 	%r117, %r141, 2;
	add.s32 	%r119, %r106, %r117;
	ld.volatile.shared.f32 	%f247, [%r119];
	add.f32 	%f248, %f292, %f247;
	ld.volatile.shared.f32 	%f249, [%r119+128];
	add.f32 	%f250, %f248, %f249;
	ld.volatile.shared.f32 	%f251, [%r119+256];
	add.f32 	%f252, %f250, %f251;
	ld.volatile.shared.f32 	%f253, [%r119+384];
	add.f32 	%f292, %f252, %f253;
	add.s32 	%r141, %r141, 128;
$L__BB26_66:
	setp.eq.s32 	%p43, %r65, 0;
	@%p43 bra 	$L__BB26_69;
	shl.b32 	%r120, %r141, 2;
	add.s32 	%r145, %r106, %r120;
	neg.s32 	%r144, %r65;
$L__BB26_68:
	.pragma "nounroll";
	ld.volatile.shared.f32 	%f254, [%r145];
	add.f32 	%f292, %f292, %f254;
	add.s32 	%r145, %r145, 128;
	add.s32 	%r144, %r144, 1;
	setp.ne.s32 	%p44, %r144, 0;
	@%p44 bra 	$L__BB26_68;
$L__BB26_69:
	st.volatile.shared.f32 	[smem], %f292;
$L__BB26_70:
	setp.ne.s32 	%p45, %r1, 0;
	barrier.sync 	0;
	@%p45 bra 	$L__BB26_72;
	ld.shared.f32 	%f255, [smem];
	st.global.f32 	[%rd1], %f255;
	mov.b32 	%r122, 0;
	st.global.u32 	[retirementCount], %r122;
$L__BB26_72:
	ret;

}
	// .globl	_Z16reduceSinglePassILj4ELb1EEvPKfPfj
.visible .entry _Z16reduceSinglePassILj4ELb1EEvPKfPfj(
	.param .u64 .ptr .align 1 _Z16reduceSinglePassILj4ELb1EEvPKfPfj_param_0,
	.param .u64 .ptr .align 1 _Z16reduceSinglePassILj4ELb1EEvPKfPfj_param_1,
	.param .u32 _Z16reduceSinglePassILj4ELb1EEvPKfPfj_param_2
)
{
	.reg .pred 	%p<46>;
	.reg .b16 	%rs<3>;
	.reg .b32 	%r<146>;
	.reg .b32 	%f<293>;
	.reg .b64 	%rd<26>;
	// demoted variable
	.shared .align 1 .u8 _ZZ16reduceSinglePassILj4ELb1EEvPKfPfjE6amLast;
	ld.param.u64 	%rd9, [_Z16reduceSinglePassILj4ELb1EEvPKfPfj_param_0];
	ld.param.u64 	%rd10, [_Z16reduceSinglePassILj4ELb1EEvPKfPfj_param_1];
	ld.param.u32 	%r74, [_Z16reduceSinglePassILj4ELb1EEvPKfPfj_param_2];
	cvta.to.global.u64 	%rd1, %rd10;
	mov.u32 	%r1, %tid.x;
	mov.u32 	%r2, %ctaid.x;
	shl.b32 	%r75, %r2, 3;
	add.s32 	%r123, %r75, %r1;
	mov.u32 	%r4, %nctaid.x;
	setp.ge.u32 	%p1, %r123, %r74;
	mov.f32 	%f257, 0f00000000;
	@%p1 bra 	$L__BB27_3;
	cvta.to.global.u64 	%rd2, %rd9;
	shl.b32 	%r5, %r4, 3;
	mov.f32 	%f257, 0f00000000;
$L__BB27_2:
	mul.wide.u32 	%rd11, %r123, 4;
	add.s64 	%rd12, %rd2, %rd11;
	ld.global.f32 	%f61, [%rd12];
	add.f32 	%f62, %f257, %f61;
	add.s32 	%r76, %r123, 4;
	mul.wide.u32 	%rd13, %r76, 4;
	add.s64 	%rd14, %rd2, %rd13;
	ld.global.f32 	%f63, [%rd14];
	add.f32 	%f257, %f62, %f63;
	add.s32 	%r123, %r123, %r5;
	setp.lt.u32 	%p2, %r123, %r74;
	@%p2 bra 	$L__BB27_2;
$L__BB27_3:
	shl.b32 	%r77, %r1, 2;
	mov.u32 	%r78, sdata;
	add.s32 	%r8, %r78, %r77;
	st.volatile.shared.f32 	[%r8], %f257;
	bar.warp.sync 	-1;
	and.b32  	%r9, %r1, 31;
	setp.gt.u32 	%p3, %r9, 15;
	@%p3 bra 	$L__BB27_5;
	ld.volatile.shared.f32 	%f64, [%r8+64];
	add.f32 	%f257, %f257, %f64;
	st.volatile.shared.f32 	[%r8], %f257;
$L__BB27_5:
	bar.warp.sync 	-1;
	setp.gt.u32 	%p4, %r9, 7;
	@%p4 bra 	$L__BB27_7;
	ld.volatile.shared.f32 	%f65, [%r8+32];
	add.f32 	%f257, %f257, %f65;
	st.volatile.shared.f32 	[%r8], %f257;
$L__BB27_7:
	bar.warp.sync 	-1;
	setp.gt.u32 	%p5, %r9, 3;
	@%p5 bra 	$L__BB27_9;
	ld.volatile.shared.f32 	%f66, [%r8+16];
	add.f32 	%f257, %f257, %f66;
	st.volatile.shared.f32 	[%r8], %f257;
$L__BB27_9:
	bar.warp.sync 	-1;
	setp.gt.u32 	%p6, %r9, 1;
	@%p6 bra 	$L__BB27_11;
	ld.volatile.shared.f32 	%f67, [%r8+8];
	add.f32 	%f257, %f257, %f67;
	st.volatile.shared.f32 	[%r8], %f257;
$L__BB27_11:
	bar.warp.sync 	-1;
	setp.ne.s32 	%p7, %r9, 0;
	@%p7 bra 	$L__BB27_13;
	ld.volatile.shared.f32 	%f68, [%r8+4];
	add.f32 	%f69, %f257, %f68;
	st.volatile.shared.f32 	[%r8], %f69;
$L__BB27_13:
	bar.warp.sync 	-1;
	barrier.sync 	0;
	mov.u32 	%r79, %tid.y;
	mov.u32 	%r80, %tid.z;
	mov.u32 	%r10, %ntid.x;
	mov.u32 	%r81, %ntid.y;
	mad.lo.s32 	%r82, %r80, %r81, %r79;
	mul.lo.s32 	%r83, %r82, %r10;
	or.b32  	%r11, %r83, %r1;
	setp.ne.s32 	%p8, %r11, 0;
	@%p8 bra 	$L__BB27_27;
	add.s32 	%r85, %r10, -1;
	shr.u32 	%r86, %r85, 5;
	add.s32 	%r12, %r86, 1;
	and.b32  	%r13, %r12, 15;
	setp.lt.u32 	%p9, %r10, 481;
	mov.f32 	%f270, 0f00000000;
	mov.b32 	%r127, 0;
	@%p9 bra 	$L__BB27_17;
	add.s32 	%r124, %r78, 1024;
	and.b32  	%r90, %r12, 268435440;
	neg.s32 	%r125, %r90;
	mov.f32 	%f270, 0f00000000;
	mov.b32 	%r127, 0;
$L__BB27_16:
	.pragma "nounroll";
	ld.volatile.shared.f32 	%f73, [%r124+-1024];
	add.f32 	%f74, %f270, %f73;
	ld.volatile.shared.f32 	%f75, [%r124+-896];
	add.f32 	%f76, %f74, %f75;
	ld.volatile.shared.f32 	%f77, [%r124+-768];
	add.f32 	%f78, %f76, %f77;
	ld.volatile.shared.f32 	%f79, [%r124+-640];
	add.f32 	%f80, %f78, %f79;
	ld.volatile.shared.f32 	%f81, [%r124+-512];
	add.f32 	%f82, %f80, %f81;
	ld.volatile.shared.f32 	%f83, [%r124+-384];
	add.f32 	%f84, %f82, %f83;
	ld.volatile.shared.f32 	%f85, [%r124+-256];
	add.f32 	%f86, %f84, %f85;
	ld.volatile.shared.f32 	%f87, [%r124+-128];
	add.f32 	%f88, %f86, %f87;
	ld.volatile.shared.f32 	%f89, [%r124];
	add.f32 	%f90, %f88, %f89;
	ld.volatile.shared.f32 	%f91, [%r124+128];
	add.f32 	%f92, %f90, %f91;
	ld.volatile.shared.f32 	%f93, [%r124+256];
	add.f32 	%f94, %f92, %f93;
	ld.volatile.shared.f32 	%f95, [%r124+384];
	add.f32 	%f96, %f94, %f95;
	ld.volatile.shared.f32 	%f97, [%r124+512];
	add.f32 	%f98, %f96, %f97;
	ld.volatile.shared.f32 	%f99, [%r124+640];
	add.f32 	%f100, %f98, %f99;
	ld.volatile.shared.f32 	%f101, [%r124+768];
	add.f32 	%f102, %f100, %f101;
	ld.volatile.shared.f32 	%f103, [%r124+896];
	add.f32 	%f270, %f102, %f103;
	add.s32 	%r127, %r127, 512;
	add.s32 	%r125, %r125, 16;
	add.s32 	%r124, %r124, 2048;
	setp.ne.s32 	%p10, %r125, 0;
	@%p10 bra 	$L__BB27_16;
$L__BB27_17:
	setp.eq.s32 	%p11, %r13, 0;
	@%p11 bra 	$L__BB27_26;
	and.b32  	%r22, %r12, 7;
	setp.lt.u32 	%p12, %r13, 8;
	@%p12 bra 	$L__BB27_20;
	shl.b32 	%r91, %r127, 2;
	add.s32 	%r93, %r78, %r91;
	ld.volatile.shared.f32 	%f105, [%r93];
	add.f32 	%f106, %f270, %f105;
	ld.volatile.shared.f32 	%f107, [%r93+128];
	add.f32 	%f108, %f106, %f107;
	ld.volatile.shared.f32 	%f109, [%r93+256];
	add.f32 	%f110, %f108, %f109;
	ld.volatile.shared.f32 	%f111, [%r93+384];
	add.f32 	%f112, %f110, %f111;
	ld.volatile.shared.f32 	%f113, [%r93+512];
	add.f32 	%f114, %f112, %f113;
	ld.volatile.shared.f32 	%f115, [%r93+640];
	add.f32 	%f116, %f114, %f115;
	ld.volatile.shared.f32 	%f117, [%r93+768];
	add.f32 	%f118, %f116, %f117;
	ld.volatile.shared.f32 	%f119, [%r93+896];
	add.f32 	%f270, %f118, %f119;
	add.s32 	%r127, %r127, 256;
$L__BB27_20:
	setp.eq.s32 	%p13, %r22, 0;
	@%p13 bra 	$L__BB27_26;
	and.b32  	%r25, %r12, 3;
	setp.lt.u32 	%p14, %r22, 4;
	@%p14 bra 	$L__BB27_23;
	shl.b32 	%r94, %r127, 2;
	add.s32 	%r96, %r78, %r94;
	ld.volatile.shared.f32 	%f121, [%r96];
	add.f32 	%f122, %f270, %f121;
	ld.volatile.shared.f32 	%f123, [%r96+128];
	add.f32 	%f124, %f122, %f123;
	ld.volatile.shared.f32 	%f125, [%r96+256];
	add.f32 	%f126, %f124, %f125;
	ld.volatile.shared.f32 	%f127, [%r96+384];
	add.f32 	%f270, %f126, %f127;
	add.s32 	%r127, %r127, 128;
$L__BB27_23:
	setp.eq.s32 	%p15, %r25, 0;
	@%p15 bra 	$L__BB27_26;
	shl.b32 	%r97, %r127, 2;
	add.s32 	%r131, %r78, %r97;
	neg.s32 	%r130, %r25;
$L__BB27_25:
	.pragma "nounroll";
	ld.volatile.shared.f32 	%f128, [%r131];
	add.f32 	%f270, %f270, %f128;
	add.s32 	%r131, %r131, 128;
	add.s32 	%r130, %r130, 1;
	setp.ne.s32 	%p16, %r130, 0;
	@%p16 bra 	$L__BB27_25;
$L__BB27_26:
	st.volatile.shared.f32 	[sdata], %f270;
$L__BB27_27:
	barrier.sync 	0;
	setp.ne.s32 	%p17, %r1, 0;
	@%p17 bra 	$L__BB27_29;
	ld.shared.f32 	%f129, [sdata];
	mul.wide.u32 	%rd15, %r2, 4;
	add.s64 	%rd16, %rd1, %rd15;
	st.global.f32 	[%rd16], %f129;
$L__BB27_29:
	setp.lt.u32 	%p18, %r4, 2;
	@%p18 bra 	$L__BB27_72;
	setp.ne.s32 	%p19, %r1, 0;
	membar.gl;
	@%p19 bra 	$L__BB27_32;
	atom.global.inc.u32 	%r99, [retirementCount], %r4;
	add.s32 	%r100, %r4, -1;
	setp.eq.s32 	%p20, %r99, %r100;
	selp.u16 	%rs1, 1, 0, %p20;
	st.shared.u8 	[_ZZ16reduceSinglePassILj4ELb1EEvPKfPfjE6amLast], %rs1;
$L__BB27_32:
	barrier.sync 	0;
	ld.shared.u8 	%rs2, [_ZZ16reduceSinglePassILj4ELb1EEvPKfPfjE6amLast];
	setp.eq.s16 	%p21, %rs2, 0;
	@%p21 bra 	$L__BB27_72;
	setp.ge.u32 	%p22, %r1, %r4;
	mov.f32 	%f279, 0f00000000;
	@%p22 bra 	$L__BB27_46;
	not.b32 	%r101, %r1;
	add.s32 	%r102, %r4, %r101;
	shr.u32 	%r103, %r102, 2;
	add.s32 	%r34, %r103, 1;
	and.b32  	%r35, %r34, 15;
	setp.lt.u32 	%p23, %r102, 60;
	mov.f32 	%f279, 0f00000000;
	mov.u32 	%r134, %r1;
	@%p23 bra 	$L__BB27_37;
	and.b32  	%r104, %r34, 2147483632;
	neg.s32 	%r132, %r104;
	mul.wide.u32 	%rd17, %r1, 4;
	add.s64 	%rd18, %rd17, %rd1;
	add.s64 	%rd24, %rd18, 128;
	mov.f32 	%f279, 0f00000000;
	mov.u32 	%r134, %r1;
$L__BB27_36:
	.pragma "nounroll";
	ld.global.f32 	%f134, [%rd24+-128];
	add.f32 	%f135, %f279, %f134;
	ld.global.f32 	%f136, [%rd24+-112];
	add.f32 	%f137, %f135, %f136;
	ld.global.f32 	%f138, [%rd24+-96];
	add.f32 	%f139, %f137, %f138;
	ld.global.f32 	%f140, [%rd24+-80];
	add.f32 	%f141, %f139, %f140;
	ld.global.f32 	%f142, [%rd24+-64];
	add.f32 	%f143, %f141, %f142;
	ld.global.f32 	%f144, [%rd24+-48];
	add.f32 	%f145, %f143, %f144;
	ld.global.f32 	%f146, [%rd24+-32];
	add.f32 	%f147, %f145, %f146;
	ld.global.f32 	%f148, [%rd24+-16];
	add.f32 	%f149, %f147, %f148;
	ld.global.f32 	%f150, [%rd24];
	add.f32 	%f151, %f149, %f150;
	ld.global.f32 	%f152, [%rd24+16];
	add.f32 	%f153, %f151, %f152;
	ld.global.f32 	%f154, [%rd24+32];
	add.f32 	%f155, %f153, %f154;
	ld.global.f32 	%f156, [%rd24+48];
	add.f32 	%f157, %f155, %f156;
	ld.global.f32 	%f158, [%rd24+64];
	add.f32 	%f159, %f157, %f158;
	ld.global.f32 	%f160, [%rd24+80];
	add.f32 	%f161, %f159, %f160;
	ld.global.f32 	%f162, [%rd24+96];
	add.f32 	%f163, %f161, %f162;
	ld.global.f32 	%f164, [%rd24+112];
	add.f32 	%f279, %f163, %f164;
	add.s32 	%r134, %r134, 64;
	add.s32 	%r132, %r132, 16;
	add.s64 	%rd24, %rd24, 256;
	setp.ne.s32 	%p24, %r132, 0;
	@%p24 bra 	$L__BB27_36;
$L__BB27_37:
	setp.eq.s32 	%p25, %r35, 0;
	@%p25 bra 	$L__BB27_46;
	and.b32  	%r42, %r34, 7;
	setp.lt.u32 	%p26, %r35, 8;
	@%p26 bra 	$L__BB27_40;
	mul.wide.u32 	%rd19, %r134, 4;
	add.s64 	%rd20, %rd1, %rd19;
	ld.global.f32 	%f166, [%rd20];
	add.f32 	%f167, %f279, %f166;
	ld.global.f32 	%f168, [%rd20+16];
	add.f32 	%f169, %f167, %f168;
	ld.global.f32 	%f170, [%rd20+32];
	add.f32 	%f171, %f169, %f170;
	ld.global.f32 	%f172, [%rd20+48];
	add.f32 	%f173, %f171, %f172;
	ld.global.f32 	%f174, [%rd20+64];
	add.f32 	%f175, %f173, %f174;
	ld.global.f32 	%f176, [%rd20+80];
	add.f32 	%f177, %f175, %f176;
	ld.global.f32 	%f178, [%rd20+96];
	add.f32 	%f179, %f177, %f178;
	ld.global.f32 	%f180, [%rd20+112];
	add.f32 	%f279, %f179, %f180;
	add.s32 	%r134, %r134, 32;
$L__BB27_40:
	setp.eq.s32 	%p27, %r42, 0;
	@%p27 bra 	$L__BB27_46;
	and.b32  	%r45, %r34, 3;
	setp.lt.u32 	%p28, %r42, 4;
	@%p28 bra 	$L__BB27_43;
	mul.wide.u32 	%rd21, %r134, 4;
	add.s64 	%rd22, %rd1, %rd21;
	ld.global.f32 	%f182, [%rd22];
	add.f32 	%f183, %f279, %f182;
	ld.global.f32 	%f184, [%rd22+16];
	add.f32 	%f185, %f183, %f184;
	ld.global.f32 	%f186, [%rd22+32];
	add.f32 	%f187, %f185, %f186;
	ld.global.f32 	%f188, [%rd22+48];
	add.f32 	%f279, %f187, %f188;
	add.s32 	%r134, %r134, 16;
$L__BB27_43:
	setp.eq.s32 	%p29, %r45, 0;
	@%p29 bra 	$L__BB27_46;
	mul.wide.u32 	%rd23, %r134, 4;
	add.s64 	%rd25, %rd1, %rd23;
	neg.s32 	%r137, %r45;
$L__BB27_45:
	.pragma "nounroll";
	ld.global.f32 	%f189, [%rd25];
	add.f32 	%f279, %f279, %f189;
	add.s64 	%rd25, %rd25, 16;
	add.s32 	%r137, %r137, 1;
	setp.ne.s32 	%p30, %r137, 0;
	@%p30 bra 	$L__BB27_45;
$L__BB27_46:
	setp.gt.u32 	%p31, %r9, 15;
	mov.u32 	%r106, smem;
	add.s32 	%r51, %r106, %r77;
	st.volatile.shared.f32 	[%r51], %f279;
	bar.warp.sync 	-1;
	@%p31 bra 	$L__BB27_48;
	ld.volatile.shared.f32 	%f190, [%r51+64];
	add.f32 	%f279, %f279, %f190;
	st.volatile.shared.f32 	[%r51], %f279;
$L__BB27_48:
	setp.gt.u32 	%p32, %r9, 7;
	bar.warp.sync 	-1;
	@%p32 bra 	$L__BB27_50;
	ld.volatile.shared.f32 	%f191, [%r51+32];
	add.f32 	%f279, %f279, %f191;
	st.volatile.shared.f32 	[%r51], %f279;
$L__BB27_50:
	setp.gt.u32 	%p33, %r9, 3;
	bar.warp.sync 	-1;
	@%p33 bra 	$L__BB27_52;
	ld.volatile.shared.f32 	%f192, [%r51+16];
	add.f32 	%f279, %f279, %f192;
	st.volatile.shared.f32 	[%r51], %f279;
$L__BB27_52:
	setp.gt.u32 	%p34, %r9, 1;
	bar.warp.sync 	-1;
	@%p34 bra 	$L__BB27_54;
	ld.volatile.shared.f32 	%f193, [%r51+8];
	add.f32 	%f279, %f279, %f193;
	st.volatile.shared.f32 	[%r51], %f279;
$L__BB27_54:
	setp.ne.s32 	%p35, %r9, 0;
	bar.warp.sync 	-1;
	@%p35 bra 	$L__BB27_56;
	ld.volatile.shared.f32 	%f194, [%r51+4];
	add.f32 	%f195, %f279, %f194;
	st.volatile.shared.f32 	[%r51], %f195;
$L__BB27_56:
	setp.ne.s32 	%p36, %r11, 0;
	bar.warp.sync 	-1;
	barrier.sync 	0;
	@%p36 bra 	$L__BB27_70;
	add.s32 	%r108, %r10, -1;
	shr.u32 	%r109, %r108, 5;
	add.s32 	%r52, %r109, 1;
	and.b32  	%r53, %r52, 15;
	setp.lt.u32 	%p37, %r10, 481;
	mov.f32 	%f292, 0f00000000;
	mov.b32 	%r141, 0;
	@%p37 bra 	$L__BB27_60;
	add.s32 	%r138, %r106, 1024;
	and.b32  	%r113, %r52, 268435440;
	neg.s32 	%r139, %r113;
	mov.f32 	%f292, 0f00000000;
	mov.b32 	%r141, 0;
$L__BB27_59:
	.pragma "nounroll";
	ld.volatile.shared.f32 	%f199, [%r138+-1024];
	add.f32 	%f200, %f292, %f199;
	ld.volatile.shared.f32 	%f201, [%r138+-896];
	add.f32 	%f202, %f200, %f201;
	ld.volatile.shared.f32 	%f203, [%r138+-768];
	add.f32 	%f204, %f202, %f203;
	ld.volatile.shared.f32 	%f205, [%r138+-640];
	add.f32 	%f206, %f204, %f205;
	ld.volatile.shared.f32 	%f207, [%r138+-512];
	add.f32 	%f208, %f206, %f207;
	ld.volatile.shared.f32 	%f209, [%r138+-384];
	add.f32 	%f210, %f208, %f209;
	ld.volatile.shared.f32 	%f211, [%r138+-256];
	add.f32 	%f212, %f210, %f211;
	ld.volatile.shared.f32 	%f213, [%r138+-128];
	add.f32 	%f214, %f212, %f213;
	ld.volatile.shared.f32 	%f215, [%r138];
	add.f32 	%f216, %f214, %f215;
	ld.volatile.shared.f32 	%f217, [%r138+128];
	add.f32 	%f218, %f216, %f217;
	ld.volatile.shared.f32 	%f219, [%r138+256];
	add.f32 	%f220, %f218, %f219;
	ld.volatile.shared.f32 	%f221, [%r138+384];
	add.f32 	%f222, %f220, %f221;
	ld.volatile.shared.f32 	%f223, [%r138+512];
	add.f32 	%f224, %f222, %f223;
	ld.volatile.shared.f32 	%f225, [%r138+640];
	add.f32 	%f226, %f224, %f225;
	ld.volatile.shared.f32 	%f227, [%r138+768];
	add.f32 	%f228, %f226, %f227;
	ld.volatile.shared.f32 	%f229, [%r138+896];
	add.f32 	%f292, %f228, %f229;
	add.s32 	%r141, %r141, 512;
	add.s32 	%r139, %r139, 16;
	add.s32 	%r138, %r138, 2048;
	setp.ne.s32 	%p38, %r139, 0;
	@%p38 bra 	$L__BB27_59;
$L__BB27_60:
	setp.eq.s32 	%p39, %r53, 0;
	@%p39 bra 	$L__BB27_69;
	and.b32  	%r62, %r52, 7;
	setp.lt.u32 	%p40, %r53, 8;
	@%p40 bra 	$L__BB27_63;
	shl.b32 	%r114, %r141, 2;
	add.s32 	%r116, %r106, %r114;
	ld.volatile.shared.f32 	%f231, [%r116];
	add.f32 	%f232, %f292, %f231;
	ld.volatile.shared.f32 	%f233, [%r116+128];
	add.f32 	%f234, %f232, %f233;
	ld.volatile.shared.f32 	%f235, [%r116+256];
	add.f32 	%f236, %f234, %f235;
	ld.volatile.shared.f32 	%f237, [%r116+384];
	add.f32 	%f238, %f236, %f237;
	ld.volatile.shared.f32 	%f239, [%r116+512];
	add.f32 	%f240, %f238, %f239;
	ld.volatile.shared.f32 	%f241, [%r116+640];
	add.f32 	%f242, %f240, %f241;
	ld.volatile.shared.f32 	%f243, [%r116+768];
	add.f32 	%f244, %f242, %f243;
	ld.volatile.shared.f32 	%f245, [%r116+896];
	add.f32 	%f292, %f244, %f245;
	add.s32 	%r141, %r141, 256;
$L__BB27_63:
	setp.eq.s32 	%p41, %r62, 0;
	@%p41 bra 	$L__BB27_69;
	and.b32  	%r65, %r52, 3;
	setp.lt.u32 	%p42, %r62, 4;
	@%p42 bra 	$L__BB27_66;
	shl.b32 	%r117, %r141, 2;
	add.s32 	%r119, %r106, %r117;
	ld.volatile.shared.f32 	%f247, [%r119];
	add.f32 	%f248, %f292, %f247;
	ld.volatile.shared.f32 	%f249, [%r119+128];
	add.f32 	%f250, %f248, %f249;
	ld.volatile.shared.f32 	%f251, [%r119+256];
	add.f32 	%f252, %f250, %f251;
	ld.volatile.shared.f32 	%f253, [%r119+384];
	add.f32 	%f292, %f252, %f253;
	add.s32 	%r141, %r141, 128;
$L__BB27_66:
	setp.eq.s32 	%p43, %r65, 0;
	@%p43 bra 	$L__BB27_69;
	shl.b32 	%r120, %r141, 2;
	add.s32 	%r145, %r106, %r120;
	neg.s32 	%r144, %r65;
$L__BB27_68:
	.pragma "nounroll";
	ld.volatile.shared.f32 	%f254, [%r145];
	add.f32 	%f292, %f292, %f254;
	add.s32 	%r145, %r145, 128;
	add.s32 	%r144, %r144, 1;
	setp.ne.s32 	%p44, %r144, 0;
	@%p44 bra 	$L__BB27_68;
$L__BB27_69:
	st.volatile.shared.f32 	[smem], %f292;
$L__BB27_70:
	setp.ne.s32 	%p45, %r1, 0;
	barrier.sync 	0;
	@%p45 bra 	$L__BB27_72;
	ld.shared.f32 	%f255, [smem];
	st.global.f32 	[%rd1], %f255;
	mov.b32 	%r122, 0;
	st.global.u32 	[retirementCount], %r122;
$L__BB27_72:
	ret;

}
	// .globl	_Z16reduceSinglePassILj2ELb1EEvPKfPfj
.visible .entry _Z16reduceSinglePassILj2ELb1EEvPKfPfj(
	.param .u64 .ptr .align 1 _Z16reduceSinglePassILj2ELb1EEvPKfPfj_param_0,
	.param .u64 .ptr .align 1 _Z16reduceSinglePassILj2ELb1EEvPKfPfj_param_1,
	.param .u32 _Z16reduceSinglePassILj2ELb1EEvPKfPfj_param_2
)
{
	.reg .pred 	%p<46>;
	.reg .b16 	%rs<3>;
	.reg .b32 	%r<146>;
	.reg .b32 	%f<293>;
	.reg .b64 	%rd<26>;
	// demoted variable
	.shared .align 1 .u8 _ZZ16reduceSinglePassILj2ELb1EEvPKfPfjE6amLast;
	ld.param.u64 	%rd9, [_Z16reduceSinglePassILj2ELb1EEvPKfPfj_param_0];
	ld.param.u64 	%rd10, [_Z16reduceSinglePassILj2ELb1EEvPKfPfj_param_1];
	ld.param.u32 	%r74, [_Z16reduceSinglePassILj2ELb1EEvPKfPfj_param_2];
	cvta.to.global.u64 	%rd1, %rd10;
	mov.u32 	%r1, %tid.x;
	mov.u32 	%r2, %ctaid.x;
	shl.b32 	%r75, %r2, 2;
	add.s32 	%r123, %r75, %r1;
	mov.u32 	%r4, %nctaid.x;
	setp.ge.u32 	%p1, %r123, %r74;
	mov.f32 	%f257, 0f00000000;
	@%p1 bra 	$L__BB28_3;
	cvta.to.global.u64 	%rd2, %rd9;
	shl.b32 	%r5, %r4, 2;
	mov.f32 	%f257, 0f00000000;
$L__BB28_2:
	mul.wide.u32 	%rd11, %r123, 4;
	add.s64 	%rd12, %rd2, %rd11;
	ld.global.f32 	%f61, [%rd12];
	add.f32 	%f62, %f257, %f61;
	add.s32 	%r76, %r123, 2;
	mul.wide.u32 	%rd13, %r76, 4;
	add.s64 	%rd14, %rd2, %rd13;
	ld.global.f32 	%f63, [%rd14];
	add.f32 	%f257, %f62, %f63;
	add.s32 	%r123, %r123, %r5;
	setp.lt.u32 	%p2, %r123, %r74;
	@%p2 bra 	$L__BB28_2;
$L__BB28_3:
	shl.b32 	%r77, %r1, 2;
	mov.u32 	%r78, sdata;
	add.s32 	%r8, %r78, %r77;
	st.volatile.shared.f32 	[%r8], %f257;
	bar.warp.sync 	-1;
	and.b32  	%r9, %r1, 31;
	setp.gt.u32 	%p3, %r9, 15;
	@%p3 bra 	$L__BB28_5;
	ld.volatile.shared.f32 	%f64, [%r8+64];
	add.f32 	%f257, %f257, %f64;
	st.volatile.shared.f32 	[%r8], %f257;
$L__BB28_5:
	bar.warp.sync 	-1;
	setp.gt.u32 	%p4, %r9, 7;
	@%p4 bra 	$L__BB28_7;
	ld.volatile.shared.f32 	%f65, [%r8+32];
	add.f32 	%f257, %f257, %f65;
	st.volatile.shared.f32 	[%r8], %f257;
$L__BB28_7:
	bar.warp.sync 	-1;
	setp.gt.u32 	%p5, %r9, 3;
	@%p5 bra 	$L__BB28_9;
	ld.volatile.shared.f32 	%f66, [%r8+16];
	add.f32 	%f257, %f257, %f66;
	st.volatile.shared.f32 	[%r8], %f257;
$L__BB28_9:
	bar.warp.sync 	-1;
	setp.gt.u32 	%p6, %r9, 1;
	@%p6 bra 	$L__BB28_11;
	ld.volatile.shared.f32 	%f67, [%r8+8];
	add.f32 	%f257, %f257, %f67;
	st.volatile.shared.f32 	[%r8], %f257;
$L__BB28_11:
	bar.warp.sync 	-1;
	setp.ne.s32 	%p7, %r9, 0;
	@%p7 bra 	$L__BB28_13;
	ld.volatile.shared.f32 	%f68, [%r8+4];
	add.f32 	%f69, %f257, %f68;
	st.volatile.shared.f32 	[%r8], %f69;
$L__BB28_13:
	bar.warp.sync 	-1;
	barrier.sync 	0;
	mov.u32 	%r79, %tid.y;
	mov.u32 	%r80, %tid.z;
	mov.u32 	%r10, %ntid.x;
	mov.u32 	%r81, %ntid.y;
	mad.lo.s32 	%r82, %r80, %r81, %r79;
	mul.lo.s32 	%r83, %r82, %r10;
	or.b32  	%r11, %r83, %r1;
	setp.ne.s32 	%p8, %r11, 0;
	@%p8 bra 	$L__BB28_27;
	add.s32 	%r85, %r10, -1;
	shr.u32 	%r86, %r85, 5;
	add.s32 	%r12, %r86, 1;
	and.b32  	%r13, %r12, 15;
	setp.lt.u32 	%p9, %r10, 481;
	mov.f32 	%f270, 0f00000000;
	mov.b32 	%r127, 0;
	@%p9 bra 	$L__BB28_17;
	add.s32 	%r124, %r78, 1024;
	and.b32  	%r90, %r12, 268435440;
	neg.s32 	%r125, %r90;
	mov.f32 	%f270, 0f00000000;
	mov.b32 	%r127, 0;
$L__BB28_16:
	.pragma "nounroll";
	ld.volatile.shared.f32 	%f73, [%r124+-1024];
	add.f32 	%f74, %f270, %f73;
	ld.volatile.shared.f32 	%f75, [%r124+-896];
	add.f32 	%f76, %f74, %f75;
	ld.volatile.shared.f32 	%f77, [%r124+-768];
	add.f32 	%f78, %f76, %f77;
	ld.volatile.shared.f32 	%f79, [%r124+-640];
	add.f32 	%f80, %f78, %f79;
	ld.volatile.shared.f32 	%f81, [%r124+-512];
	add.f32 	%f82, %f80, %f81;
	ld.volatile.shared.f32 	%f83, [%r124+-384];
	add.f32 	%f84, %f82, %f83;
	ld.volatile.shared.f32 	%f85, [%r124+-256];
	add.f32 	%f86, %f84, %f85;
	ld.volatile.shared.f32 	%f87, [%r124+-128];
	add.f32 	%f88, %f86, %f87;
	ld.volatile.shared.f32 	%f89, [%r124];
	add.f32 	%f90, %f88, %f89;
	ld.volatile.shared.f32 	%f91, [%r124+128];
	add.f32 	%f92, %f90, %f91;
	ld.volatile.shared.f32 	%f93, [%r124+256];
	add.f32 	%f94, %f92, %f93;
	ld.volatile.shared.f32 	%f95, [%r124+384];
	add.f32 	%f96, %f94, %f95;
	ld.volatile.shared.f32 	%f97, [%r124+512];
	add.f32 	%f98, %f96, %f97;
	ld.volatile.shared.f32 	%f99, [%r124+640];
	add.f32 	%f100, %f98, %f99;
	ld.volatile.shared.f32 	%f101, [%r124+768];
	add.f32 	%f102, %f100, %f101;
	ld.volatile.shared.f32 	%f103, [%r124+896];
	add.f32 	%f270, %f102, %f103;
	add.s32 	%r127, %r127, 512;
	add.s32 	%r125, %r125, 16;
	add.s32 	%r124, %r124, 2048;
	setp.ne.s32 	%p10, %r125, 0;
	@%p10 bra 	$L__BB28_16;
$L__BB28_17:
	setp.eq.s32 	%p11, %r13, 0;
	@%p11 bra 	$L__BB28_26;
	and.b32  	%r22, %r12, 7;
	setp.lt.u32 	%p12, %r13, 8;
	@%p12 bra 	$L__BB28_20;
	shl.b32 	%r91, %r127, 2;
	add.s32 	%r93, %r78, %r91;
	ld.volatile.shared.f32 	%f105, [%r93];
	add.f32 	%f106, %f270, %f105;
	ld.volatile.shared.f32 	%f107, [%r93+128];
	add.f32 	%f108, %f106, %f107;
	ld.volatile.shared.f32 	%f109, [%r93+256];
	add.f32 	%f110, %f108, %f109;
	ld.volatile.shared.f32 	%f111, [%r93+384];
	add.f32 	%f112, %f110, %f111;
	ld.volatile.shared.f32 	%f113, [%r93+512];
	add.f32 	%f114, %f112, %f113;
	ld.volatile.shared.f32 	%f115, [%r93+640];
	add.f32 	%f116, %f114, %f115;
	ld.volatile.shared.f32 	%f117, [%r93+768];
	add.f32 	%f118, %f116, %f117;
	ld.volatile.shared.f32 	%f119, [%r93+896];
	add.f32 	%f270, %f118, %f119;
	add.s32 	%r127, %r127, 256;
$L__BB28_20:
	setp.eq.s32 	%p13, %r22, 0;
	@%p13 bra 	$L__BB28_26;
	and.b32  	%r25, %r12, 3;
	setp.lt.u32 	%p14, %r22, 4;
	@%p14 bra 	$L__BB28_23;
	shl.b32 	%r94, %r127, 2;
	add.s32 	%r96, %r78, %r94;
	ld.volatile.shared.f32 	%f121, [%r96];
	add.f32 	%f122, %f270, %f121;
	ld.volatile.shared.f32 	%f123, [%r96+128];
	add.f32 	%f124, %f122, %f123;
	ld.volatile.shared.f32 	%f125, [%r96+256];
	add.f32 	%f126, %f124, %f125;
	ld.volatile.shared.f32 	%f127, [%r96+384];
	add.f32 	%f270, %f126, %f127;
	add.s32 	%r127, %r127, 128;
$L__BB28_23:
	setp.eq.s32 	%p15, %r25, 0;
	@%p15 bra 	$L__BB28_26;
	shl.b32 	%r97, %r127, 2;
	add.s32 	%r131, %r78, %r97;
	neg.s32 	%r130, %r25;
$L__BB28_25:
	.pragma "nounroll";
	ld.volatile.shared.f32 	%f128, [%r131];
	add.f32 	%f270, %f270, %f128;
	add.s32 	%r131, %r131, 128;
	add.s32 	%r130, %r130, 1;
	setp.ne.s32 	%p16, %r130, 0;
	@%p16 bra 	$L__BB28_25;
$L__BB28_26:
	st.volatile.shared.f32 	[sdata], %f270;
$L__BB28_27:
	barrier.sync 	0;
	setp.ne.s32 	%p17, %r1, 0;
	@%p17 bra 	$L__BB28_29;
	ld.shared.f32 	%f129, [sdata];
	mul.wide.u32 	%rd15, %r2, 4;
	add.s64 	%rd16, %rd1, %rd15;
	st.global.f32 	[%rd16], %f129;
$L__BB28_29:
	setp.lt.u32 	%p18, %r4, 2;
	@%p18 bra 	$L__BB28_72;
	setp.ne.s32 	%p19, %r1, 0;
	membar.gl;
	@%p19 bra 	$L__BB28_32;
	atom.global.inc.u32 	%r99, [retirementCount], %r4;
	add.s32 	%r100, %r4, -1;
	setp.eq.s32 	%p20, %r99, %r100;
	selp.u16 	%rs1, 1, 0, %p20;
	st.shared.u8 	[_ZZ16reduceSinglePassILj2ELb1EEvPKfPfjE6amLast], %rs1;
$L__BB28_32:
	barrier.sync 	0;
	ld.shared.u8 	%rs2, [_ZZ16reduceSinglePassILj2ELb1EEvPKfPfjE6amLast];
	setp.eq.s16 	%p21, %rs2, 0;
	@%p21 bra 	$L__BB28_72;
	setp.ge.u32 	%p22, %r1, %r4;
	mov.f32 	%f279, 0f00000000;
	@%p22 bra 	$L__BB28_46;
	not.b32 	%r101, %r1;
	add.s32 	%r102, %r4, %r101;
	shr.u32 	%r103, %r102, 1;
	add.s32 	%r34, %r103, 1;
	and.b32  	%r35, %r34, 15;
	setp.lt.u32 	%p23, %r102, 30;
	mov.f32 	%f279, 0f00000000;
	mov.u32 	%r134, %r1;
	@%p23 bra 	$L__BB28_37;
	and.b32  	%r104, %r34, -16;
	neg.s32 	%r132, %r104;
	mul.wide.u32 	%rd17, %r1, 4;
	add.s64 	%rd18, %rd17, %rd1;
	add.s64 	%rd24, %rd18, 64;
	mov.f32 	%f279, 0f00000000;
	mov.u32 	%r134, %r1;
$L__BB28_36:
	.pragma "nounroll";
	ld.global.f32 	%f134, [%rd24+-64];
	add.f32 	%f135, %f279, %f134;
	ld.global.f32 	%f136, [%rd24+-56];
	add.f32 	%f137, %f135, %f136;
	ld.global.f32 	%f138, [%rd24+-48];
	add.f32 	%f139, %f137, %f138;
	ld.global.f32 	%f140, [%rd24+-40];
	add.f32 	%f141, %f139, %f140;
	ld.global.f32 	%f142, [%rd24+-32];
	add.f32 	%f143, %f141, %f142;
	ld.global.f32 	%f144, [%rd24+-24];
	add.f32 	%f145, %f143, %f144;
	ld.global.f32 	%f146, [%rd24+-16];
	add.f32 	%f147, %f145, %f146;
	ld.global.f32 	%f148, [%rd24+-8];
	add.f32 	%f149, %f147, %f148;
	ld.global.f32 	%f150, [%rd24];
	add.f32 	%f151, %f149, %f150;
	ld.global.f32 	%f152, [%rd24+8];
	add.f32 	%f153, %f151, %f152;
	ld.global.f32 	%f154, [%rd24+16];
	add.f32 	%f155, %f153, %f154;
	ld.global.f32 	%f156, [%rd24+24];
	add.f32 	%f157, %f155, %f156;
	ld.global.f32 	%f158, [%rd24+32];
	add.f32 	%f159, %f157, %f158;
	ld.global.f32 	%f160, [%rd24+40];
	add.f32 	%f161, %f159, %f160;
	ld.global.f32 	%f162, [%rd24+48];
	add.f32 	%f163, %f161, %f162;
	ld.global.f32 	%f164, [%rd24+56];
	add.f32 	%f279, %f163, %f164;
	add.s32 	%r134, %r134, 32;
	add.s32 	%r132, %r132, 16;
	add.s64 	%rd24, %rd24, 128;
	setp.ne.s32 	%p24, %r132, 0;
	@%p24 bra 	$L__BB28_36;
$L__BB28_37:
	setp.eq.s32 	%p25, %r35, 0;
	@%p25 bra 	$L__BB28_46;
	and.b32  	%r42, %r34, 7;
	setp.lt.u32 	%p26, %r35, 8;
	@%p26 bra 	$L__BB28_40;
	mul.wide.u32 	%rd19, %r134, 4;
	add.s64 	%rd20, %rd1, %rd19;
	ld.global.f32 	%f166, [%rd20];
	add.f32 	%f167, %f279, %f166;
	ld.global.f32 	%f168, [%rd20+8];
	add.f32 	%f169, %f167, %f168;
	ld.global.f32 	%f170, [%rd20+16];
	add.f32 	%f171, %f169, %f170;
	ld.global.f32 	%f172, [%rd20+24];
	add.f32 	%f173, %f171, %f172;
	ld.global.f32 	%f174, [%rd20+32];
	add.f32 	%f175, %f173, %f174;
	ld.global.f32 	%f176, [%rd20+40];
	add.f32 	%f177, %f175, %f176;
	ld.global.f32 	%f178, [%rd20+48];
	add.f32 	%f179, %f177, %f178;
	ld.global.f32 	%f180, [%rd20+56];
	add.f32 	%f279, %f179, %f180;
	add.s32 	%r134, %r134, 16;
$L__BB28_40:
	setp.eq.s32 	%p27, %r42, 0;
	@%p27 bra 	$L__BB28_46;
	and.b32  	%r45, %r34, 3;
	setp.lt.u32 	%p28, %r42, 4;
	@%p28 bra 	$L__BB28_43;
	mul.wide.u32 	%rd21, %r134, 4;
	add.s64 	%rd22, %rd1, %rd21;
	ld.global.f32 	%f182, [%rd22];
	add.f32 	%f183, %f279, %f182;
	ld.global.f32 	%f184, [%rd22+8];
	add.f32 	%f185, %f183, %f184;
	ld.global.f32 	%f186, [%rd22+16];
	add.f32 	%f187, %f185, %f186;
	ld.global.f32 	%f188, [%rd22+24];
	add.f32 	%f279, %f187, %f188;
	add.s32 	%r134, %r134, 8;
$L__BB28_43:
	setp.eq.s32 	%p29, %r45, 0;
	@%p29 bra 	$L__BB28_46;
	mul.wide.u32 	%rd23, %r134, 4;
	add.s64 	%rd25, %rd1, %rd23;
	neg.s32 	%r137, %r45;
$L__BB28_45:
	.pragma "nounroll";
	ld.global.f32 	%f189, [%rd25];
	add.f32 	%f279, %f279, %f189;
	add.s64 	%rd25, %rd25, 8;
	add.s32 	%r137, %r137, 1;
	setp.ne.s32 	%p30, %r137, 0;
	@%p30 bra 	$L__BB28_45;
$L__BB28_46:
	setp.gt.u32 	%p31, %r9, 15;
	mov.u32 	%r106, smem;
	add.s32 	%r51, %r106, %r77;
	st.volatile.shared.f32 	[%r51], %f279;
	bar.warp.sync 	-1;
	@%p31 bra 	$L__BB28_48;
	ld.volatile.shared.f32 	%f190, [%r51+64];
	add.f32 	%f279, %f279, %f190;
	st.volatile.shared.f32 	[%r51], %f279;
$L__BB28_48:
	setp.gt.u32 	%p32, %r9, 7;
	bar.warp.sync 	-1;
	@%p32 bra 	$L__BB28_50;
	ld.volatile.shared.f32 	%f191, [%r51+32];
	add.f32 	%f279, %f279, %f191;
	st.volatile.shared.f32 	[%r51], %f279;
$L__BB28_50:
	setp.gt.u32 	%p33, %r9, 3;
	bar.warp.sync 	-1;
	@%p33 bra 	$L__BB28_52;
	ld.volatile.shared.f32 	%f192, [%r51+16];
	add.f32 	%f279, %f279, %f192;
	st.volatile.shared.f32 	[%r51], %f279;
$L__BB28_52:
	setp.gt.u32 	%p34, %r9, 1;
	bar.warp.sync 	-1;
	@%p34 bra 	$L__BB28_54;
	ld.volatile.shared.f32 	%f193, [%r51+8];
	add.f32 	%f279, %f279, %f193;
	st.volatile.shared.f32 	[%r51], %f279;
$L__BB28_54:
	setp.ne.s32 	%p35, %r9, 0;
	bar.warp.sync 	-1;
	@%p35 bra 	$L__BB28_56;
	ld.volatile.shared.f32 	%f194, [%r51+4];
	add.f32 	%f195, %f279, %f194;
	st.volatile.shared.f32 	[%r51], %f195;
$L__BB28_56:
	setp.ne.s32 	%p36, %r11, 0;
	bar.warp.sync 	-1;
	barrier.sync 	0;
	@%p36 bra 	$L__BB28_70;
	add.s32 	%r108, %r10, -1;
	shr.u32 	%r109, %r108, 5;
	add.s32 	%r52, %r109, 1;
	and.b32  	%r53, %r52, 15;
	setp.lt.u32 	%p37, %r10, 481;
	mov.f32 	%f292, 0f00000000;
	mov.b32 	%r141, 0;
	@%p37 bra 	$L__BB28_60;
	add.s32 	%r138, %r106, 1024;
	and.b32  	%r113, %r52, 268435440;
	neg.s32 	%r139, %r113;
	mov.f32 	%f292, 0f00000000;
	mov.b32 	%r141, 0;
$L__BB28_59:
	.pragma "nounroll";
	ld.volatile.shared.f32 	%f199, [%r138+-1024];
	add.f32 	%f200, %f292, %f199;
	ld.volatile.shared.f32 	%f201, [%r138+-896];
	add.f32 	%f202, %f200, %f201;
	ld.volatile.shared.f32 	%f203, [%r138+-768];
	add.f32 	%f204, %f202, %f203;
	ld.volatile.shared.f32 	%f205, [%r138+-640];
	add.f32 	%f206, %f204, %f205;
	ld.volatile.shared.f32 	%f207, [%r138+-512];
	add.f32 	%f208, %f206, %f207;
	ld.volatile.shared.f32 	%f209, [%r138+-384];
	add.f32 	%f210, %f208, %f209;
	ld.volatile.shared.f32 	%f211, [%r138+-256];
	add.f32 	%f212, %f210, %f211;
	ld.volatile.shared.f32 	%f213, [%r138+-128];
	add.f32 	%f214, %f212, %f213;
	ld.volatile.shared.f32 	%f215, [%r138];
	add.f32 	%f216, %f214, %f215;
	ld.volatile.shared.f32 	%f217, [%r138+128];
	add.f32 	%f218, %f216, %f217;
	ld.volatile.shared.f32 	%f219, [%r138+256];
	add.f32 	%f220, %f218, %f219;
	ld.volatile.shared.f32 	%f221, [%r138+384];
	add.f32 	%f222, %f220, %f221;
	ld.volatile.shared.f32 	%f223, [%r138+512];
	add.f32 	%f224, %f222, %f223;
	ld.volatile.shared.f32 	%f225, [%r138+640];
	add.f32 	%f226, %f224, %f225;
	ld.volatile.shared.f32 	%f227, [%r138+768];
	add.f32 	%f228, %f226, %f227;
	ld.volatile.shared.f32 	%f229, [%r138+896];
	add.f32 	%f292, %f228, %f229;
	add.s32 	%r141, %r141, 512;
	add.s32 	%r139, %r139, 16;
	add.s32 	%r138, %r138, 2048;
	setp.ne.s32 	%p38, %r139, 0;
	@%p38 bra 	$L__BB28_59;
$L__BB28_60:
	setp.eq.s32 	%p39, %r53, 0;
	@%p39 bra 	$L__BB28_69;
	and.b32  	%r62, %r52, 7;
	setp.lt.u32 	%p40, %r53, 8;
	@%p40 bra 	$L__BB28_63;
	shl.b32 	%r114, %r141, 2;
	add.s32 	%r116, %r106, %r114;
	ld.volatile.shared.f32 	%f231, [%r116];
	add.f32 	%f232, %f292, %f231;
	ld.volatile.shared.f32 	%f233, [%r116+128];
	add.f32 	%f234, %f232, %f233;
	ld.volatile.shared.f32 	%f235, [%r116+256];
	add.f32 	%f236, %f234, %f235;
	ld.volatile.shared.f32 	%f237, [%r116+384];
	add.f32 	%f238, %f236, %f237;
	ld.volatile.shared.f32 	%f239, [%r116+512];
	add.f32 	%f240, %f238, %f239;
	ld.volatile.shared.f32 	%f241, [%r116+640];
	add.f32 	%f242, %f240, %f241;
	ld.volatile.shared.f32 	%f243, [%r116+768];
	add.f32 	%f244, %f242, %f243;
	ld.volatile.shared.f32 	%f245, [%r116+896];
	add.f32 	%f292, %f244, %f245;
	add.s32 	%r141, %r141, 256;
$L__BB28_63:
	setp.eq.s32 	%p41, %r62, 0;
	@%p41 bra 	$L__BB28_69;
	and.b32  	%r65, %r52, 3;
	setp.lt.u32 	%p42, %r62, 4;
	@%p42 bra 	$L__BB28_66;
	shl.b32 	%r117, %r141, 2;
	add.s32 	%r119, %r106, %r117;
	ld.volatile.shared.f32 	%f247, [%r119];
	add.f32 	%f248, %f292, %f247;
	ld.volatile.shared.f32 	%f249, [%r119+128];
	add.f32 	%f250, %f248, %f249;
	ld.volatile.shared.f32 	%f251, [%r119+256];
	add.f32 	%f252, %f250, %f251;
	ld.volatile.shared.f32 	%f253, [%r119+384];
	add.f32 	%f292, %f252, %f253;
	add.s32 	%r141, %r141, 128;
$L__BB28_66:
	setp.eq.s32 	%p43, %r65, 0;
	@%p43 bra 	$L__BB28_69;
	shl.b32 	%r120, %r141, 2;
	add.s32 	%r145, %r106, %r120;
	neg.s32 	%r144, %r65;
$L__BB28_68:
	.pragma "nounroll";
	ld.volatile.shared.f32 	%f254, [%r145];
	add.f32 	%f292, %f292, %f254;
	add.s32 	%r145, %r145, 128;
	add.s32 	%r144, %r144, 1;
	setp.ne.s32 	%p44, %r144, 0;
	@%p44 bra 	$L__BB28_68;
$L__BB28_69:
	st.volatile.shared.f32 	[smem], %f292;
$L__BB28_70:
	setp.ne.s32 	%p45, %r1, 0;
	barrier.sync 	0;
	@%p45 bra 	$L__BB28_72;
	ld.shared.f32 	%f255, [smem];
	st.global.f32 	[%rd1], %f255;
	mov.b32 	%r122, 0;
	st.global.u32 	[retirementCount], %r122;
$L__BB28_72:
	ret;

}
	// .globl	_Z16reduceSinglePassILj1ELb1EEvPKfPfj
.visible .entry _Z16reduceSinglePassILj1ELb1EEvPKfPfj(
	.param .u64 .ptr .align 1 _Z16reduceSinglePassILj1ELb1EEvPKfPfj_param_0,
	.param .u64 .ptr .align 1 _Z16reduceSinglePassILj1ELb1EEvPKfPfj_param_1,
	.param .u32 _Z16reduceSinglePassILj1ELb1EEvPKfPfj_param_2
)
{
	.reg .pred 	%p<46>;
	.reg .b16 	%rs<3>;
	.reg .b32 	%r<143>;
	.reg .b32 	%f<293>;
	.reg .b64 	%rd<24>;
	// demoted variable
	.shared .align 1 .u8 _ZZ16reduceSinglePassILj1ELb1EEvPKfPfjE6amLast;
	ld.param.u64 	%rd9, [_Z16reduceSinglePassILj1ELb1EEvPKfPfj_param_0];
	ld.param.u64 	%rd10, [_Z16reduceSinglePassILj1ELb1EEvPKfPfj_param_1];
	ld.param.u32 	%r74, [_Z16reduceSinglePassILj1ELb1EEvPKfPfj_param_2];
	cvta.to.global.u64 	%rd1, %rd10;
	mov.u32 	%r1, %tid.x;
	mov.u32 	%r2, %ctaid.x;
	shl.b32 	%r75, %r2, 1;
	add.s32 	%r120, %r75, %r1;
	mov.u32 	%r4, %nctaid.x;
	setp.ge.u32 	%p1, %r120, %r74;
	mov.f32 	%f257, 0f00000000;
	@%p1 bra 	$L__BB29_3;
	shl.b32 	%r5, %r4, 1;
	cvta.to.global.u64 	%rd2, %rd9;
	mov.f32 	%f257, 0f00000000;
$L__BB29_2:
	mul.wide.u32 	%rd11, %r120, 4;
	add.s64 	%rd12, %rd2, %rd11;
	ld.global.f32 	%f61, [%rd12];
	add.f32 	%f62, %f257, %f61;
	ld.global.f32 	%f63, [%rd12+4];
	add.f32 	%f257, %f62, %f63;
	add.s32 	%r120, %r120, %r5;
	setp.lt.u32 	%p2, %r120, %r74;
	@%p2 bra 	$L__BB29_2;
$L__BB29_3:
	shl.b32 	%r76, %r1, 2;
	mov.u32 	%r77, sdata;
	add.s32 	%r8, %r77, %r76;
	st.volatile.shared.f32 	[%r8], %f257;
	bar.warp.sync 	-1;
	and.b32  	%r9, %r1, 31;
	setp.gt.u32 	%p3, %r9, 15;
	@%p3 bra 	$L__BB29_5;
	ld.volatile.shared.f32 	%f64, [%r8+64];
	add.f32 	%f257, %f257, %f64;
	st.volatile.shared.f32 	[%r8], %f257;
$L__BB29_5:
	bar.warp.sync 	-1;
	setp.gt.u32 	%p4, %r9, 7;
	@%p4 bra 	$L__BB29_7;
	ld.volatile.shared.f32 	%f65, [%r8+32];
	add.f32 	%f257, %f257, %f65;
	st.volatile.shared.f32 	[%r8], %f257;
$L__BB29_7:
	bar.warp.sync 	-1;
	setp.gt.u32 	%p5, %r9, 3;
	@%p5 bra 	$L__BB29_9;
	ld.volatile.shared.f32 	%f66, [%r8+16];
	add.f32 	%f257, %f257, %f66;
	st.volatile.shared.f32 	[%r8], %f257;
$L__BB29_9:
	bar.warp.sync 	-1;
	setp.gt.u32 	%p6, %r9, 1;
	@%p6 bra 	$L__BB29_11;
	ld.volatile.shared.f32 	%f67, [%r8+8];
	add.f32 	%f257, %f257, %f67;
	st.volatile.shared.f32 	[%r8], %f257;
$L__BB29_11:
	bar.warp.sync 	-1;
	setp.ne.s32 	%p7, %r9, 0;
	@%p7 bra 	$L__BB29_13;
	ld.volatile.shared.f32 	%f68, [%r8+4];
	add.f32 	%f69, %f257, %f68;
	st.volatile.shared.f32 	[%r8], %f69;
$L__BB29_13:
	bar.warp.sync 	-1;
	barrier.sync 	0;
	mov.u32 	%r78, %tid.y;
	mov.u32 	%r79, %tid.z;
	mov.u32 	%r10, %ntid.x;
	mov.u32 	%r80, %ntid.y;
	mad.lo.s32 	%r81, %r79, %r80, %r78;
	mul.lo.s32 	%r82, %r81, %r10;
	or.b32  	%r11, %r82, %r1;
	setp.ne.s32 	%p8, %r11, 0;
	@%p8 bra 	$L__BB29_27;
	add.s32 	%r84, %r10, -1;
	shr.u32 	%r85, %r84, 5;
	add.s32 	%r12, %r85, 1;
	and.b32  	%r13, %r12, 15;
	setp.lt.u32 	%p9, %r10, 481;
	mov.f32 	%f270, 0f00000000;
	mov.b32 	%r124, 0;
	@%p9 bra 	$L__BB29_17;
	add.s32 	%r121, %r77, 1024;
	and.b32  	%r89, %r12, 268435440;
	neg.s32 	%r122, %r89;
	mov.f32 	%f270, 0f00000000;
	mov.b32 	%r124, 0;
$L__BB29_16:
	.pragma "nounroll";
	ld.volatile.shared.f32 	%f73, [%r121+-1024];
	add.f32 	%f74, %f270, %f73;
	ld.volatile.shared.f32 	%f75, [%r121+-896];
	add.f32 	%f76, %f74, %f75;
	ld.volatile.shared.f32 	%f77, [%r121+-768];
	add.f32 	%f78, %f76, %f77;
	ld.volatile.shared.f32 	%f79, [%r121+-640];
	add.f32 	%f80, %f78, %f79;
	ld.volatile.shared.f32 	%f81, [%r121+-512];
	add.f32 	%f82, %f80, %f81;
	ld.volatile.shared.f32 	%f83, [%r121+-384];
	add.f32 	%f84, %f82, %f83;
	ld.volatile.shared.f32 	%f85, [%r121+-256];
	add.f32 	%f86, %f84, %f85;
	ld.volatile.shared.f32 	%f87, [%r121+-128];
	add.f32 	%f88, %f86, %f87;
	ld.volatile.shared.f32 	%f89, [%r121];
	add.f32 	%f90, %f88, %f89;
	ld.volatile.shared.f32 	%f91, [%r121+128];
	add.f32 	%f92, %f90, %f91;
	ld.volatile.shared.f32 	%f93, [%r121+256];
	add.f32 	%f94, %f92, %f93;
	ld.volatile.shared.f32 	%f95, [%r121+384];
	add.f32 	%f96, %f94, %f95;
	ld.volatile.shared.f32 	%f97, [%r121+512];
	add.f32 	%f98, %f96, %f97;
	ld.volatile.shared.f32 	%f99, [%r121+640];
	add.f32 	%f100, %f98, %f99;
	ld.volatile.shared.f32 	%f101, [%r121+768];
	add.f32 	%f102, %f100, %f101;
	ld.volatile.shared.f32 	%f103, [%r121+896];
	add.f32 	%f270, %f102, %f103;
	add.s32 	%r124, %r124, 512;
	add.s32 	%r122, %r122, 16;
	add.s32 	%r121, %r121, 2048;
	setp.ne.s32 	%p10, %r122, 0;
	@%p10 bra 	$L__BB29_16;
$L__BB29_17:
	setp.eq.s32 	%p11, %r13, 0;
	@%p11 bra 	$L__BB29_26;
	and.b32  	%r22, %r12, 7;
	setp.lt.u32 	%p12, %r13, 8;
	@%p12 bra 	$L__BB29_20;
	shl.b32 	%r90, %r124, 2;
	add.s32 	%r92, %r77, %r90;
	ld.volatile.shared.f32 	%f105, [%r92];
	add.f32 	%f106, %f270, %f105;
	ld.volatile.shared.f32 	%f107, [%r92+128];
	add.f32 	%f108, %f106, %f107;
	ld.volatile.shared.f32 	%f109, [%r92+256];
	add.f32 	%f110, %f108, %f109;
	ld.volatile.shared.f32 	%f111, [%r92+384];
	add.f32 	%f112, %f110, %f111;
	ld.volatile.shared.f32 	%f113, [%r92+512];
	add.f32 	%f114, %f112, %f113;
	ld.volatile.shared.f32 	%f115, [%r92+640];
	add.f32 	%f116, %f114, %f115;
	ld.volatile.shared.f32 	%f117, [%r92+768];
	add.f32 	%f118, %f116, %f117;
	ld.volatile.shared.f32 	%f119, [%r92+896];
	add.f32 	%f270, %f118, %f119;
	add.s32 	%r124, %r124, 256;
$L__BB29_20:
	setp.eq.s32 	%p13, %r22, 0;
	@%p13 bra 	$L__BB29_26;
	and.b32  	%r25, %r12, 3;
	setp.lt.u32 	%p14, %r22, 4;
	@%p14 bra 	$L__BB29_23;
	shl.b32 	%r93, %r124, 2;
	add.s32 	%r95, %r77, %r93;
	ld.volatile.shared.f32 	%f121, [%r95];
	add.f32 	%f122, %f270, %f121;
	ld.volatile.shared.f32 	%f123, [%r95+128];
	add.f32 	%f124, %f122, %f123;
	ld.volatile.shared.f32 	%f125, [%r95+256];
	add.f32 	%f126, %f124, %f125;
	ld.volatile.shared.f32 	%f127, [%r95+384];
	add.f32 	%f270, %f126, %f127;
	add.s32 	%r124, %r124, 128;
$L__BB29_23:
	setp.eq.s32 	%p15, %r25, 0;
	@%p15 bra 	$L__BB29_26;
	shl.b32 	%r96, %r124, 2;
	add.s32 	%r128, %r77, %r96;
	neg.s32 	%r127, %r25;
$L__BB29_25:
	.pragma "nounroll";
	ld.volatile.shared.f32 	%f128, [%r128];
	add.f32 	%f270, %f270, %f128;
	add.s32 	%r128, %r128, 128;
	add.s32 	%r127, %r127, 1;
	setp.ne.s32 	%p16, %r127, 0;
	@%p16 bra 	$L__BB29_25;
$L__BB29_26:
	st.volatile.shared.f32 	[sdata], %f270;
$L__BB29_27:
	barrier.sync 	0;
	setp.ne.s32 	%p17, %r1, 0;
	@%p17 bra 	$L__BB29_29;
	ld.shared.f32 	%f129, [sdata];
	mul.wide.u32 	%rd13, %r2, 4;
	add.s64 	%rd14, %rd1, %rd13;
	st.global.f32 	[%rd14], %f129;
$L__BB29_29:
	setp.lt.u32 	%p18, %r4, 2;
	@%p18 bra 	$L__BB29_72;
	setp.ne.s32 	%p19, %r1, 0;
	membar.gl;
	@%p19 bra 	$L__BB29_32;
	atom.global.inc.u32 	%r98, [retirementCount], %r4;
	add.s32 	%r99, %r4, -1;
	setp.eq.s32 	%p20, %r98, %r99;
	selp.u16 	%rs1, 1, 0, %p20;
	st.shared.u8 	[_ZZ16reduceSinglePassILj1ELb1EEvPKfPfjE6amLast], %rs1;
$L__BB29_32:
	barrier.sync 	0;
	ld.shared.u8 	%rs2, [_ZZ16reduceSinglePassILj1ELb1EEvPKfPfjE6amLast];
	setp.eq.s16 	%p21, %rs2, 0;
	@%p21 bra 	$L__BB29_72;
	setp.ge.u32 	%p22, %r1, %r4;
	mov.f32 	%f279, 0f00000000;
	@%p22 bra 	$L__BB29_46;
	sub.s32 	%r34, %r4, %r1;
	and.b32  	%r35, %r34, 15;
	sub.s32 	%r100, %r1, %r4;
	setp.gt.u32 	%p23, %r100, -16;
	mov.f32 	%f279, 0f00000000;
	mov.u32 	%r131, %r1;
	@%p23 bra 	$L__BB29_37;
	and.b32  	%r101, %r34, 2147483632;
	neg.s32 	%r129, %r101;
	mul.wide.u32 	%rd15, %r1, 4;
	add.s64 	%rd16, %rd15, %rd1;
	add.s64 	%rd22, %rd16, 32;
	mov.f32 	%f279, 0f00000000;
	mov.u32 	%r131, %r1;
$L__BB29_36:
	.pragma "nounroll";
	ld.global.f32 	%f134, [%rd22+-32];
	add.f32 	%f135, %f279, %f134;
	ld.global.f32 	%f136, [%rd22+-28];
	add.f32 	%f137, %f135, %f136;
	ld.global.f32 	%f138, [%rd22+-24];
	add.f32 	%f139, %f137, %f138;
	ld.global.f32 	%f140, [%rd22+-20];
	add.f32 	%f141, %f139, %f140;
	ld.global.f32 	%f142, [%rd22+-16];
	add.f32 	%f143, %f141, %f142;
	ld.global.f32 	%f144, [%rd22+-12];
	add.f32 	%f145, %f143, %f144;
	ld.global.f32 	%f146, [%rd22+-8];
	add.f32 	%f147, %f145, %f146;
	ld.global.f32 	%f148, [%rd22+-4];
	add.f32 	%f149, %f147, %f148;
	ld.global.f32 	%f150, [%rd22];
	add.f32 	%f151, %f149, %f150;
	ld.global.f32 	%f152, [%rd22+4];
	add.f32 	%f153, %f151, %f152;
	ld.global.f32 	%f154, [%rd22+8];
	add.f32 	%f155, %f153, %f154;
	ld.global.f32 	%f156, [%rd22+12];
	add.f32 	%f157, %f155, %f156;
	ld.global.f32 	%f158, [%rd22+16];
	add.f32 	%f159, %f157, %f158;
	ld.global.f32 	%f160, [%rd22+20];
	add.f32 	%f161, %f159, %f160;
	ld.global.f32 	%f162, [%rd22+24];
	add.f32 	%f163, %f161, %f162;
	ld.global.f32 	%f164, [%rd22+28];
	add.f32 	%f279, %f163, %f164;
	add.s32 	%r131, %r131, 16;
	add.s32 	%r129, %r129, 16;
	add.s64 	%rd22, %rd22, 64;
	setp.ne.s32 	%p24, %r129, 0;
	@%p24 bra 	$L__BB29_36;
$L__BB29_37:
	setp.eq.s32 	%p25, %r35, 0;
	@%p25 bra 	$L__BB29_46;
	and.b32  	%r42, %r34, 7;
	setp.lt.u32 	%p26, %r35, 8;
	@%p26 bra 	$L__BB29_40;
	mul.wide.u32 	%rd17, %r131, 4;
	add.s64 	%rd18, %rd1, %rd17;
	ld.global.f32 	%f166, [%rd18];
	add.f32 	%f167, %f279, %f166;
	ld.global.f32 	%f168, [%rd18+4];
	add.f32 	%f169, %f167, %f168;
	ld.global.f32 	%f170, [%rd18+8];
	add.f32 	%f171, %f169, %f170;
	ld.global.f32 	%f172, [%rd18+12];
	add.f32 	%f173, %f171, %f172;
	ld.global.f32 	%f174, [%rd18+16];
	add.f32 	%f175, %f173, %f174;
	ld.global.f32 	%f176, [%rd18+20];
	add.f32 	%f177, %f175, %f176;
	ld.global.f32 	%f178, [%rd18+24];
	add.f32 	%f179, %f177, %f178;
	ld.global.f32 	%f180, [%rd18+28];
	add.f32 	%f279, %f179, %f180;
	add.s32 	%r131, %r131, 8;
$L__BB29_40:
	setp.eq.s32 	%p27, %r42, 0;
	@%p27 bra 	$L__BB29_46;
	and.b32  	%r45, %r34, 3;
	setp.lt.u32 	%p28, %r42, 4;
	@%p28 bra 	$L__BB29_43;
	mul.wide.u32 	%rd19, %r131, 4;
	add.s64 	%rd20, %rd1, %rd19;
	ld.global.f32 	%f182, [%rd20];
	add.f32 	%f183, %f279, %f182;
	ld.global.f32 	%f184, [%rd20+4];
	add.f32 	%f185, %f183, %f184;
	ld.global.f32 	%f186, [%rd20+8];
	add.f32 	%f187, %f185, %f186;
	ld.global.f32 	%f188, [%rd20+12];
	add.f32 	%f279, %f187, %f188;
	add.s32 	%r131, %r131, 4;
$L__BB29_43:
	setp.eq.s32 	%p29, %r45, 0;
	@%p29 bra 	$L__BB29_46;
	mul.wide.u32 	%rd21, %r131, 4;
	add.s64 	%rd23, %rd1, %rd21;
	neg.s32 	%r134, %r45;
$L__BB29_45:
	.pragma "nounroll";
	ld.global.f32 	%f189, [%rd23];
	add.f32 	%f279, %f279, %f189;
	add.s64 	%rd23, %rd23, 4;
	add.s32 	%r134, %r134, 1;
	setp.ne.s32 	%p30, %r134, 0;
	@%p30 bra 	$L__BB29_45;
$L__BB29_46:
	setp.gt.u32 	%p31, %r9, 15;
	mov.u32 	%r103, smem;
	add.s32 	%r51, %r103, %r76;
	st.volatile.shared.f32 	[%r51], %f279;
	bar.warp.sync 	-1;
	@%p31 bra 	$L__BB29_48;
	ld.volatile.shared.f32 	%f190, [%r51+64];
	add.f32 	%f279, %f279, %f190;
	st.volatile.shared.f32 	[%r51], %f279;
$L__BB29_48:
	setp.gt.u32 	%p32, %r9, 7;
	bar.warp.sync 	-1;
	@%p32 bra 	$L__BB29_50;
	ld.volatile.shared.f32 	%f191, [%r51+32];
	add.f32 	%f279, %f279, %f191;
	st.volatile.shared.f32 	[%r51], %f279;
$L__BB29_50:
	setp.gt.u32 	%p33, %r9, 3;
	bar.warp.sync 	-1;
	@%p33 bra 	$L__BB29_52;
	ld.volatile.shared.f32 	%f192, [%r51+16];
	add.f32 	%f279, %f279, %f192;
	st.volatile.shared.f32 	[%r51], %f279;
$L__BB29_52:
	setp.gt.u32 	%p34, %r9, 1;
	bar.warp.sync 	-1;
	@%p34 bra 	$L__BB29_54;
	ld.volatile.shared.f32 	%f193, [%r51+8];
	add.f32 	%f279, %f279, %f193;
	st.volatile.shared.f32 	[%r51], %f279;
$L__BB29_54:
	setp.ne.s32 	%p35, %r9, 0;
	bar.warp.sync 	-1;
	@%p35 bra 	$L__BB29_56;
	ld.volatile.shared.f32 	%f194, [%r51+4];
	add.f32 	%f195, %f279, %f194;
	st.volatile.shared.f32 	[%r51], %f195;
$L__BB29_56:
	setp.ne.s32 	%p36, %r11, 0;
	bar.warp.sync 	-1;
	barrier.sync 	0;
	@%p36 bra 	$L__BB29_70;
	add.s32 	%r105, %r10, -1;
	shr.u32 	%r106, %r105, 5;
	add.s32 	%r52, %r106, 1;
	and.b32  	%r53, %r52, 15;
	setp.lt.u32 	%p37, %r10, 481;
	mov.f32 	%f292, 0f00000000;
	mov.b32 	%r138, 0;
	@%p37 bra 	$L__BB29_60;
	add.s32 	%r135, %r103, 1024;
	and.b32  	%r110, %r52, 268435440;
	neg.s32 	%r136, %r110;
	mov.f32 	%f292, 0f00000000;
	mov.b32 	%r138, 0;
$L__BB29_59:
	.pragma "nounroll";
	ld.volatile.shared.f32 	%f199, [%r135+-1024];
	add.f32 	%f200, %f292, %f199;
	ld.volatile.shared.f32 	%f201, [%r135+-896];
	add.f32 	%f202, %f200, %f201;
	ld.volatile.shared.f32 	%f203, [%r135+-768];
	add.f32 	%f204, %f202, %f203;
	ld.volatile.shared.f32 	%f205, [%r135+-640];
	add.f32 	%f206, %f204, %f205;
	ld.volatile.shared.f32 	%f207, [%r135+-512];
	add.f32 	%f208, %f206, %f207;
	ld.volatile.shared.f32 	%f209, [%r135+-384];
	add.f32 	%f210, %f208, %f209;
	ld.volatile.shared.f32 	%f211, [%r135+-256];
	add.f32 	%f212, %f210, %f211;
	ld.volatile.shared.f32 	%f213, [%r135+-128];
	add.f32 	%f214, %f212, %f213;
	ld.volatile.shared.f32 	%f215, [%r135];
	add.f32 	%f216, %f214, %f215;
	ld.volatile.shared.f32 	%f217, [%r135+128];
	add.f32 	%f218, %f216, %f217;
	ld.volatile.shared.f32 	%f219, [%r135+256];
	add.f32 	%f220, %f218, %f219;
	ld.volatile.shared.f32 	%f221, [%r135+384];
	add.f32 	%f222, %f220, %f221;
	ld.volatile.shared.f32 	%f223, [%r135+512];
	add.f32 	%f224, %f222, %f223;
	ld.volatile.shared.f32 	%f225, [%r135+640];
	add.f32 	%f226, %f224, %f225;
	ld.volatile.shared.f32 	%f227, [%r135+768];
	add.f32 	%f228, %f226, %f227;
	ld.volatile.shared.f32 	%f229, [%r135+896];
	add.f32 	%f292, %f228, %f229;
	add.s32 	%r138, %r138, 512;
	add.s32 	%r136, %r136, 16;
	add.s32 	%r135, %r135, 2048;
	setp.ne.s32 	%p38, %r136, 0;
	@%p38 bra 	$L__BB29_59;
$L__BB29_60:
	setp.eq.s32 	%p39, %r53, 0;
	@%p39 bra 	$L__BB29_69;
	and.b32  	%r62, %r52, 7;
	setp.lt.u32 	%p40, %r53, 8;
	@%p40 bra 	$L__BB29_63;
	shl.b32 	%r111, %r138, 2;
	add.s32 	%r113, %r103, %r111;
	ld.volatile.shared.f32 	%f231, [%r113];
	add.f32 	%f232, %f292, %f231;
	ld.volatile.shared.f32 	%f233, [%r113+128];
	add.f32 	%f234, %f232, %f233;
	ld.volatile.shared.f32 	%f235, [%r113+256];
	add.f32 	%f236, %f234, %f235;
	ld.volatile.shared.f32 	%f237, [%r113+384];
	add.f32 	%f238, %f236, %f237;
	ld.volatile.shared.f32 	%f239, [%r113+512];
	add.f32 	%f240, %f238, %f239;
	ld.volatile.shared.f32 	%f241, [%r113+640];
	add.f32 	%f242, %f240, %f241;
	ld.volatile.shared.f32 	%f243, [%r113+768];
	add.f32 	%f244, %f242, %f243;
	ld.volatile.shared.f32 	%f245, [%r113+896];
	add.f32 	%f292, %f244, %f245;
	add.s32 	%r138, %r138, 256;
$L__BB29_63:
	setp.eq.s32 	%p41, %r62, 0;
	@%p41 bra 	$L__BB29_69;
	and.b32  	%r65, %r52, 3;
	setp.lt.u32 	%p42, %r62, 4;
	@%p42 bra 	$L__BB29_66;
	shl.b32 	%r114, %r138, 2;
	add.s32 	%r116, %r103, %r114;
	ld.volatile.shared.f32 	%f247, [%r116];
	add.f32 	%f248, %f292, %f247;
	ld.volatile.shared.f32 	%f249, [%r116+128];
	add.f32 	%f250, %f248, %f249;
	ld.volatile.shared.f32 	%f251, [%r116+256];
	add.f32 	%f252, %f250, %f251;
	ld.volatile.shared.f32 	%f253, [%r116+384];
	add.f32 	%f292, %f252, %f253;
	add.s32 	%r138, %r138, 128;
$L__BB29_66:
	setp.eq.s32 	%p43, %r65, 0;
	@%p43 bra 	$L__BB29_69;
	shl.b32 	%r117, %r138, 2;
	add.s32 	%r142, %r103, %r117;
	neg.s32 	%r141, %r65;
$L__BB29_68:
	.pragma "nounroll";
	ld.volatile.shared.f32 	%f254, [%r142];
	add.f32 	%f292, %f292, %f254;
	add.s32 	%r142, %r142, 128;
	add.s32 	%r141, %r141, 1;
	setp.ne.s32 	%p44, %r141, 0;
	@%p44 bra 	$L__BB29_68;
$L__BB29_69:
	st.volatile.shared.f32 	[smem], %f292;
$L__BB29_70:
	setp.ne.s32 	%p45, %r1, 0;
	barrier.sync 	0;
	@%p45 bra 	$L__BB29_72;
	ld.shared.f32 	%f255, [smem];
	st.global.f32 	[%rd1], %f255;
	mov.b32 	%r119, 0;
	st.global.u32 	[retirementCount], %r119;
$L__BB29_72:
	ret;

}
	// .globl	_Z16reduceSinglePassILj512ELb0EEvPKfPfj
.visible .entry _Z16reduceSinglePassILj512ELb0EEvPKfPfj(
	.param .u64 .ptr .align 1 _Z16reduceSinglePassILj512ELb0EEvPKfPfj_param_0,
	.param .u64 .ptr .align 1 _Z16reduceSinglePassILj512ELb0EEvPKfPfj_param_1,
	.param .u32 _Z16reduceSinglePassILj512ELb0EEvPKfPfj_param_2
)
{
	.reg .pred 	%p<47>;
	.reg .b16 	%rs<3>;
	.reg .b32 	%r<146>;
	.reg .b32 	%f<295>;
	.reg .b64 	%rd<26>;
	// demoted variable
	.shared .align 1 .u8 _ZZ16reduceSinglePassILj512ELb0EEvPKfPfjE6amLast;
	ld.param.u64 	%rd9, [_Z16reduceSinglePassILj512ELb0EEvPKfPfj_param_0];
	ld.param.u64 	%rd10, [_Z16reduceSinglePassILj512ELb0EEvPKfPfj_param_1];
	ld.param.u32 	%r75, [_Z16reduceSinglePassILj512ELb0EEvPKfPfj_param_2];
	cvta.to.global.u64 	%rd1, %rd9;
	cvta.to.global.u64 	%rd2, %rd10;
	mov.u32 	%r1, %tid.x;
	mov.u32 	%r2, %ctaid.x;
	shl.b32 	%r76, %r2, 10;
	or.b32  	%r123, %r76, %r1;
	mov.u32 	%r4, %nctaid.x;
	setp.ge.u32 	%p1, %r123, %r75;
	mov.f32 	%f257, 0f00000000;
	@%p1 bra 	$L__BB30_5;
	shl.b32 	%r5, %r4, 10;
	mov.f32 	%f257, 0f00000000;
$L__BB30_2:
	mul.wide.u32 	%rd11, %r123, 4;
	add.s64 	%rd12, %rd1, %rd11;
	ld.global.f32 	%f63, [%rd12];
	add.f32 	%f257, %f257, %f63;
	add.s32 	%r7, %r123, 512;
	setp.ge.u32 	%p2, %r7, %r75;
	@%p2 bra 	$L__BB30_4;
	mul.wide.u32 	%rd13, %r7, 4;
	add.s64 	%rd14, %rd1, %rd13;
	ld.global.f32 	%f64, [%rd14];
	add.f32 	%f257, %f257, %f64;
$L__BB30_4:
	add.s32 	%r123, %r123, %r5;
	setp.lt.u32 	%p3, %r123, %r75;
	@%p3 bra 	$L__BB30_2;
$L__BB30_5:
	shl.b32 	%r77, %r1, 2;
	mov.u32 	%r78, sdata;
	add.s32 	%r9, %r78, %r77;
	st.volatile.shared.f32 	[%r9], %f257;
	bar.warp.sync 	-1;
	and.b32  	%r10, %r1, 31;
	setp.gt.u32 	%p4, %r10, 15;
	@%p4 bra 	$L__BB30_7;
	ld.volatile.shared.f32 	%f65, [%r9+64];
	add.f32 	%f257, %f257, %f65;
	st.volatile.shared.f32 	[%r9], %f257;
$L__BB30_7:
	bar.warp.sync 	-1;
	setp.gt.u32 	%p5, %r10, 7;
	@%p5 bra 	$L__BB30_9;
	ld.volatile.shared.f32 	%f66, [%r9+32];
	add.f32 	%f257, %f257, %f66;
	st.volatile.shared.f32 	[%r9], %f257;
$L__BB30_9:
	bar.warp.sync 	-1;
	setp.gt.u32 	%p6, %r10, 3;
	@%p6 bra 	$L__BB30_11;
	ld.volatile.shared.f32 	%f67, [%r9+16];
	add.f32 	%f257, %f257, %f67;
	st.volatile.shared.f32 	[%r9], %f257;
$L__BB30_11:
	bar.warp.sync 	-1;
	setp.gt.u32 	%p7, %r10, 1;
	@%p7 bra 	$L__BB30_13;
	ld.volatile.shared.f32 	%f68, [%r9+8];
	add.f32 	%f257, %f257, %f68;
	st.volatile.shared.f32 	[%r9], %f257;
$L__BB30_13:
	bar.warp.sync 	-1;
	setp.ne.s32 	%p8, %r10, 0;
	@%p8 bra 	$L__BB30_15;
	ld.volatile.shared.f32 	%f69, [%r9+4];
	add.f32 	%f70, %f257, %f69;
	st.volatile.shared.f32 	[%r9], %f70;
$L__BB30_15:
	bar.warp.sync 	-1;
	barrier.sync 	0;
	mov.u32 	%r79, %tid.y;
	mov.u32 	%r80, %tid.z;
	mov.u32 	%r11, %ntid.x;
	mov.u32 	%r81, %ntid.y;
	mad.lo.s32 	%r82, %r80, %r81, %r79;
	mul.lo.s32 	%r83, %r82, %r11;
	or.b32  	%r12, %r83, %r1;
	setp.ne.s32 	%p9, %r12, 0;
	@%p9 bra 	$L__BB30_29;
	add.s32 	%r85, %r11, -1;
	shr.u32 	%r86, %r85, 5;
	add.s32 	%r13, %r86, 1;
	and.b32  	%r14, %r13, 15;
	setp.lt.u32 	%p10, %r11, 481;
	mov.f32 	%f272, 0f00000000;
	mov.b32 	%r127, 0;
	@%p10 bra 	$L__BB30_19;
	add.s32 	%r124, %r78, 1024;
	and.b32  	%r90, %r13, 268435440;
	neg.s32 	%r125, %r90;
	mov.f32 	%f272, 0f00000000;
	mov.b32 	%r127, 0;
$L__BB30_18:
	.pragma "nounroll";
	ld.volatile.shared.f32 	%f74, [%r124+-1024];
	add.f32 	%f75, %f272, %f74;
	ld.volatile.shared.f32 	%f76, [%r124+-896];
	add.f32 	%f77, %f75, %f76;
	ld.volatile.shared.f32 	%f78, [%r124+-768];
	add.f32 	%f79, %f77, %f78;
	ld.volatile.shared.f32 	%f80, [%r124+-640];
	add.f32 	%f81, %f79, %f80;
	ld.volatile.shared.f32 	%f82, [%r124+-512];
	add.f32 	%f83, %f81, %f82;
	ld.volatile.shared.f32 	%f84, [%r124+-384];
	add.f32 	%f85, %f83, %f84;
	ld.volatile.shared.f32 	%f86, [%r124+-256];
	add.f32 	%f87, %f85, %f86;
	ld.volatile.shared.f32 	%f88, [%r124+-128];
	add.f32 	%f89, %f87, %f88;
	ld.volatile.shared.f32 	%f90, [%r124];
	add.f32 	%f91, %f89, %f90;
	ld.volatile.shared.f32 	%f92, [%r124+128];
	add.f32 	%f93, %f91, %f92;
	ld.volatile.shared.f32 	%f94, [%r124+256];
	add.f32 	%f95, %f93, %f94;
	ld.volatile.shared.f32 	%f96, [%r124+384];
	add.f32 	%f97, %f95, %f96;
	ld.volatile.shared.f32 	%f98, [%r124+512];
	add.f32 	%f99, %f97, %f98;
	ld.volatile.shared.f32 	%f100, [%r124+640];
	add.f32 	%f101, %f99, %f100;
	ld.volatile.shared.f32 	%f102, [%r124+768];
	add.f32 	%f103, %f101, %f102;
	ld.volatile.shared.f32 	%f104, [%r124+896];
	add.f32 	%f272, %f103, %f104;
	add.s32 	%r127, %r127, 512;
	add.s32 	%r125, %r125, 16;
	add.s32 	%r124, %r124, 2048;
	setp.ne.s32 	%p11, %r125, 0;
	@%p11 bra 	$L__BB30_18;
$L__BB30_19:
	setp.eq.s32 	%p12, %r14, 0;
	@%p12 bra 	$L__BB30_28;
	and.b32  	%r23, %r13, 7;
	setp.lt.u32 	%p13, %r14, 8;
	@%p13 bra 	$L__BB30_22;
	shl.b32 	%r91, %r127, 2;
	add.s32 	%r93, %r78, %r91;
	ld.volatile.shared.f32 	%f106, [%r93];
	add.f32 	%f107, %f272, %f106;
	ld.volatile.shared.f32 	%f108, [%r93+128];
	add.f32 	%f109, %f107, %f108;
	ld.volatile.shared.f32 	%f110, [%r93+256];
	add.f32 	%f111, %f109, %f110;
	ld.volatile.shared.f32 	%f112, [%r93+384];
	add.f32 	%f113, %f111, %f112;
	ld.volatile.shared.f32 	%f114, [%r93+512];
	add.f32 	%f115, %f113, %f114;
	ld.volatile.shared.f32 	%f116, [%r93+640];
	add.f32 	%f117, %f115, %f116;
	ld.volatile.shared.f32 	%f118, [%r93+768];
	add.f32 	%f119, %f117, %f118;
	ld.volatile.shared.f32 	%f120, [%r93+896];
	add.f32 	%f272, %f119, %f120;
	add.s32 	%r127, %r127, 256;
$L__BB30_22:
	setp.eq.s32 	%p14, %r23, 0;
	@%p14 bra 	$L__BB30_28;
	and.b32  	%r26, %r13, 3;
	setp.lt.u32 	%p15, %r23, 4;
	@%p15 bra 	$L__BB30_25;
	shl.b32 	%r94, %r127, 2;
	add.s32 	%r96, %r78, %r94;
	ld.volatile.shared.f32 	%f122, [%r96];
	add.f32 	%f123, %f272, %f122;
	ld.volatile.shared.f32 	%f124, [%r96+128];
	add.f32 	%f125, %f123, %f124;
	ld.volatile.shared.f32 	%f126, [%r96+256];
	add.f32 	%f127, %f125, %f126;
	ld.volatile.shared.f32 	%f128, [%r96+384];
	add.f32 	%f272, %f127, %f128;
	add.s32 	%r127, %r127, 128;
$L__BB30_25:
	setp.eq.s32 	%p16, %r26, 0;
	@%p16 bra 	$L__BB30_28;
	shl.b32 	%r97, %r127, 2;
	add.s32 	%r131, %r78, %r97;
	neg.s32 	%r130, %r26;
$L__BB30_27:
	.pragma "nounroll";
	ld.volatile.shared.f32 	%f129, [%r131];
	add.f32 	%f272, %f272, %f129;
	add.s32 	%r131, %r131, 128;
	add.s32 	%r130, %r130, 1;
	setp.ne.s32 	%p17, %r130, 0;
	@%p17 bra 	$L__BB30_27;
$L__BB30_28:
	st.volatile.shared.f32 	[sdata], %f272;
$L__BB30_29:
	barrier.sync 	0;
	setp.ne.s32 	%p18, %r1, 0;
	@%p18 bra 	$L__BB30_31;
	ld.shared.f32 	%f130, [sdata];
	mul.wide.u32 	%rd15, %r2, 4;
	add.s64 	%rd16, %rd2, %rd15;
	st.global.f32 	[%rd16], %f130;
$L__BB30_31:
	setp.lt.u32 	%p19, %r4, 2;
	@%p19 bra 	$L__BB30_74;
	setp.ne.s32 	%p20, %r1, 0;
	membar.gl;
	@%p20 bra 	$L__BB30_34;
	atom.global.inc.u32 	%r99, [retirementCount], %r4;
	add.s32 	%r100, %r4, -1;
	setp.eq.s32 	%p21, %r99, %r100;
	selp.u16 	%rs1, 1, 0, %p21;
	st.shared.u8 	[_ZZ16reduceSinglePassILj512ELb0EEvPKfPfjE6amLast], %rs1;
$L__BB30_34:
	barrier.sync 	0;
	ld.shared.u8 	%rs2, [_ZZ16reduceSinglePassILj512ELb0EEvPKfPfjE6amLast];
	setp.eq.s16 	%p22, %rs2, 0;
	@%p22 bra 	$L__BB30_74;
	setp.ge.u32 	%p23, %r1, %r4;
	mov.f32 	%f281, 0f00000000;
	@%p23 bra 	$L__BB30_48;
	not.b32 	%r101, %r1;
	add.s32 	%r102, %r4, %r101;
	shr.u32 	%r103, %r102, 9;
	add.s32 	%r35, %r103, 1;
	and.b32  	%r36, %r35, 15;
	setp.lt.u32 	%p24, %r102, 7680;
	mov.f32 	%f281, 0f00000000;
	mov.u32 	%r134, %r1;
	@%p24 bra 	$L__BB30_39;
	and.b32  	%r104, %r35, 16777200;
	neg.s32 	%r132, %r104;
	mul.wide.u32 	%rd17, %r1, 4;
	add.s64 	%rd18, %rd17, %rd2;
	add.s64 	%rd24, %rd18, 16384;
	mov.f32 	%f281, 0f00000000;
	mov.u32 	%r134, %r1;
$L__BB30_38:
	.pragma "nounroll";
	ld.global.f32 	%f135, [%rd24+-16384];
	add.f32 	%f136, %f281, %f135;
	ld.global.f32 	%f137, [%rd24+-14336];
	add.f32 	%f138, %f136, %f137;
	ld.global.f32 	%f139, [%rd24+-12288];
	add.f32 	%f140, %f138, %f139;
	ld.global.f32 	%f141, [%rd24+-10240];
	add.f32 	%f142, %f140, %f141;
	ld.global.f32 	%f143, [%rd24+-8192];
	add.f32 	%f144, %f142, %f143;
	ld.global.f32 	%f145, [%rd24+-6144];
	add.f32 	%f146, %f144, %f145;
	ld.global.f32 	%f147, [%rd24+-4096];
	add.f32 	%f148, %f146, %f147;
	ld.global.f32 	%f149, [%rd24+-2048];
	add.f32 	%f150, %f148, %f149;
	ld.global.f32 	%f151, [%rd24];
	add.f32 	%f152, %f150, %f151;
	ld.global.f32 	%f153, [%rd24+2048];
	add.f32 	%f154, %f152, %f153;
	ld.global.f32 	%f155, [%rd24+4096];
	add.f32 	%f156, %f154, %f155;
	ld.global.f32 	%f157, [%rd24+6144];
	add.f32 	%f158, %f156, %f157;
	ld.global.f32 	%f159, [%rd24+8192];
	add.f32 	%f160, %f158, %f159;
	ld.global.f32 	%f161, [%rd24+10240];
	add.f32 	%f162, %f160, %f161;
	ld.global.f32 	%f163, [%rd24+12288];
	add.f32 	%f164, %f162, %f163;
	ld.global.f32 	%f165, [%rd24+14336];
	add.f32 	%f281, %f164, %f165;
	add.s32 	%r134, %r134, 8192;
	add.s32 	%r132, %r132, 16;
	add.s64 	%rd24, %rd24, 32768;
	setp.ne.s32 	%p25, %r132, 0;
	@%p25 bra 	$L__BB30_38;
$L__BB30_39:
	setp.eq.s32 	%p26, %r36, 0;
	@%p26 bra 	$L__BB30_48;
	and.b32  	%r43, %r35, 7;
	setp.lt.u32 	%p27, %r36, 8;
	@%p27 bra 	$L__BB30_42;
	mul.wide.u32 	%rd19, %r134, 4;
	add.s64 	%rd20, %rd2, %rd19;
	ld.global.f32 	%f167, [%rd20];
	add.f32 	%f168, %f281, %f167;
	ld.global.f32 	%f169, [%rd20+2048];
	add.f32 	%f170, %f168, %f169;
	ld.global.f32 	%f171, [%rd20+4096];
	add.f32 	%f172, %f170, %f171;
	ld.global.f32 	%f173, [%rd20+6144];
	add.f32 	%f174, %f172, %f173;
	ld.global.f32 	%f175, [%rd20+8192];
	add.f32 	%f176, %f174, %f175;
	ld.global.f32 	%f177, [%rd20+10240];
	add.f32 	%f178, %f176, %f177;
	ld.global.f32 	%f179, [%rd20+12288];
	add.f32 	%f180, %f178, %f179;
	ld.global.f32 	%f181, [%rd20+14336];
	add.f32 	%f281, %f180, %f181;
	add.s32 	%r134, %r134, 4096;
$L__BB30_42:
	setp.eq.s32 	%p28, %r43, 0;
	@%p28 bra 	$L__BB30_48;
	and.b32  	%r46, %r35, 3;
	setp.lt.u32 	%p29, %r43, 4;
	@%p29 bra 	$L__BB30_45;
	mul.wide.u32 	%rd21, %r134, 4;
	add.s64 	%rd22, %rd2, %rd21;
	ld.global.f32 	%f183, [%rd22];
	add.f32 	%f184, %f281, %f183;
	ld.global.f32 	%f185, [%rd22+2048];
	add.f32 	%f186, %f184, %f185;
	ld.global.f32 	%f187, [%rd22+4096];
	add.f32 	%f188, %f186, %f187;
	ld.global.f32 	%f189, [%rd22+6144];
	add.f32 	%f281, %f188, %f189;
	add.s32 	%r134, %r134, 2048;
$L__BB30_45:
	setp.eq.s32 	%p30, %r46, 0;
	@%p30 bra 	$L__BB30_48;
	mul.wide.u32 	%rd23, %r134, 4;
	add.s64 	%rd25, %rd2, %rd23;
	neg.s32 	%r137, %r46;
$L__BB30_47:
	.pragma "nounroll";
	ld.global.f32 	%f190, [%rd25];
	add.f32 	%f281, %f281, %f190;
	add.s64 	%rd25, %rd25, 2048;
	add.s32 	%r137, %r137, 1;
	setp.ne.s32 	%p31, %r137, 0;
	@%p31 bra 	$L__BB30_47;
$L__BB30_48:
	setp.gt.u32 	%p32, %r10, 15;
	mov.u32 	%r106, smem;
	add.s32 	%r52, %r106, %r77;
	st.volatile.shared.f32 	[%r52], %f281;
	bar.warp.sync 	-1;
	@%p32 bra 	$L__BB30_50;
	ld.volatile.shared.f32 	%f191, [%r52+64];
	add.f32 	%f281, %f281, %f191;
	st.volatile.shared.f32 	[%r52], %f281;
$L__BB30_50:
	setp.gt.u32 	%p33, %r10, 7;
	bar.warp.sync 	-1;
	@%p33 bra 	$L__BB30_52;
	ld.volatile.shared.f32 	%f192, [%r52+32];
	add.f32 	%f281, %f281, %f192;
	st.volatile.shared.f32 	[%r52], %f281;
$L__BB30_52:
	setp.gt.u32 	%p34, %r10, 3;
	bar.warp.sync 	-1;
	@%p34 bra 	$L__BB30_54;
	ld.volatile.shared.f32 	%f193, [%r52+16];
	add.f32 	%f281, %f281, %f193;
	st.volatile.shared.f32 	[%r52], %f281;
$L__BB30_54:
	setp.gt.u32 	%p35, %r10, 1;
	bar.warp.sync 	-1;
	@%p35 bra 	$L__BB30_56;
	ld.volatile.shared.f32 	%f194, [%r52+8];
	add.f32 	%f281, %f281, %f194;
	st.volatile.shared.f32 	[%r52], %f281;
$L__BB30_56:
	setp.ne.s32 	%p36, %r10, 0;
	bar.warp.sync 	-1;
	@%p36 bra 	$L__BB30_58;
	ld.volatile.shared.f32 	%f195, [%r52+4];
	add.f32 	%f196, %f281, %f195;
	st.volatile.shared.f32 	[%r52], %f196;
$L__BB30_58:
	setp.ne.s32 	%p37, %r12, 0;
	bar.warp.sync 	-1;
	barrier.sync 	0;
	@%p37 bra 	$L__BB30_72;
	add.s32 	%r108, %r11, -1;
	shr.u32 	%r109, %r108, 5;
	add.s32 	%r53, %r109, 1;
	and.b32  	%r54, %r53, 15;
	setp.lt.u32 	%p38, %r11, 481;
	mov.f32 	%f294, 0f00000000;
	mov.b32 	%r141, 0;
	@%p38 bra 	$L__BB30_62;
	add.s32 	%r138, %r106, 1024;
	and.b32  	%r113, %r53, 268435440;
	neg.s32 	%r139, %r113;
	mov.f32 	%f294, 0f00000000;
	mov.b32 	%r141, 0;
$L__BB30_61:
	.pragma "nounroll";
	ld.volatile.shared.f32 	%f200, [%r138+-1024];
	add.f32 	%f201, %f294, %f200;
	ld.volatile.shared.f32 	%f202, [%r138+-896];
	add.f32 	%f203, %f201, %f202;
	ld.volatile.shared.f32 	%f204, [%r138+-768];
	add.f32 	%f205, %f203, %f204;
	ld.volatile.shared.f32 	%f206, [%r138+-640];
	add.f32 	%f207, %f205, %f206;
	ld.volatile.shared.f32 	%f208, [%r138+-512];
	add.f32 	%f209, %f207, %f208;
	ld.volatile.shared.f32 	%f210, [%r138+-384];
	add.f32 	%f211, %f209, %f210;
	ld.volatile.shared.f32 	%f212, [%r138+-256];
	add.f32 	%f213, %f211, %f212;
	ld.volatile.shared.f32 	%f214, [%r138+-128];
	add.f32 	%f215, %f213, %f214;
	ld.volatile.shared.f32 	%f216, [%r138];
	add.f32 	%f217, %f215, %f216;
	ld.volatile.shared.f32 	%f218, [%r138+128];
	add.f32 	%f219, %f217, %f218;
	ld.volatile.shared.f32 	%f220, [%r138+256];
	add.f32 	%f221, %f219, %f220;
	ld.volatile.shared.f32 	%f222, [%r138+384];
	add.f32 	%f223, %f221, %f222;
	ld.volatile.shared.f32 	%f224, [%r138+512];
	add.f32 	%f225, %f223, %f224;
	ld.volatile.shared.f32 	%f226, [%r138+640];
	add.f32 	%f227, %f225, %f226;
	ld.volatile.shared.f32 	%f228, [%r138+768];
	add.f32 	%f229, %f227, %f228;
	ld.volatile.shared.f32 	%f230, [%r138+896];
	add.f32 	%f294, %f229, %f230;
	add.s32 	%r141, %r141, 512;
	add.s32 	%r139, %r139, 16;
	add.s32 	%r138, %r138, 2048;
	setp.ne.s32 	%p39, %r139, 0;
	@%p39 bra 	$L__BB30_61;
$L__BB30_62:
	setp.eq.s32 	%p40, %r54, 0;
	@%p40 bra 	$L__BB30_71;
	and.b32  	%r63, %r53, 7;
	setp.lt.u32 	%p41, %r54, 8;
	@%p41 bra 	$L__BB30_65;
	shl.b32 	%r114, %r141, 2;
	add.s32 	%r116, %r106, %r114;
	ld.volatile.shared.f32 	%f232, [%r116];
	add.f32 	%f233, %f294, %f232;
	ld.volatile.shared.f32 	%f234, [%r116+128];
	add.f32 	%f235, %f233, %f234;
	ld.volatile.shared.f32 	%f236, [%r116+256];
	add.f32 	%f237, %f235, %f236;
	ld.volatile.shared.f32 	%f238, [%r116+384];
	add.f32 	%f239, %f237, %f238;
	ld.volatile.shared.f32 	%f240, [%r116+512];
	add.f32 	%f241, %f239, %f240;
	ld.volatile.shared.f32 	%f242, [%r116+640];
	add.f32 	%f243, %f241, %f242;
	ld.volatile.shared.f32 	%f244, [%r116+768];
	add.f32 	%f245, %f243, %f244;
	ld.volatile.shared.f32 	%f246, [%r116+896];
	add.f32 	%f294, %f245, %f246;
	add.s32 	%r141, %r141, 256;
$L__BB30_65:
	setp.eq.s32 	%p42, %r63, 0;
	@%p42 bra 	$L__BB30_71;
	and.b32  	%r66, %r53, 3;
	setp.lt.u32 	%p43, %r63, 4;
	@%p43 bra 	$L__BB30_68;
	shl.b32 	%r117, %r141, 2;
	add.s32 	%r119, %r106, %r117;
	ld.volatile.shared.f32 	%f248, [%r119];
	add.f32 	%f249, %f294, %f248;
	ld.volatile.shared.f32 	%f250, [%r119+128];
	add.f32 	%f251, %f249, %f250;
	ld.volatile.shared.f32 	%f252, [%r119+256];
	add.f32 	%f253, %f251, %f252;
	ld.volatile.shared.f32 	%f254, [%r119+384];
	add.f32 	%f294, %f253, %f254;
	add.s32 	%r141, %r141, 128;
$L__BB30_68:
	setp.eq.s32 	%p44, %r66, 0;
	@%p44 bra 	$L__BB30_71;
	shl.b32 	%r120, %r141, 2;
	add.s32 	%r145, %r106, %r120;
	neg.s32 	%r144, %r66;
$L__BB30_70:
	.pragma "nounroll";
	ld.volatile.shared.f32 	%f255, [%r145];
	add.f32 	%f294, %f294, %f255;
	add.s32 	%r145, %r145, 128;
	add.s32 	%r144, %r144, 1;
	setp.ne.s32 	%p45, %r144, 0;
	@%p45 bra 	$L__BB30_70;
$L__BB30_71:
	st.volatile.shared.f32 	[smem], %f294;
$L__BB30_72:
	setp.ne.s32 	%p46, %r1, 0;
	barrier.sync 	0;
	@%p46 bra 	$L__BB30_74;
	ld.shared.f32 	%f256, [smem];
	st.global.f32 	[%rd2], %f256;
	mov.b32 	%r122, 0;
	st.global.u32 	[retirementCount], %r122;
$L__BB30_74:
	ret;

}
	// .globl	_Z16reduceSinglePassILj256ELb0EEvPKfPfj
.visible .entry _Z16reduceSinglePassILj256ELb0EEvPKfPfj(
	.param .u64 .ptr .align 1 _Z16reduceSinglePassILj256ELb0EEvPKfPfj_param_0,
	.param .u64 .ptr .align 1 _Z16reduceSinglePassILj256ELb0EEvPKfPfj_param_1,
	.param .u32 _Z16reduceSinglePassILj256ELb0EEvPKfPfj_param_2
)
{
	.reg .pred 	%p<47>;
	.reg .b16 	%rs<3>;
	.reg .b32 	%r<146>;
	.reg .b32 	%f<295>;
	.reg .b64 	%rd<26>;
	// demoted variable
	.shared .align 1 .u8 _ZZ16reduceSinglePassILj256ELb0EEvPKfPfjE6amLast;
	ld.param.u64 	%rd9, [_Z16reduceSinglePassILj256ELb0EEvPKfPfj_param_0];
	ld.param.u64 	%rd10, [_Z16reduceSinglePassILj256ELb0EEvPKfPfj_param_1];
	ld.param.u32 	%r75, [_Z16reduceSinglePassILj256ELb0EEvPKfPfj_param_2];
	cvta.to.global.u64 	%rd1, %rd9;
	cvta.to.global.u64 	%rd2, %rd10;
	mov.u32 	%r1, %tid.x;
	mov.u32 	%r2, %ctaid.x;
	shl.b32 	%r76, %r2, 9;
	add.s32 	%r123, %r76, %r1;
	mov.u32 	%r4, %nctaid.x;
	setp.ge.u32 	%p1, %r123, %r75;
	mov.f32 	%f257, 0f00000000;
	@%p1 bra 	$L__BB31_5;
	shl.b32 	%r5, %r4, 9;
	mov.f32 	%f257, 0f00000000;
$L__BB31_2:
	mul.wide.u32 	%rd11, %r123, 4;
	add.s64 	%rd12, %rd1, %rd11;
	ld.global.f32 	%f63, [%rd12];
	add.f32 	%f257, %f257, %f63;
	add.s32 	%r7, %r123, 256;
	setp.ge.u32 	%p2, %r7, %r75;
	@%p2 bra 	$L__BB31_4;
	mul.wide.u32 	%rd13, %r7, 4;
	add.s64 	%rd14, %rd1, %rd13;
	ld.global.f32 	%f64, [%rd14];
	add.f32 	%f257, %f257, %f64;
$L__BB31_4:
	add.s32 	%r123, %r123, %r5;
	setp.lt.u32 	%p3, %r123, %r75;
	@%p3 bra 	$L__BB31_2;
$L__BB31_5:
	shl.b32 	%r77, %r1, 2;
	mov.u32 	%r78, sdata;
	add.s32 	%r9, %r78, %r77;
	st.volatile.shared.f32 	[%r9], %f257;
	bar.warp.sync 	-1;
	and.b32  	%r10, %r1, 31;
	setp.gt.u32 	%p4, %r10, 15;
	@%p4 bra 	$L__BB31_7;
	ld.volatile.shared.f32 	%f65, [%r9+64];
	add.f32 	%f257, %f257, %f65;
	st.volatile.shared.f32 	[%r9], %f257;
$L__BB31_7:
	bar.warp.sync 	-1;
	setp.gt.u32 	%p5, %r10, 7;
	@%p5 bra 	$L__BB31_9;
	ld.volatile.shared.f32 	%f66, [%r9+32];
	add.f32 	%f257, %f257, %f66;
	st.volatile.shared.f32 	[%r9], %f257;
$L__BB31_9:
	bar.warp.sync 	-1;
	setp.gt.u32 	%p6, %r10, 3;
	@%p6 bra 	$L__BB31_11;
	ld.volatile.shared.f32 	%f67, [%r9+16];
	add.f32 	%f257, %f257, %f67;
	st.volatile.shared.f32 	[%r9], %f257;
$L__BB31_11:
	bar.warp.sync 	-1;
	setp.gt.u32 	%p7, %r10, 1;
	@%p7 bra 	$L__BB31_13;
	ld.volatile.shared.f32 	%f68, [%r9+8];
	add.f32 	%f257, %f257, %f68;
	st.volatile.shared.f32 	[%r9], %f257;
$L__BB31_13:
	bar.warp.sync 	-1;
	setp.ne.s32 	%p8, %r10, 0;
	@%p8 bra 	$L__BB31_15;
	ld.volatile.shared.f32 	%f69, [%r9+4];
	add.f32 	%f70, %f257, %f69;
	st.volatile.shared.f32 	[%r9], %f70;
$L__BB31_15:
	bar.warp.sync 	-1;
	barrier.sync 	0;
	mov.u32 	%r79, %tid.y;
	mov.u32 	%r80, %tid.z;
	mov.u32 	%r11, %ntid.x;
	mov.u32 	%r81, %ntid.y;
	mad.lo.s32 	%r82, %r80, %r81, %r79;
	mul.lo.s32 	%r83, %r82, %r11;
	or.b32  	%r12, %r83, %r1;
	setp.ne.s32 	%p9, %r12, 0;
	@%p9 bra 	$L__BB31_29;
	add.s32 	%r85, %r11, -1;
	shr.u32 	%r86, %r85, 5;
	add.s32 	%r13, %r86, 1;
	and.b32  	%r14, %r13, 15;
	setp.lt.u32 	%p10, %r11, 481;
	mov.f32 	%f272, 0f00000000;
	mov.b32 	%r127, 0;
	@%p10 bra 	$L__BB31_19;
	add.s32 	%r124, %r78, 1024;
	and.b32  	%r90, %r13, 268435440;
	neg.s32 	%r125, %r90;
	mov.f32 	%f272, 0f00000000;
	mov.b32 	%r127, 0;
$L__BB31_18:
	.pragma "nounroll";
	ld.volatile.shared.f32 	%f74, [%r124+-1024];
	add.f32 	%f75, %f272, %f74;
	ld.volatile.shared.f32 	%f76, [%r124+-896];
	add.f32 	%f77, %f75, %f76;
	ld.volatile.shared.f32 	%f78, [%r124+-768];
	add.f32 	%f79, %f77, %f78;
	ld.volatile.shared.f32 	%f80, [%r124+-640];
	add.f32 	%f81, %f79, %f80;
	ld.volatile.shared.f32 	%f82, [%r124+-512];
	add.f32 	%f83, %f81, %f82;
	ld.volatile.shared.f32 	%f84, [%r124+-384];
	add.f32 	%f85, %f83, %f84;
	ld.volatile.shared.f32 	%f86, [%r124+-256];
	add.f32 	%f87, %f85, %f86;
	ld.volatile.shared.f32 	%f88, [%r124+-128];
	add.f32 	%f89, %f87, %f88;
	ld.volatile.shared.f32 	%f90, [%r124];
	add.f32 	%f91, %f89, %f90;
	ld.volatile.shared.f32 	%f92, [%r124+128];
	add.f32 	%f93, %f91, %f92;
	ld.volatile.shared.f32 	%f94, [%r124+256];
	add.f32 	%f95, %f93, %f94;
	ld.volatile.shared.f32 	%f96, [%r124+384];
	add.f32 	%f97, %f95, %f96;
	ld.volatile.shared.f32 	%f98, [%r124+512];
	add.f32 	%f99, %f97, %f98;
	ld.volatile.shared.f32 	%f100, [%r124+640];
	add.f32 	%f101, %f99, %f100;
	ld.volatile.shared.f32 	%f102, [%r124+768];
	add.f32 	%f103, %f101, %f102;
	ld.volatile.shared.f32 	%f104, [%r124+896];
	add.f32 	%f272, %f103, %f104;
	add.s32 	%r127, %r127, 512;
	add.s32 	%r125, %r125, 16;
	add.s32 	%r124, %r124, 2048;
	setp.ne.s32 	%p11, %r125, 0;
	@%p11 bra 	$L__BB31_18;
$L__BB31_19:
	setp.eq.s32 	%p12, %r14, 0;
	@%p12 bra 	$L__BB31_28;
	and.b32  	%r23, %r13, 7;
	setp.lt.u32 	%p13, %r14, 8;
	@%p13 bra 	$L__BB31_22;
	shl.b32 	%r91, %r127, 2;
	add.s32 	%r93, %r78, %r91;
	ld.volatile.shared.f32 	%f106, [%r93];
	add.f32 	%f107, %f272, %f106;
	ld.volatile.shared.f32 	%f108, [%r93+128];
	add.f32 	%f109, %f107, %f108;
	ld.volatile.shared.f32 	%f110, [%r93+256];
	add.f32 	%f111, %f109, %f110;
	ld.volatile.shared.f32 	%f112, [%r93+384];
	add.f32 	%f113, %f111, %f112;
	ld.volatile.shared.f32 	%f114, [%r93+512];
	add.f32 	%f115, %f113, %f114;
	ld.volatile.shared.f32 	%f116, [%r93+640];
	add.f32 	%f117, %f115, %f116;
	ld.volatile.shared.f32 	%f118, [%r93+768];
	add.f32 	%f119, %f117, %f118;
	ld.volatile.shared.f32 	%f120, [%r93+896];
	add.f32 	%f272, %f119, %f120;
	add.s32 	%r127, %r127, 256;
$L__BB31_22:
	setp.eq.s32 	%p14, %r23, 0;
	@%p14 bra 	$L__BB31_28;
	and.b32  	%r26, %r13, 3;
	setp.lt.u32 	%p15, %r23, 4;
	@%p15 bra 	$L__BB31_25;
	shl.b32 	%r94, %r127, 2;
	add.s32 	%r96, %r78, %r94;
	ld.volatile.shared.f32 	%f122, [%r96];
	add.f32 	%f123, %f272, %f122;
	ld.volatile.shared.f32 	%f124, [%r96+128];
	add.f32 	%f125, %f123, %f124;
	ld.volatile.shared.f32 	%f126, [%r96+256];
	add.f32 	%f127, %f125, %f126;
	ld.volatile.shared.f32 	%f128, [%r96+384];
	add.f32 	%f272, %f127, %f128;
	add.s32 	%r127, %r127, 128;
$L__BB31_25:
	setp.eq.s32 	%p16, %r26, 0;
	@%p16 bra 	$L__BB31_28;
	shl.b32 	%r97, %r127, 2;
	add.s32 	%r131, %r78, %r97;
	neg.s32 	%r130, %r26;
$L__BB31_27:
	.pragma "nounroll";
	ld.volatile.shared.f32 	%f129, [%r131];
	add.f32 	%f272, %f272, %f129;
	add.s32 	%r131, %r131, 128;
	add.s32 	%r130, %r130, 1;
	setp.ne.s32 	%p17, %r130, 0;
	@%p17 bra 	$L__BB31_27;
$L__BB31_28:
	st.volatile.shared.f32 	[sdata], %f272;
$L__BB31_29:
	barrier.sync 	0;
	setp.ne.s32 	%p18, %r1, 0;
	@%p18 bra 	$L__BB31_31;
	ld.shared.f32 	%f130, [sdata];
	mul.wide.u32 	%rd15, %r2, 4;
	add.s64 	%rd16, %rd2, %rd15;
	st.global.f32 	[%rd16], %f130;
$L__BB31_31:
	setp.lt.u32 	%p19, %r4, 2;
	@%p19 bra 	$L__BB31_74;
	setp.ne.s32 	%p20, %r1, 0;
	membar.gl;
	@%p20 bra 	$L__BB31_34;
	atom.global.inc.u32 	%r99, [retirementCount], %r4;
	add.s32 	%r100, %r4, -1;
	setp.eq.s32 	%p21, %r99, %r100;
	selp.u16 	%rs1, 1, 0, %p21;
	st.shared.u8 	[_ZZ16reduceSinglePassILj256ELb0EEvPKfPfjE6amLast], %rs1;
$L__BB31_34:
	barrier.sync 	0;
	ld.shared.u8 	%rs2, [_ZZ16reduceSinglePassILj256ELb0EEvPKfPfjE6amLast];
	setp.eq.s16 	%p22, %rs2, 0;
	@%p22 bra 	$L__BB31_74;
	setp.ge.u32 	%p23, %r1, %r4;
	mov.f32 	%f281, 0f00000000;
	@%p23 bra 	$L__BB31_48;
	not.b32 	%r101, %r1;
	add.s32 	%r102, %r4, %r101;
	shr.u32 	%r103, %r102, 8;
	add.s32 	%r35, %r103, 1;
	and.b32  	%r36, %r35, 15;
	setp.lt.u32 	%p24, %r102, 3840;
	mov.f32 	%f281, 0f00000000;
	mov.u32 	%r134, %r1;
	@%p24 bra 	$L__BB31_39;
	and.b32  	%r104, %r35, 33554416;
	neg.s32 	%r132, %r104;
	mul.wide.u32 	%rd17, %r1, 4;
	add.s64 	%rd18, %rd17, %rd2;
	add.s64 	%rd24, %rd18, 8192;
	mov.f32 	%f281, 0f00000000;
	mov.u32 	%r134, %r1;
$L__BB31_38:
	.pragma "nounroll";
	ld.global.f32 	%f135, [%rd24+-8192];
	add.f32 	%f136, %f281, %f135;
	ld.global.f32 	%f137, [%rd24+-7168];
	add.f32 	%f138, %f136, %f137;
	ld.global.f32 	%f139, [%rd24+-6144];
	add.f32 	%f140, %f138, %f139;
	ld.global.f32 	%f141, [%rd24+-5120];
	add.f32 	%f142, %f140, %f141;
	ld.global.f32 	%f143, [%rd24+-4096];
	add.f32 	%f144, %f142, %f143;
	ld.global.f32 	%f145, [%rd24+-3072];
	add.f32 	%f146, %f144, %f145;
	ld.global.f32 	%f147, [%rd24+-2048];
	add.f32 	%f148, %f146, %f147;
	ld.global.f32 	%f149, [%rd24+-1024];
	add.f32 	%f150, %f148, %f149;
	ld.global.f32 	%f151, [%rd24];
	add.f32 	%f152, %f150, %f151;
	ld.global.f32 	%f153, [%rd24+1024];
	add.f32 	%f154, %f152, %f153;
	ld.global.f32 	%f155, [%rd24+2048];
	add.f32 	%f156, %f154, %f155;
	ld.global.f32 	%f157, [%rd24+3072];
	add.f32 	%f158, %f156, %f157;
	ld.global.f32 	%f159, [%rd24+4096];
	add.f32 	%f160, %f158, %f159;
	ld.global.f32 	%f161, [%rd24+5120];
	add.f32 	%f162, %f160, %f161;
	ld.global.f32 	%f163, [%rd24+6144];
	add.f32 	%f164, %f162, %f163;
	ld.global.f32 	%f165, [%rd24+7168];
	add.f32 	%f281, %f164, %f165;
	add.s32 	%r134, %r134, 4096;
	add.s32 	%r132, %r132, 16;
	add.s64 	%rd24, %rd24, 16384;
	setp.ne.s32 	%p25, %r132, 0;
	@%p25 bra 	$L__BB31_38;
$L__BB31_39:
	setp.eq.s32 	%p26, %r36, 0;
	@%p26 bra 	$L__BB31_48;
	and.b32  	%r43, %r35, 7;
	setp.lt.u32 	%p27, %r36, 8;
	@%p27 bra 	$L__BB31_42;
	mul.wide.u32 	%rd19, %r134, 4;
	add.s64 	%rd20, %rd2, %rd19;
	ld.global.f32 	%f167, [%rd20];
	add.f32 	%f168, %f281, %f167;
	ld.global.f32 	%f169, [%rd20+1024];
	add.f32 	%f170, %f168, %f169;
	ld.global.f32 	%f171, [%rd20+2048];
	add.f32 	%f172, %f170, %f171;
	ld.global.f32 	%f173, [%rd20+3072];
	add.f32 	%f174, %f172, %f173;
	ld.global.f32 	%f175, [%rd20+4096];
	add.f32 	%f176, %f174, %f175;
	ld.global.f32 	%f177, [%rd20+5120];
	add.f32 	%f178, %f176, %f177;
	ld.global.f32 	%f179, [%rd20+6144];
	add.f32 	%f180, %f178, %f179;
	ld.global.f32 	%f181, [%rd20+7168];
	add.f32 	%f281, %f180, %f181;
	add.s32 	%r134, %r134, 2048;
$L__BB31_42:
	setp.eq.s32 	%p28, %r43, 0;
	@%p28 bra 	$L__BB31_48;
	and.b32  	%r46, %r35, 3;
	setp.lt.u32 	%p29, %r43, 4;
	@%p29 bra 	$L__BB31_45;
	mul.wide.u32 	%rd21, %r134, 4;
	add.s64 	%rd22, %rd2, %rd21;
	ld.global.f32 	%f183, [%rd22];
	add.f32 	%f184, %f281, %f183;
	ld.global.f32 	%f185, [%rd22+1024];
	add.f32 	%f186, %f184, %f185;
	ld.global.f32 	%f187, [%rd22+2048];
	add.f32 	%f188, %f186, %f187;
	ld.global.f32 	%f189, [%rd22+3072];
	add.f32 	%f281, %f188, %f189;
	add.s32 	%r134, %r134, 1024;
$L__BB31_45:
	setp.eq.s32 	%p30, %r46, 0;
	@%p30 bra 	$L__BB31_48;
	mul.wide.u32 	%rd23, %r134, 4;
	add.s64 	%rd25, %rd2, %rd23;
	neg.s32 	%r137, %r46;
$L__BB31_47:
	.pragma "nounroll";
	ld.global.f32 	%f190, [%rd25];
	add.f32 	%f281, %f281, %f190;
	add.s64 	%rd25, %rd25, 1024;
	add.s32 	%r137, %r137, 1;
	setp.ne.s32 	%p31, %r137, 0;
	@%p31 bra 	$L__BB31_47;
$L__BB31_48:
	setp.gt.u32 	%p32, %r10, 15;
	mov.u32 	%r106, smem;
	add.s32 	%r52, %r106, %r77;
	st.volatile.shared.f32 	[%r52], %f281;
	bar.warp.sync 	-1;
	@%p32 bra 	$L__BB31_50;
	ld.volatile.shared.f32 	%f191, [%r52+64];
	add.f32 	%f281, %f281, %f191;
	st.volatile.shared.f32 	[%r52], %f281;
$L__BB31_50:
	setp.gt.u32 	%p33, %r10, 7;
	bar.warp.sync 	-1;
	@%p33 bra 	$L__BB31_52;
	ld.volatile.shared.f32 	%f192, [%r52+32];
	add.f32 	%f281, %f281, %f192;
	st.volatile.shared.f32 	[%r52], %f281;
$L__BB31_52:
	setp.gt.u32 	%p34, %r10, 3;
	bar.warp.sync 	-1;
	@%p34 bra 	$L__BB31_54;
	ld.volatile.shared.f32 	%f193, [%r52+16];
	add.f32 	%f281, %f281, %f193;
	st.volatile.shared.f32 	[%r52], %f281;
$L__BB31_54:
	setp.gt.u32 	%p35, %r10, 1;
	bar.warp.sync 	-1;
	@%p35 bra 	$L__BB31_56;
	ld.volatile.shared.f32 	%f194, [%r52+8];
	add.f32 	%f281, %f281, %f194;
	st.volatile.shared.f32 	[%r52], %f281;
$L__BB31_56:
	setp.ne.s32 	%p36, %r10, 0;
	bar.warp.sync 	-1;
	@%p36 bra 	$L__BB31_58;
	ld.volatile.shared.f32 	%f195, [%r52+4];
	add.f32 	%f196, %f281, %f195;
	st.volatile.shared.f32 	[%r52], %f196;
$L__BB31_58:
	setp.ne.s32 	%p37, %r12, 0;
	bar.warp.sync 	-1;
	barrier.sync 	0;
	@%p37 bra 	$L__BB31_72;
	add.s32 	%r108, %r11, -1;
	shr.u32 	%r109, %r108, 5;
	add.s32 	%r53, %r109, 1;
	and.b32  	%r54, %r53, 15;
	setp.lt.u32 	%p38, %r11, 481;
	mov.f32 	%f294, 0f00000000;
	mov.b32 	%r141, 0;
	@%p38 bra 	$L__BB31_62;
	add.s32 	%r138, %r106, 1024;
	and.b32  	%r113, %r53, 268435440;
	neg.s32 	%r139, %r113;
	mov.f32 	%f294, 0f00000000;
	mov.b32 	%r141, 0;
$L__BB31_61:
	.pragma "nounroll";
	ld.volatile.shared.f32 	%f200, [%r138+-1024];
	add.f32 	%f201, %f294, %f200;
	ld.volatile.shared.f32 	%f202, [%r138+-896];
	add.f32 	%f203, %f201, %f202;
	ld.volatile.shared.f32 	%f204, [%r138+-768];
	add.f32 	%f205, %f203, %f204;
	ld.volatile.shared.f32 	%f206, [%r138+-640];
	add.f32 	%f207, %f205, %f206;
	ld.volatile.shared.f32 	%f208, [%r138+-512];
	add.f32 	%f209, %f207, %f208;
	ld.volatile.shared.f32 	%f210, [%r138+-384];
	add.f32 	%f211, %f209, %f210;
	ld.volatile.shared.f32 	%f212, [%r138+-256];
	add.f32 	%f213, %f211, %f212;
	ld.volatile.shared.f32 	%f214, [%r138+-128];
	add.f32 	%f215, %f213, %f214;
	ld.volatile.shared.f32 	%f216, [%r138];
	add.f32 	%f217, %f215, %f216;
	ld.volatile.shared.f32 	%f218, [%r138+128];
	add.f32 	%f219, %f217, %f218;
	ld.volatile.shared.f32 	%f220, [%r138+256];
	add.f32 	%f221, %f219, %f220;
	ld.volatile.shared.f32 	%f222, [%r138+384];
	add.f32 	%f223, %f221, %f222;
	ld.volatile.shared.f32 	%f224, [%r138+512];
	add.f32 	%f225, %f223, %f224;
	ld.volatile.shared.f32 	%f226, [%r138+640];
	add.f32 	%f227, %f225, %f226;
	ld.volatile.shared.f32 	%f228, [%r138+768];
	add.f32 	%f229, %f227, %f228;
	ld.volatile.shared.f32 	%f230, [%r138+896];
	add.f32 	%f294, %f229, %f230;
	add.s32 	%r141, %r141, 512;
	add.s32 	%r139, %r139, 16;
	add.s32 	%r138, %r138, 2048;
	setp.ne.s32 	%p39, %r139, 0;
	@%p39 bra 	$L__BB31_61;
$L__BB31_62:
	setp.eq.s32 	%p40, %r54, 0;
	@%p40 bra 	$L__BB31_71;
	and.b32  	%r63, %r53, 7;
	setp.lt.u32 	%p41, %r54, 8;
	@%p41 bra 	$L__BB31_65;
	shl.b32 	%r114, %r141, 2;
	add.s32 	%r116, %r106, %r114;
	ld.volatile.shared.f32 	%f232, [%r116];
	add.f32 	%f233, %f294, %f232;
	ld.volatile.shared.f32 	%f234, [%r116+128];
	add.f32 	%f235, %f233, %f234;
	ld.volatile.shared.f32 	%f236, [%r116+256];
	add.f32 	%f237, %f235, %f236;
	ld.volatile.shared.f32 	%f238, [%r116+384];
	add.f32 	%f239, %f237, %f238;
	ld.volatile.shared.f32 	%f240, [%r116+512];
	add.f32 	%f241, %f239, %f240;
	ld.volatile.shared.f32 	%f242, [%r116+640];
	add.f32 	%f243, %f241, %f242;
	ld.volatile.shared.f32 	%f244, [%r116+768];
	add.f32 	%f245, %f243, %f244;
	ld.volatile.shared.f32 	%f246, [%r116+896];
	add.f32 	%f294, %f245, %f246;
	add.s32 	%r141, %r141, 256;
$L__BB31_65:
	setp.eq.s32 	%p42, %r63, 0;
	@%p42 bra 	$L__BB31_71;
	and.b32  	%r66, %r53, 3;
	setp.lt.u32 	%p43, %r63, 4;
	@%p43 bra 	$L__BB31_68;
	shl.b32 	%r117, %r141, 2;
	add.s32 	%r119, %r106, %r117;
	ld.volatile.shared.f32 	%f248, [%r119];
	add.f32 	%f249, %f294, %f248;
	ld.volatile.shared.f32 	%f250, [%r119+128];
	add.f32 	%f251, %f249, %f250;
	ld.volatile.shared.f32 	%f252, [%r119+256];
	add.f32 	%f253, %f251, %f252;
	ld.volatile.shared.f32 	%f254, [%r119+384];
	add.f32 	%f294, %f253, %f254;
	add.s32 	%r141, %r141, 128;
$L__BB31_68:
	setp.eq.s32 	%p44, %r66, 0;
	@%p44 bra 	$L__BB31_71;
	shl.b32 	%r120, %r141, 2;
	add.s32 	%r145, %r106, %r120;
	neg.s32 	%r144, %r66;
$L__BB31_70:
	.pragma "nounroll";
	ld.volatile.shared.f32 	%f255, [%r145];
	add.f32 	%f294, %f294, %f255;
	add.s32 	%r145, %r145, 128;
	add.s32 	%r144, %r144, 1;
	setp.ne.s32 	%p45, %r144, 0;
	@%p45 bra 	$L__BB31_70;
$L__BB31_71:
	st.volatile.shared.f32 	[smem], %f294;
$L__BB31_72:
	setp.ne.s32 	%p46, %r1, 0;
	barrier.sync 	0;
	@%p46 bra 	$L__BB31_74;
	ld.shared.f32 	%f256, [smem];
	st.global.f32 	[%rd2], %f256;
	mov.b32 	%r122, 0;
	st.global.u32 	[retirementCount], %r122;
$L__BB31_74:
	ret;

}
	// .globl	_Z16reduceSinglePassILj128ELb0EEvPKfPfj
.visible .entry _Z16reduceSinglePassILj128ELb0EEvPKfPfj(
	.param .u64 .ptr .align 1 _Z16reduceSinglePassILj128ELb0EEvPKfPfj_param_0,
	.param .u64 .ptr .align 1 _Z16reduceSinglePassILj128ELb0EEvPKfPfj_param_1,
	.param .u32 _Z16reduceSinglePassILj128ELb0EEvPKfPfj_param_2
)
{
	.reg .pred 	%p<47>;
	.reg .b16 	%rs<3>;
	.reg .b32 	%r<146>;
	.reg .b32 	%f<295>;
	.reg .b64 	%rd<26>;
	// demoted variable
	.shared .align 1 .u8 _ZZ16reduceSinglePassILj128ELb0EEvPKfPfjE6amLast;
	ld.param.u64 	%rd9, [_Z16reduceSinglePassILj128ELb0EEvPKfPfj_param_0];
	ld.param.u64 	%rd10, [_Z16reduceSinglePassILj128ELb0EEvPKfPfj_param_1];
	ld.param.u32 	%r75, [_Z16reduceSinglePassILj128ELb0EEvPKfPfj_param_2];
	cvta.to.global.u64 	%rd1, %rd9;
	cvta.to.global.u64 	%rd2, %rd10;
	mov.u32 	%r1, %tid.x;
	mov.u32 	%r2, %ctaid.x;
	shl.b32 	%r76, %r2, 8;
	add.s32 	%r123, %r76, %r1;
	mov.u32 	%r4, %nctaid.x;
	setp.ge.u32 	%p1, %r123, %r75;
	mov.f32 	%f257, 0f00000000;
	@%p1 bra 	$L__BB32_5;
	shl.b32 	%r5, %r4, 8;
	mov.f32 	%f257, 0f00000000;
$L__BB32_2:
	mul.wide.u32 	%rd11, %r123, 4;
	add.s64 	%rd12, %rd1, %rd11;
	ld.global.f32 	%f63, [%rd12];
	add.f32 	%f257, %f257, %f63;
	add.s32 	%r7, %r123, 128;
	setp.ge.u32 	%p2, %r7, %r75;
	@%p2 bra 	$L__BB32_4;
	mul.wide.u32 	%rd13, %r7, 4;
	add.s64 	%rd14, %rd1, %rd13;
	ld.global.f32 	%f64, [%rd14];
	add.f32 	%f257, %f257, %f64;
$L__BB32_4:
	add.s32 	%r123, %r123, %r5;
	setp.lt.u32 	%p3, %r123, %r75;
	@%p3 bra 	$L__BB32_2;
$L__BB32_5:
	shl.b32 	%r77, %r1, 2;
	mov.u32 	%r78, sdata;
	add.s32 	%r9, %r78, %r77;
	st.volatile.shared.f32 	[%r9], %f257;
	bar.warp.sync 	-1;
	and.b32  	%r10, %r1, 31;
	setp.gt.u32 	%p4, %r10, 15;
	@%p4 bra 	$L__BB32_7;
	ld.volatile.shared.f32 	%f65, [%r9+64];
	add.f32 	%f257, %f257, %f65;
	st.volatile.shared.f32 	[%r9], %f257;
$L__BB32_7:
	bar.warp.sync 	-1;
	setp.gt.u32 	%p5, %r10, 7;
	@%p5 bra 	$L__BB32_9;
	ld.volatile.shared.f32 	%f66, [%r9+32];
	add.f32 	%f257, %f257, %f66;
	st.volatile.shared.f32 	[%r9], %f257;
$L__BB32_9:
	bar.warp.sync 	-1;
	setp.gt.u32 	%p6, %r10, 3;
	@%p6 bra 	$L__BB32_11;
	ld.volatile.shared.f32 	%f67, [%r9+16];
	add.f32 	%f257, %f257, %f67;
	st.volatile.shared.f32 	[%r9], %f257;
$L__BB32_11:
	bar.warp.sync 	-1;
	setp.gt.u32 	%p7, %r10, 1;
	@%p7 bra 	$L__BB32_13;
	ld.volatile.shared.f32 	%f68, [%r9+8];
	add.f32 	%f257, %f257, %f68;
	st.volatile.shared.f32 	[%r9], %f257;
$L__BB32_13:
	bar.warp.sync 	-1;
	setp.ne.s32 	%p8, %r10, 0;
	@%p8 bra 	$L__BB32_15;
	ld.volatile.shared.f32 	%f69, [%r9+4];
	add.f32 	%f70, %f257, %f69;
	st.volatile.shared.f32 	[%r9], %f70;
$L__BB32_15:
	bar.warp.sync 	-1;
	barrier.sync 	0;
	mov.u32 	%r79, %tid.y;
	mov.u32 	%r80, %tid.z;
	mov.u32 	%r11, %ntid.x;
	mov.u32 	%r81, %ntid.y;
	mad.lo.s32 	%r82, %r80, %r81, %r79;
	mul.lo.s32 	%r83, %r82, %r11;
	or.b32  	%r12, %r83, %r1;
	setp.ne.s32 	%p9, %r12, 0;
	@%p9 bra 	$L__BB32_29;
	add.s32 	%r85, %r11, -1;
	shr.u32 	%r86, %r85, 5;
	add.s32 	%r13, %r86, 1;
	and.b32  	%r14, %r13, 15;
	setp.lt.u32 	%p10, %r11, 481;
	mov.f32 	%f272, 0f00000000;
	mov.b32 	%r127, 0;
	@%p10 bra 	$L__BB32_19;
	add.s32 	%r124, %r78, 1024;
	and.b32  	%r90, %r13, 268435440;
	neg.s32 	%r125, %r90;
	mov.f32 	%f272, 0f00000000;
	mov.b32 	%r127, 0;
$L__BB32_18:
	.pragma "nounroll";
	ld.volatile.shared.f32 	%f74, [%r124+-1024];
	add.f32 	%f75, %f272, %f74;
	ld.volatile.shared.f32 	%f76, [%r124+-896];
	add.f32 	%f77, %f75, %f76;
	ld.volatile.shared.f32 	%f78, [%r124+-768];
	add.f32 	%f79, %f77, %f78;
	ld.volatile.shared.f32 	%f80, [%r124+-640];
	add.f32 	%f81, %f79, %f80;
	ld.volatile.shared.f32 	%f82, [%r124+-512];
	add.f32 	%f83, %f81, %f82;
	ld.volatile.shared.f32 	%f84, [%r124+-384];
	add.f32 	%f85, %f83, %f84;
	ld.volatile.shared.f32 	%f86, [%r124+-256];
	add.f32 	%f87, %f85, %f86;
	ld.volatile.shared.f32 	%f88, [%r124+-128];
	add.f32 	%f89, %f87, %f88;
	ld.volatile.shared.f32 	%f90, [%r124];
	add.f32 	%f91, %f89, %f90;
	ld.volatile.shared.f32 	%f92, [%r124+128];
	add.f32 	%f93, %f91, %f92;
	ld.volatile.shared.f32 	%f94, [%r124+256];
	add.f32 	%f95, %f93, %f94;
	ld.volatile.shared.f32 	%f96, [%r124+384];
	add.f32 	%f97, %f95, %f96;
	ld.volatile.shared.f32 	%f98, [%r124+512];
	add.f32 	%f99, %f97, %f98;
	ld.volatile.shared.f32 	%f100, [%r124+640];
	add.f32 	%f101, %f99, %f100;
	ld.volatile.shared.f32 	%f102, [%r124+768];
	add.f32 	%f103, %f101, %f102;
	ld.volatile.shared.f32 	%f104, [%r124+896];
	add.f32 	%f272, %f103, %f104;
	add.s32 	%r127, %r127, 512;
	add.s32 	%r125, %r125, 16;
	add.s32 	%r124, %r124, 2048;
	setp.ne.s32 	%p11, %r125, 0;
	@%p11 bra 	$L__BB32_18;
$L__BB32_19:
	setp.eq.s32 	%p12, %r14, 0;
	@%p12 bra 	$L__BB32_28;
	and.b32  	%r23, %r13, 7;
	setp.lt.u32 	%p13, %r14, 8;
	@%p13 bra 	$L__BB32_22;
	shl.b32 	%r91, %r127, 2;
	add.s32 	%r93, %r78, %r91;
	ld.volatile.shared.f32 	%f106, [%r93];
	add.f32 	%f107, %f272, %f106;
	ld.volatile.shared.f32 	%f108, [%r93+128];
	add.f32 	%f109, %f107, %f108;
	ld.volatile.shared.f32 	%f110, [%r93+256];
	add.f32 	%f111, %f109, %f110;
	ld.volatile.shared.f32 	%f112, [%r93+384];
	add.f32 	%f113, %f111, %f112;
	ld.volatile.shared.f32 	%f114, [%r93+512];
	add.f32 	%f115, %f113, %f114;
	ld.volatile.shared.f32 	%f116, [%r93+640];
	add.f32 	%f117, %f115, %f116;
	ld.volatile.shared.f32 	%f118, [%r93+768];
	add.f32 	%f119, %f117, %f118;
	ld.volatile.shared.f32 	%f120, [%r93+896];
	add.f32 	%f272, %f119, %f120;
	add.s32 	%r127, %r127, 256;
$L__BB32_22:
	setp.eq.s32 	%p14, %r23, 0;
	@%p14 bra 	$L__BB32_28;
	and.b32  	%r26, %r13, 3;
	setp.lt.u32 	%p15, %r23, 4;
	@%p15 bra 	$L__BB32_25;
	shl.b32 	%r94, %r127, 2;
	add.s32 	%r96, %r78, %r94;
	ld.volatile.shared.f32 	%f122, [%r96];
	add.f32 	%f123, %f272, %f122;
	ld.volatile.shared.f32 	%f124, [%r96+128];
	add.f32 	%f125, %f123, %f124;
	ld.volatile.shared.f32 	%f126, [%r96+256];
	add.f32 	%f127, %f125, %f126;
	ld.volatile.shared.f32 	%f128, [%r96+384];
	add.f32 	%f272, %f127, %f128;
	add.s32 	%r127, %r127, 128;
$L__BB32_25:
	setp.eq.s32 	%p16, %r26, 0;
	@%p16 bra 	$L__BB32_28;
	shl.b32 	%r97, %r127, 2;
	add.s32 	%r131, %r78, %r97;
	neg.s32 	%r130, %r26;
$L__BB32_27:
	.pragma "nounroll";
	ld.volatile.shared.f32 	%f129, [%r131];
	add.f32 	%f272, %f272, %f129;
	add.s32 	%r131, %r131, 128;
	add.s32 	%r130, %r130, 1;
	setp.ne.s32 	%p17, %r130, 0;
	@%p17 bra 	$L__BB32_27;
$L__BB32_28:
	st.volatile.shared.f32 	[sdata], %f272;
$L__BB32_29:
	barrier.sync 	0;
	setp.ne.s32 	%p18, %r1, 0;
	@%p18 bra 	$L__BB32_31;
	ld.shared.f32 	%f130, [sdata];
	mul.wide.u32 	%rd15, %r2, 4;
	add.s64 	%rd16, %rd2, %rd15;
	st.global.f32 	[%rd16], %f130;
$L__BB32_31:
	setp.lt.u32 	%p19, %r4, 2;
	@%p19 bra 	$L__BB32_74;
	setp.ne.s32 	%p20, %r1, 0;
	membar.gl;
	@%p20 bra 	$L__BB32_34;
	atom.global.inc.u32 	%r99, [retirementCount], %r4;
	add.s32 	%r100, %r4, -1;
	setp.eq.s32 	%p21, %r99, %r100;
	selp.u16 	%rs1, 1, 0, %p21;
	st.shared.u8 	[_ZZ16reduceSinglePassILj128ELb0EEvPKfPfjE6amLast], %rs1;
$L__BB32_34:
	barrier.sync 	0;
	ld.shared.u8 	%rs2, [_ZZ16reduceSinglePassILj128ELb0EEvPKfPfjE6amLast];
	setp.eq.s16 	%p22, %rs2, 0;
	@%p22 bra 	$L__BB32_74;
	setp.ge.u32 	%p23, %r1, %r4;
	mov.f32 	%f281, 0f00000000;
	@%p23 bra 	$L__BB32_48;
	not.b32 	%r101, %r1;
	add.s32 	%r102, %r4, %r101;
	shr.u32 	%r103, %r102, 7;
	add.s32 	%r35, %r103, 1;
	and.b32  	%r36, %r35, 15;
	setp.lt.u32 	%p24, %r102, 1920;
	mov.f32 	%f281, 0f00000000;
	mov.u32 	%r134, %r1;
	@%p24 bra 	$L__BB32_39;
	and.b32  	%r104, %r35, 67108848;
	neg.s32 	%r132, %r104;
	mul.wide.u32 	%rd17, %r1, 4;
	add.s64 	%rd18, %rd17, %rd2;
	add.s64 	%rd24, %rd18, 4096;
	mov.f32 	%f281, 0f00000000;
	mov.u32 	%r134, %r1;
$L__BB32_38:
	.pragma "nounroll";
	ld.global.f32 	%f135, [%rd24+-4096];
	add.f32 	%f136, %f281, %f135;
	ld.global.f32 	%f137, [%rd24+-3584];
	add.f32 	%f138, %f136, %f137;
	ld.global.f32 	%f139, [%rd24+-3072];
	add.f32 	%f140, %f138, %f139;
	ld.global.f32 	%f141, [%rd24+-2560];
	add.f32 	%f142, %f140, %f141;
	ld.global.f32 	%f143, [%rd24+-2048];
	add.f32 	%f144, %f142, %f143;
	ld.global.f32 	%f145, [%rd24+-1536];
	add.f32 	%f146, %f144, %f145;
	ld.global.f32 	%f147, [%rd24+-1024];
	add.f32 	%f148, %f146, %f147;
	ld.global.f32 	%f149, [%rd24+-512];
	add.f32 	%f150, %f148, %f149;
	ld.global.f32 	%f151, [%rd24];
	add.f32 	%f152, %f150, %f151;
	ld.global.f32 	%f153, [%rd24+512];
	add.f32 	%f154, %f152, %f153;
	ld.global.f32 	%f155, [%rd24+1024];
	add.f32 	%f156, %f154, %f155;
	ld.global.f32 	%f157, [%rd24+1536];
	add.f32 	%f158, %f156, %f157;
	ld.global.f32 	%f159, [%rd24+2048];
	add.f32 	%f160, %f158, %f159;
	ld.global.f32 	%f161, [%rd24+2560];
	add.f32 	%f162, %f160, %f161;
	ld.global.f32 	%f163, [%rd24+3072];
	add.f32 	%f164, %f162, %f163;
	ld.global.f32 	%f165, [%rd24+3584];
	add.f32 	%f281, %f164, %f165;
	add.s32 	%r134, %r134, 2048;
	add.s32 	%r132, %r132, 16;
	add.s64 	%rd24, %rd24, 8192;
	setp.ne.s32 	%p25, %r132, 0;
	@%p25 bra 	$L__BB32_38;
$L__BB32_39:
	setp.eq.s32 	%p26, %r36, 0;
	@%p26 bra 	$L__BB32_48;
	and.b32  	%r43, %r35, 7;
	setp.lt.u32 	%p27, %r36, 8;
	@%p27 bra 	$L__BB32_42;
	mul.wide.u32 	%rd19, %r134, 4;
	add.s64 	%rd20, %rd2, %rd19;
	ld.global.f32 	%f167, [%rd20];
	add.f32 	%f168, %f281, %f167;
	ld.global.f32 	%f169, [%rd20+512];
	add.f32 	%f170, %f168, %f169;
	ld.global.f32 	%f171, [%rd20+1024];
	add.f32 	%f172, %f170, %f171;
	ld.global.f32 	%f173, [%rd20+1536];
	add.f32 	%f174, %f172, %f173;
	ld.global.f32 	%f175, [%rd20+2048];
	add.f32 	%f176, %f174, %f175;
	ld.global.f32 	%f177, [%rd20+2560];
	add.f32 	%f178, %f176, %f177;
	ld.global.f32 	%f179, [%rd20+3072];
	add.f32 	%f180, %f178, %f179;
	ld.global.f32 	%f181, [%rd20+3584];
	add.f32 	%f281, %f180, %f181;
	add.s32 	%r134, %r134, 1024;
$L__BB32_42:
	setp.eq.s32 	%p28, %r43, 0;
	@%p28 bra 	$L__BB32_48;
	and.b32  	%r46, %r35, 3;
	setp.lt.u32 	%p29, %r43, 4;
	@%p29 bra 	$L__BB32_45;
	mul.wide.u32 	%rd21, %r134, 4;
	add.s64 	%rd22, %rd2, %rd21;
	ld.global.f32 	%f183, [%rd22];
	add.f32 	%f184, %f281, %f183;
	ld.global.f32 	%f185, [%rd22+512];
	add.f32 	%f186, %f184, %f185;
	ld.global.f32 	%f187, [%rd22+1024];
	add.f32 	%f188, %f186, %f187;
	ld.global.f32 	%f189, [%rd22+1536];
	add.f32 	%f281, %f188, %f189;
	add.s32 	%r134, %r134, 512;
$L__BB32_45:
	setp.eq.s32 	%p30, %r46, 0;
	@%p30 bra 	$L__BB32_48;
	mul.wide.u32 	%rd23, %r134, 4;
	add.s64 	%rd25, %rd2, %rd23;
	neg.s32 	%r137, %r46;
$L__BB32_47:
	.pragma "nounroll";
	ld.global.f32 	%f190, [%rd25];
	add.f32 	%f281, %f281, %f190;
	add.s64 	%rd25, %rd25, 512;
	add.s32 	%r137, %r137, 1;
	setp.ne.s32 	%p31, %r137, 0;
	@%p31 bra 	$L__BB32_47;
$L__BB32_48:
	setp.gt.u32 	%p32, %r10, 15;
	mov.u32 	%r106, smem;
	add.s32 	%r52, %r106, %r77;
	st.volatile.shared.f32 	[%r52], %f281;
	bar.warp.sync 	-1;
	@%p32 bra 	$L__BB32_50;
	ld.volatile.shared.f32 	%f191, [%r52+64];
	add.f32 	%f281, %f281, %f191;
	st.volatile.shared.f32 	[%r52], %f281;
$L__BB32_50:
	setp.gt.u32 	%p33, %r10, 7;
	bar.warp.sync 	-1;
	@%p33 bra 	$L__BB32_52;
	ld.volatile.shared.f32 	%f192, [%r52+32];
	add.f32 	%f281, %f281, %f192;
	st.volatile.shared.f32 	[%r52], %f281;
$L__BB32_52:
	setp.gt.u32 	%p34, %r10, 3;
	bar.warp.sync 	-1;
	@%p34 bra 	$L__BB32_54;
	ld.volatile.shared.f32 	%f193, [%r52+16];
	add.f32 	%f281, %f281, %f193;
	st.volatile.shared.f32 	[%r52], %f281;
$L__BB32_54:
	setp.gt.u32 	%p35, %r10, 1;
	bar.warp.sync 	-1;
	@%p35 bra 	$L__BB32_56;
	ld.volatile.shared.f32 	%f194, [%r52+8];
	add.f32 	%f281, %f281, %f194;
	st.volatile.shared.f32 	[%r52], %f281;
$L__BB32_56:
	setp.ne.s32 	%p36, %r10, 0;
	bar.warp.sync 	-1;
	@%p36 bra 	$L__BB32_58;
	ld.volatile.shared.f32 	%f195, [%r52+4];
	add.f32 	%f196, %f281, %f195;
	st.volatile.shared.f32 	[%r52], %f196;
$L__BB32_58:
	setp.ne.s32 	%p37, %r12, 0;
	bar.warp.sync 	-1;
	barrier.sync 	0;
	@%p37 bra 	$L__BB32_72;
	add.s32 	%r108, %r11, -1;
	shr.u32 	%r109, %r108, 5;
	add.s32 	%r53, %r109, 1;
	and.b32  	%r54, %r53, 15;
	setp.lt.u32 	%p38, %r11, 481;
	mov.f32 	%f294, 0f00000000;
	mov.b32 	%r141, 0;
	@%p38 bra 	$L__BB32_62;
	add.s32 	%r138, %r106, 1024;
	and.b32  	%r113, %r53, 268435440;
	neg.s32 	%r139, %r113;
	mov.f32 	%f294, 0f00000000;
	mov.b32 	%r141, 0;
$L__BB32_61:
	.pragma "nounroll";
	ld.volatile.shared.f32 	%f200, [%r138+-1024];
	add.f32 	%f201, %f294, %f200;
	ld.volatile.shared.f32 	%f202, [%r138+-896];
	add.f32 	%f203, %f201, %f202;
	ld.volatile.shared.f32 	%f204, [%r138+-768];
	add.f32 	%f205, %f203, %f204;
	ld.volatile.shared.f32 	%f206, [%r138+-640];
	add.f32 	%f207, %f205, %f206;
	ld.volatile.shared.f32 	%f208, [%r138+-512];
	add.f32 	%f209, %f207, %f208;
	ld.volatile.shared.f32 	%f210, [%r138+-384];
	add.f32 	%f211, %f209, %f210;
	ld.volatile.shared.f32 	%f212, [%r138+-256];
	add.f32 	%f213, %f211, %f212;
	ld.volatile.shared.f32 	%f214, [%r138+-128];
	add.f32 	%f215, %f213, %f214;
	ld.volatile.shared.f32 	%f216, [%r138];
	add.f32 	%f217, %f215, %f216;
	ld.volatile.shared.f32 	%f218, [%r138+128];
	add.f32 	%f219, %f217, %f218;
	ld.volatile.shared.f32 	%f220, [%r138+256];
	add.f32 	%f221, %f219, %f220;
	ld.volatile.shared.f32 	%f222, [%r138+384];
	add.f32 	%f223, %f221, %f222;
	ld.volatile.shared.f32 	%f224, [%r138+512];
	add.f32 	%f225, %f223, %f224;
	ld.volatile.shared.f32 	%f226, [%r138+640];
	add.f32 	%f227, %f225, %f226;
	ld.volatile.shared.f32 	%f228, [%r138+768];
	add.f32 	%f229, %f227, %f228;
	ld.volatile.shared.f32 	%f230, [%r138+896];
	add.f32 	%f294, %f229, %f230;
	add.s32 	%r141, %r141, 512;
	add.s32 	%r139, %r139, 16;
	add.s32 	%r138, %r138, 2048;
	setp.ne.s32 	%p39, %r139, 0;
	@%p39 bra 	$L__BB32_61;
$L__BB32_62:
	setp.eq.s32 	%p40, %r54, 0;
	@%p40 bra 	$L__BB32_71;
	and.b32  	%r63, %r53, 7;
	setp.lt.u32 	%p41, %r54, 8;
	@%p41 bra 	$L__BB32_65;
	shl.b32 	%r114, %r141, 2;
	add.s32 	%r116, %r106, %r114;
	ld.volatile.shared.f32 	%f232, [%r116];
	add.f32 	%f233, %f294, %f232;
	ld.volatile.shared.f32 	%f234, [%r116+128];
	add.f32 	%f235, %f233, %f234;
	ld.volatile.shared.f32 	%f236, [%r116+256];
	add.f32 	%f237, %f235, %f236;
	ld.volatile.shared.f32 	%f238, [%r116+384];
	add.f32 	%f239, %f237, %f238;
	ld.volatile.shared.f32 	%f240, [%r116+512];
	add.f32 	%f241, %f239, %f240;
	ld.volatile.shared.f32 	%f242, [%r116+640];
	add.f32 	%f243, %f241, %f242;
	ld.volatile.shared.f32 	%f244, [%r116+768];
	add.f32 	%f245, %f243, %f244;
	ld.volatile.shared.f32 	%f246, [%r116+896];
	add.f32 	%f294, %f245, %f246;
	add.s32 	%r141, %r141, 256;
$L__BB32_65:
	setp.eq.s32 	%p42, %r63, 0;
	@%p42 bra 	$L__BB32_71;
	and.b32  	%r66, %r53, 3;
	setp.lt.u32 	%p43, %r63, 4;
	@%p43 bra 	$L__BB32_68;
	shl.b32 	%r117, %r141, 2;
	add.s32 	%r119, %r106, %r117;
	ld.volatile.shared.f32 	%f248, [%r119];
	add.f32 	%f249, %f294, %f248;
	ld.volatile.shared.f32 	%f250, [%r119+128];
	add.f32 	%f251, %f249, %f250;
	ld.volatile.shared.f32 	%f252, [%r119+256];
	add.f32 	%f253, %f251, %f252;
	ld.volatile.shared.f32 	%f254, [%r119+384];
	add.f32 	%f294, %f253, %f254;
	add.s32 	%r141, %r141, 128;
$L__BB32_68:
	setp.eq.s32 	%p44, %r66, 0;
	@%p44 bra 	$L__BB32_71;
	shl.b32 	%r120, %r141, 2;
	add.s32 	%r145, %r106, %r120;
	neg.s32 	%r144, %r66;
$L__BB32_70:
	.pragma "nounroll";
	ld.volatile.shared.f32 	%f255, [%r145];
	add.f32 	%f294, %f294, %f255;
	add.s32 	%r145, %r145, 128;
	add.s32 	%r144, %r144, 1;
	setp.ne.s32 	%p45, %r144, 0;
	@%p45 bra 	$L__BB32_70;
$L__BB32_71:
	st.volatile.shared.f32 	[smem], %f294;
$L__BB32_72:
	setp.ne.s32 	%p46, %r1, 0;
	barrier.sync 	0;
	@%p46 bra 	$L__BB32_74;
	ld.shared.f32 	%f256, [smem];
	st.global.f32 	[%rd2], %f256;
	mov.b32 	%r122, 0;
	st.global.u32 	[retirementCount], %r122;
$L__BB32_74:
	ret;

}
	// .globl	_Z16reduceSinglePassILj64ELb0EEvPKfPfj
.visible .entry _Z16reduceSinglePassILj64ELb0EEvPKfPfj(
	.param .u64 .ptr .align 1 _Z16reduceSinglePassILj64ELb0EEvPKfPfj_param_0,
	.param .u64 .ptr .align 1 _Z16reduceSinglePassILj64ELb0EEvPKfPfj_param_1,
	.param .u32 _Z16reduceSinglePassILj64ELb0EEvPKfPfj_param_2
)
{
	.reg .pred 	%p<47>;
	.reg .b16 	%rs<3>;
	.reg .b32 	%r<146>;
	.reg .b32 	%f<295>;
	.reg .b64 	%rd<26>;
	// demoted variable
	.shared .align 1 .u8 _ZZ16reduceSinglePassILj64ELb0EEvPKfPfjE6amLast;
	ld.param.u64 	%rd9, [_Z16reduceSinglePassILj64ELb0EEvPKfPfj_param_0];
	ld.param.u64 	%rd10, [_Z16reduceSinglePassILj64ELb0EEvPKfPfj_param_1];
	ld.param.u32 	%r75, [_Z16reduceSinglePassILj64ELb0EEvPKfPfj_param_2];
	cvta.to.global.u64 	%rd1, %rd9;
	cvta.to.global.u64 	%rd2, %rd10;
	mov.u32 	%r1, %tid.x;
	mov.u32 	%r2, %ctaid.x;
	shl.b32 	%r76, %r2, 7;
	add.s32 	%r123, %r76, %r1;
	mov.u32 	%r4, %nctaid.x;
	setp.ge.u32 	%p1, %r123, %r75;
	mov.f32 	%f257, 0f00000000;
	@%p1 bra 	$L__BB33_5;
	shl.b32 	%r5, %r4, 7;
	mov.f32 	%f257, 0f00000000;
$L__BB33_2:
	mul.wide.u32 	%rd11, %r123, 4;
	add.s64 	%rd12, %rd1, %rd11;
	ld.global.f32 	%f63, [%rd12];
	add.f32 	%f257, %f257, %f63;
	add.s32 	%r7, %r123, 64;
	setp.ge.u32 	%p2, %r7, %r75;
	@%p2 bra 	$L__BB33_4;
	mul.wide.u32 	%rd13, %r7, 4;
	add.s64 	%rd14, %rd1, %rd13;
	ld.global.f32 	%f64, [%rd14];
	add.f32 	%f257, %f257, %f64;
$L__BB33_4:
	add.s32 	%r123, %r123, %r5;
	setp.lt.u32 	%p3, %r123, %r75;
	@%p3 bra 	$L__BB33_2;
$L__BB33_5:
	shl.b32 	%r77, %r1, 2;
	mov.u32 	%r78, sdata;
	add.s32 	%r9, %r78, %r77;
	st.volatile.shared.f32 	[%r9], %f257;
	bar.warp.sync 	-1;
	and.b32  	%r10, %r1, 31;
	setp.gt.u32 	%p4, %r10, 15;
	@%p4 bra 	$L__BB33_7;
	ld.volatile.shared.f32 	%f65, [%r9+64];
	add.f32 	%f257, %f257, %f65;
	st.volatile.shared.f32 	[%r9], %f257;
$L__BB33_7:
	bar.warp.sync 	-1;
	setp.gt.u32 	%p5, %r10, 7;
	@%p5 bra 	$L__BB33_9;
	ld.volatile.shared.f32 	%f66, [%r9+32];
	add.f32 	%f257, %f257, %f66;
	st.volatile.shared.f32 	[%r9], %f257;
$L__BB33_9:
	bar.warp.sync 	-1;
	setp.gt.u32 	%p6, %r10, 3;
	@%p6 bra 	$L__BB33_11;
	ld.volatile.shared.f32 	%f67, [%r9+16];
	add.f32 	%f257, %f257, %f67;
	st.volatile.shared.f32 	[%r9], %f257;
$L__BB33_11:
	bar.warp.sync 	-1;
	setp.gt.u32 	%p7, %r10, 1;
	@%p7 bra 	$L__BB33_13;
	ld.volatile.shared.f32 	%f68, [%r9+8];
	add.f32 	%f257, %f257, %f68;
	st.volatile.shared.f32 	[%r9], %f257;
$L__BB33_13:
	bar.warp.sync 	-1;
	setp.ne.s32 	%p8, %r10, 0;
	@%p8 bra 	$L__BB33_15;
	ld.volatile.shared.f32 	%f69, [%r9+4];
	add.f32 	%f70, %f257, %f69;
	st.volatile.shared.f32 	[%r9], %f70;
$L__BB33_15:
	bar.warp.sync 	-1;
	barrier.sync 	0;
	mov.u32 	%r79, %tid.y;
	mov.u32 	%r80, %tid.z;
	mov.u32 	%r11, %ntid.x;
	mov.u32 	%r81, %ntid.y;
	mad.lo.s32 	%r82, %r80, %r81, %r79;
	mul.lo.s32 	%r83, %r82, %r11;
	or.b32  	%r12, %r83, %r1;
	setp.ne.s32 	%p9, %r12, 0;
	@%p9 bra 	$L__BB33_29;
	add.s32 	%r85, %r11, -1;
	shr.u32 	%r86, %r85, 5;
	add.s32 	%r13, %r86, 1;
	and.b32  	%r14, %r13, 15;
	setp.lt.u32 	%p10, %r11, 481;
	mov.f32 	%f272, 0f00000000;
	mov.b32 	%r127, 0;
	@%p10 bra 	$L__BB33_19;
	add.s32 	%r124, %r78, 1024;
	and.b32  	%r90, %r13, 268435440;
	neg.s32 	%r125, %r90;
	mov.f32 	%f272, 0f00000000;
	mov.b32 	%r127, 0;
$L__BB33_18:
	.pragma "nounroll";
	ld.volatile.shared.f32 	%f74, [%r124+-1024];
	add.f32 	%f75, %f272, %f74;
	ld.volatile.shared.f32 	%f76, [%r124+-896];
	add.f32 	%f77, %f75, %f76;
	ld.volatile.shared.f32 	%f78, [%r124+-768];
	add.f32 	%f79, %f77, %f78;
	ld.volatile.shared.f32 	%f80, [%r124+-640];
	add.f32 	%f81, %f79, %f80;
	ld.volatile.shared.f32 	%f82, [%r124+-512];
	add.f32 	%f83, %f81, %f82;
	ld.volatile.shared.f32 	%f84, [%r124+-384];
	add.f32 	%f85, %f83, %f84;
	ld.volatile.shared.f32 	%f86, [%r124+-256];
	add.f32 	%f87, %f85, %f86;
	ld.volatile.shared.f32 	%f88, [%r124+-128];
	add.f32 	%f89, %f87, %f88;
	ld.volatile.shared.f32 	%f90, [%r124];
	add.f32 	%f91, %f89, %f90;
	ld.volatile.shared.f32 	%f92, [%r124+128];
	add.f32 	%f93, %f91, %f92;
	ld.volatile.shared.f32 	%f94, [%r124+256];
	add.f32 	%f95, %f93, %f94;
	ld.volatile.shared.f32 	%f96, [%r124+384];
	add.f32 	%f97, %f95, %f96;
	ld.volatile.shared.f32 	%f98, [%r124+512];
	add.f32 	%f99, %f97, %f98;
	ld.volatile.shared.f32 	%f100, [%r124+640];
	add.f32 	%f101, %f99, %f100;
	ld.volatile.shared.f32 	%f102, [%r124+768];
	add.f32 	%f103, %f101, %f102;
	ld.volatile.shared.f32 	%f104, [%r124+896];
	add.f32 	%f272, %f103, %f104;
	add.s32 	%r127, %r127, 512;
	add.s32 	%r125, %r125, 16;
	add.s32 	%r124, %r124, 2048;
	setp.ne.s32 	%p11, %r125, 0;
	@%p11 bra 	$L__BB33_18;
$L__BB33_19:
	setp.eq.s32 	%p12, %r14, 0;
	@%p12 bra 	$L__BB33_28;
	and.b32  	%r23, %r13, 7;
	setp.lt.u32 	%p13, %r14, 8;
	@%p13 bra 	$L__BB33_22;
	shl.b32 	%r91, %r127, 2;
	add.s32 	%r93, %r78, %r91;
	ld.volatile.shared.f32 	%f106, [%r93];
	add.f32 	%f107, %f272, %f106;
	ld.volatile.shared.f32 	%f108, [%r93+128];
	add.f32 	%f109, %f107, %f108;
	ld.volatile.shared.f32 	%f110, [%r93+256];
	add.f32 	%f111, %f109, %f110;
	ld.volatile.shared.f32 	%f112, [%r93+384];
	add.f32 	%f113, %f111, %f112;
	ld.volatile.shared.f32 	%f114, [%r93+512];
	add.f32 	%f115, %f113, %f114;
	ld.volatile.shared.f32 	%f116, [%r93+640];
	add.f32 	%f117, %f115, %f116;
	ld.volatile.shared.f32 	%f118, [%r93+768];
	add.f32 	%f119, %f117, %f118;
	ld.volatile.shared.f32 	%f120, [%r93+896];
	add.f32 	%f272, %f119, %f120;
	add.s32 	%r127, %r127, 256;
$L__BB33_22:
	setp.eq.s32 	%p14, %r23, 0;
	@%p14 bra 	$L__BB33_28;
	and.b32  	%r26, %r13, 3;
	setp.lt.u32 	%p15, %r23, 4;
	@%p15 bra 	$L__BB33_25;
	shl.b32 	%r94, %r127, 2;
	add.s32 	%r96, %r78, %r94;
	ld.volatile.shared.f32 	%f122, [%r96];
	add.f32 	%f123, %f272, %f122;
	ld.volatile.shared.f32 	%f124, [%r96+128];
	add.f32 	%f125, %f123, %f124;
	ld.volatile.shared.f32 	%f126, [%r96+256];
	add.f32 	%f127, %f125, %f126;
	ld.volatile.shared.f32 	%f128, [%r96+384];
	add.f32 	%f272, %f127, %f128;
	add.s32 	%r127, %r127, 128;
$L__BB33_25:
	setp.eq.s32 	%p16, %r26, 0;
	@%p16 bra 	$L__BB33_28;
	shl.b32 	%r97, %r127, 2;
	add.s32 	%r131, %r78, %r97;
	neg.s32 	%r130, %r26;
$L__BB33_27:
	.pragma "nounroll";
	ld.volatile.shared.f32 	%f129, [%r131];
	add.f32 	%f272, %f272, %f129;
	add.s32 	%r131, %r131, 128;
	add.s32 	%r130, %r130, 1;
	setp.ne.s32 	%p17, %r130, 0;
	@%p17 bra 	$L__BB33_27;
$L__BB33_28:
	st.volatile.shared.f32 	[sdata], %f272;
$L__BB33_29:
	barrier.sync 	0;
	setp.ne.s32 	%p18, %r1, 0;
	@%p18 bra 	$L__BB33_31;
	ld.shared.f32 	%f130, [sdata];
	mul.wide.u32 	%rd15, %r2, 4;
	add.s64 	%rd16, %rd2, %rd15;
	st.global.f32 	[%rd16], %f130;
$L__BB33_31:
	setp.lt.u32 	%p19, %r4, 2;
	@%p19 bra 	$L__BB33_74;
	setp.ne.s32 	%p20, %r1, 0;
	membar.gl;
	@%p20 bra 	$L__BB33_34;
	atom.global.inc.u32 	%r99, [retirementCount], %r4;
	add.s32 	%r100, %r4, -1;
	setp.eq.s32 	%p21, %r99, %r100;
	selp.u16 	%rs1, 1, 0, %p21;
	st.shared.u8 	[_ZZ16reduceSinglePassILj64ELb0EEvPKfPfjE6amLast], %rs1;
$L__BB33_34:
	barrier.sync 	0;
	ld.shared.u8 	%rs2, [_ZZ16reduceSinglePassILj64ELb0EEvPKfPfjE6amLast];
	setp.eq.s16 	%p22, %rs2, 0;
	@%p22 bra 	$L__BB33_74;
	setp.ge.u32 	%p23, %r1, %r4;
	mov.f32 	%f281, 0f00000000;
	@%p23 bra 	$L__BB33_48;
	not.b32 	%r101, %r1;
	add.s32 	%r102, %r4, %r101;
	shr.u32 	%r103, %r102, 6;
	add.s32 	%r35, %r103, 1;
	and.b32  	%r36, %r35, 15;
	setp.lt.u32 	%p24, %r102, 960;
	mov.f32 	%f281, 0f00000000;
	mov.u32 	%r134, %r1;
	@%p24 bra 	$L__BB33_39;
	and.b32  	%r104, %r35, 134217712;
	neg.s32 	%r132, %r104;
	mul.wide.u32 	%rd17, %r1, 4;
	add.s64 	%rd18, %rd17, %rd2;
	add.s64 	%rd24, %rd18, 2048;
	mov.f32 	%f281, 0f00000000;
	mov.u32 	%r134, %r1;
$L__BB33_38:
	.pragma "nounroll";
	ld.global.f32 	%f135, [%rd24+-2048];
	add.f32 	%f136, %f281, %f135;
	ld.global.f32 	%f137, [%rd24+-1792];
	add.f32 	%f138, %f136, %f137;
	ld.global.f32 	%f139, [%rd24+-1536];
	add.f32 	%f140, %f138, %f139;
	ld.global.f32 	%f141, [%rd24+-1280];
	add.f32 	%f142, %f140, %f141;
	ld.global.f32 	%f143, [%rd24+-1024];
	add.f32 	%f144, %f142, %f143;
	ld.global.f32 	%f145, [%rd24+-768];
	add.f32 	%f146, %f144, %f145;
	ld.global.f32 	%f147, [%rd24+-512];
	add.f32 	%f148, %f146, %f147;
	ld.global.f32 	%f149, [%rd24+-256];
	add.f32 	%f150, %f148, %f149;
	ld.global.f32 	%f151, [%rd24];
	add.f32 	%f152, %f150, %f151;
	ld.global.f32 	%f153, [%rd24+256];
	add.f32 	%f154, %f152, %f153;
	ld.global.f32 	%f155, [%rd24+512];
	add.f32 	%f156, %f154, %f155;
	ld.global.f32 	%f157, [%rd24+768];
	add.f32 	%f158, %f156, %f157;
	ld.global.f32 	%f159, [%rd24+1024];
	add.f32 	%f160, %f158, %f159;
	ld.global.f32 	%f161, [%rd24+1280];
	add.f32 	%f162, %f160, %f161;
	ld.global.f32 	%f163, [%rd24+1536];
	add.f32 	%f164, %f162, %f163;
	ld.global.f32 	%f165, [%rd24+1792];
	add.f32 	%f281, %f164, %f165;
	add.s32 	%r134, %r134, 1024;
	add.s32 	%r132, %r132, 16;
	add.s64 	%rd24, %rd24, 4096;
	setp.ne.s32 	%p25, %r132, 0;
	@%p25 bra 	$L__BB33_38;
$L__BB33_39:
	setp.eq.s32 	%p26, %r36, 0;
	@%p26 bra 	$L__BB33_48;
	and.b32  	%r43, %r35, 7;
	setp.lt.u32 	%p27, %r36, 8;
	@%p27 bra 	$L__BB33_42;
	mul.wide.u32 	%rd19, %r134, 4;
	add.s64 	%rd20, %rd2, %rd19;
	ld.global.f32 	%f167, [%rd20];
	add.f32 	%f168, %f281, %f167;
	ld.global.f32 	%f169, [%rd20+256];
	add.f32 	%f170, %f168, %f169;
	ld.global.f32 	%f171, [%rd20+512];
	add.f32 	%f172, %f170, %f171;
	ld.global.f32 	%f173, [%rd20+768];
	add.f32 	%f174, %f172, %f173;
	ld.global.f32 	%f175, [%rd20+1024];
	add.f32 	%f176, %f174, %f175;
	ld.global.f32 	%f177, [%rd20+1280];
	add.f32 	%f178, %f176, %f177;
	ld.global.f32 	%f179, [%rd20+1536];
	add.f32 	%f180, %f178, %f179;
	ld.global.f32 	%f181, [%rd20+1792];
	add.f32 	%f281, %f180, %f181;
	add.s32 	%r134, %r134, 512;
$L__BB33_42:
	setp.eq.s32 	%p28, %r43, 0;
	@%p28 bra 	$L__BB33_48;
	and.b32  	%r46, %r35, 3;
	setp.lt.u32 	%p29, %r43, 4;
	@%p29 bra 	$L__BB33_45;
	mul.wide.u32 	%rd21, %r134, 4;
	add.s64 	%rd22, %rd2, %rd21;
	ld.global.f32 	%f183, [%rd22];
	add.f32 	%f184, %f281, %f183;
	ld.global.f32 	%f185, [%rd22+256];
	add.f32 	%f186, %f184, %f185;
	ld.global.f32 	%f187, [%rd22+512];
	add.f32 	%f188, %f186, %f187;
	ld.global.f32 	%f189, [%rd22+768];
	add.f32 	%f281, %f188, %f189;
	add.s32 	%r134, %r134, 256;
$L__BB33_45:
	setp.eq.s32 	%p30, %r46, 0;
	@%p30 bra 	$L__BB33_48;
	mul.wide.u32 	%rd23, %r134, 4;
	add.s64 	%rd25, %rd2, %rd23;
	neg.s32 	%r137, %r46;
$L__BB33_47:
	.pragma "nounroll";
	ld.global.f32 	%f190, [%rd25];
	add.f32 	%f281, %f281, %f190;
	add.s64 	%rd25, %rd25, 256;
	add.s32 	%r137, %r137, 1;
	setp.ne.s32 	%p31, %r137, 0;
	@%p31 bra 	$L__BB33_47;
$L__BB33_48:
	setp.gt.u32 	%p32, %r10, 15;
	mov.u32 	%r106, smem;
	add.s32 	%r52, %r106, %r77;
	st.volatile.shared.f32 	[%r52], %f281;
	bar.warp.sync 	-1;
	@%p32 bra 	$L__BB33_50;
	ld.volatile.shared.f32 	%f191, [%r52+64];
	add.f32 	%f281, %f281, %f191;
	st.volatile.shared.f32 	[%r52], %f281;
$L__BB33_50:
	setp.gt.u32 	%p33, %r10, 7;
	bar.warp.sync 	-1;
	@%p33 bra 	$L__BB33_52;
	ld.volatile.shared.f32 	%f192, [%r52+32];
	add.f32 	%f281, %f281, %f192;
	st.volatile.shared.f32 	[%r52], %f281;
$L__BB33_52:
	setp.gt.u32 	%p34, %r10, 3;
	bar.warp.sync 	-1;
	@%p34 bra 	$L__BB33_54;
	ld.volatile.shared.f32 	%f193, [%r52+16];
	add.f32 	%f281, %f281, %f193;
	st.volatile.shared.f32 	[%r52], %f281;
$L__BB33_54:
	setp.gt.u32 	%p35, %r10, 1;
	bar.warp.sync 	-1;
	@%p35 bra 	$L__BB33_56;
	ld.volatile.shared.f32 	%f194, [%r52+8];
	add.f32 	%f281, %f281, %f194;
	st.volatile.shared.f32 	[%r52], %f281;
$L__BB33_56:
	setp.ne.s32 	%p36, %r10, 0;
	bar.warp.sync 	-1;
	@%p36 bra 	$L__BB33_58;
	ld.volatile.shared.f32 	%f195, [%r52+4];
	add.f32 	%f196, %f281, %f195;
	st.volatile.shared.f32 	[%r52], %f196;
$L__BB33_58:
	setp.ne.s32 	%p37, %r12, 0;
	bar.warp.sync 	-1;
	barrier.sync 	0;
	@%p37 bra 	$L__BB33_72;
	add.s32 	%r108, %r11, -1;
	shr.u32 	%r109, %r108, 5;
	add.s32 	%r53, %r109, 1;
	and.b32  	%r54, %r53, 15;
	setp.lt.u32 	%p38, %r11, 481;
	mov.f32 	%f294, 0f00000000;
	mov.b32 	%r141, 0;
	@%p38 bra 	$L__BB33_62;
	add.s32 	%r138, %r106, 1024;
	and.b32  	%r113, %r53, 268435440;
	neg.s32 	%r139, %r113;
	mov.f32 	%f294, 0f00000000;
	mov.b32 	%r141, 0;
$L__BB33_61:
	.pragma "nounroll";
	ld.volatile.shared.f32 	%f200, [%r138+-1024];
	add.f32 	%f201, %f294, %f200;
	ld.volatile.shared.f32 	%f202, [%r138+-896];
	add.f32 	%f203, %f201, %f202;
	ld.volatile.shared.f32 	%f204, [%r138+-768];
	add.f32 	%f205, %f203, %f204;
	ld.volatile.shared.f32 	%f206, [%r138+-640];
	add.f32 	%f207, %f205, %f206;
	ld.volatile.shared.f32 	%f208, [%r138+-512];
	add.f32 	%f209, %f207, %f208;
	ld.volatile.shared.f32 	%f210, [%r138+-384];
	add.f32 	%f211, %f209, %f210;
	ld.volatile.shared.f32 	%f212, [%r138+-256];
	add.f32 	%f213, %f211, %f212;
	ld.volatile.shared.f32 	%f214, [%r138+-128];
	add.f32 	%f215, %f213, %f214;
	ld.volatile.shared.f32 	%f216, [%r138];
	add.f32 	%f217, %f215, %f216;
	ld.volatile.shared.f32 	%f218, [%r138+128];
	add.f32 	%f219, %f217, %f218;
	ld.volatile.shared.f32 	%f220, [%r138+256];
	add.f32 	%f221, %f219, %f220;
	ld.volatile.shared.f32 	%f222, [%r138+384];
	add.f32 	%f223, %f221, %f222;
	ld.volatile.shared.f32 	%f224, [%r138+512];
	add.f32 	%f225, %f223, %f224;
	ld.volatile.shared.f32 	%f226, [%r138+640];
	add.f32 	%f227, %f225, %f226;
	ld.volatile.shared.f32 	%f228, [%r138+768];
	add.f32 	%f229, %f227, %f228;
	ld.volatile.shared.f32 	%f230, [%r138+896];
	add.f32 	%f294, %f229, %f230;
	add.s32 	%r141, %r141, 512;
	add.s32 	%r139, %r139, 16;
	add.s32 	%r138, %r138, 2048;
	setp.ne.s32 	%p39, %r139, 0;
	@%p39 bra 	$L__BB33_61;
$L__BB33_62:
	setp.eq.s32 	%p40, %r54, 0;
	@%p40 bra 	$L__BB33_71;
	and.b32  	%r63, %r53, 7;
	setp.lt.u32 	%p41, %r54, 8;
	@%p41 bra 	$L__BB33_65;
	shl.b32 	%r114, %r141, 2;
	add.s32 	%r116, %r106, %r114;
	ld.volatile.shared.f32 	%f232, [%r116];
	add.f32 	%f233, %f294, %f232;
	ld.volatile.shared.f32 	%f234, [%r116+128];
	add.f32 	%f235, %f233, %f234;
	ld.volatile.shared.f32 	%f236, [%r116+256];
	add.f32 	%f237, %f235, %f236;
	ld.volatile.shared.f32 	%f238, [%r116+384];
	add.f32 	%f239, %f237, %f238;
	ld.volatile.shared.f32 	%f240, [%r116+512];
	add.f32 	%f241, %f239, %f240;
	ld.volatile.shared.f32 	%f242, [%r116+640];
	add.f32 	%f243, %f241, %f242;
	ld.volatile.shared.f32 	%f244, [%r116+768];
	add.f32 	%f245, %f243, %f244;
	ld.volatile.shared.f32 	%f246, [%r116+896];
	add.f32 	%f294, %f245, %f246;
	add.s32 	%r141, %r141, 256;
$L__BB33_65:
	setp.eq.s32 	%p42, %r63, 0;
	@%p42 bra 	$L__BB33_71;
	and.b32  	%r66, %r53, 3;
	setp.lt.u32 	%p43, %r63, 4;
	@%p43 bra 	$L__BB33_68;
	shl.b32 	%r117, %r141, 2;
	add.s32 	%r119, %r106, %r117;
	ld.volatile.shared.f32 	%f248, [%r119];
	add.f32 	%f249, %f294, %f248;
	ld.volatile.shared.f32 	%f250, [%r119+128];
	add.f32 	%f251, %f249, %f250;
	ld.volatile.shared.f32 	%f252, [%r119+256];
	add.f32 	%f253, %f251, %f252;
	ld.volatile.shared.f32 	%f254, [%r119+384];
	add.f32 	%f294, %f253, %f254;
	add.s32 	%r141, %r141, 128;
$L__BB33_68:
	setp.eq.s32 	%p44, %r66, 0;
	@%p44 bra 	$L__BB33_71;
	shl.b32 	%r120, %r141, 2;
	add.s32 	%r145, %r106, %r120;
	neg.s32 	%r144, %r66;
$L__BB33_70:
	.pragma "nounroll";
	ld.volatile.shared.f32 	%f255, [%r145];
	add.f32 	%f294, %f294, %f255;
	add.s32 	%r145, %r145, 128;
	add.s32 	%r144, %r144, 1;
	setp.ne.s32 	%p45, %r144, 0;
	@%p45 bra 	$L__BB33_70;
$L__BB33_71:
	st.volatile.shared.f32 	[smem], %f294;
$L__BB33_72:
	setp.ne.s32 	%p46, %r1, 0;
	barrier.sync 	0;
	@%p46 bra 	$L__BB33_74;
	ld.shared.f32 	%f256, [smem];
	st.global.f32 	[%rd2], %f256;
	mov.b32 	%r122, 0;
	st.global.u32 	[retirementCount], %r122;
$L__BB33_74:
	ret;

}
	// .globl	_Z16reduceSinglePassILj32ELb0EEvPKfPfj
.visible .entry _Z16reduceSinglePassILj32ELb0EEvPKfPfj(
	.param .u64 .ptr .align 1 _Z16reduceSinglePassILj32ELb0EEvPKfPfj_param_0,
	.param .u64 .ptr .align 1 _Z16reduceSinglePassILj32ELb0EEvPKfPfj_param_1,
	.param .u32 _Z16reduceSinglePassILj32ELb0EEvPKfPfj_param_2
)
{
	.reg .pred 	%p<47>;
	.reg .b16 	%rs<3>;
	.reg .b32 	%r<146>;
	.reg .b32 	%f<295>;
	.reg .b64 	%rd<26>;
	// demoted variable
	.shared .align 1 .u8 _ZZ16reduceSinglePassILj32ELb0EEvPKfPfjE6amLast;
	ld.param.u64 	%rd9, [_Z16reduceSinglePassILj32ELb0EEvPKfPfj_param_0];
	ld.param.u64 	%rd10, [_Z16reduceSinglePassILj32ELb0EEvPKfPfj_param_1];
	ld.param.u32 	%r75, [_Z16reduceSinglePassILj32ELb0EEvPKfPfj_param_2];
	cvta.to.global.u64 	%rd1, %rd9;
	cvta.to.global.u64 	%rd2, %rd10;
	mov.u32 	%r1, %tid.x;
	mov.u32 	%r2, %ctaid.x;
	shl.b32 	%r76, %r2, 6;
	add.s32 	%r123, %r76, %r1;
	mov.u32 	%r4, %nctaid.x;
	setp.ge.u32 	%p1, %r123, %r75;
	mov.f32 	%f257, 0f00000000;
	@%p1 bra 	$L__BB34_5;
	shl.b32 	%r5, %r4, 6;
	mov.f32 	%f257, 0f00000000;
$L__BB34_2:
	mul.wide.u32 	%rd11, %r123, 4;
	add.s64 	%rd12, %rd1, %rd11;
	ld.global.f32 	%f63, [%rd12];
	add.f32 	%f257, %f257, %f63;
	add.s32 	%r7, %r123, 32;
	setp.ge.u32 	%p2, %r7, %r75;
	@%p2 bra 	$L__BB34_4;
	mul.wide.u32 	%rd13, %r7, 4;
	add.s64 	%rd14, %rd1, %rd13;
	ld.global.f32 	%f64, [%rd14];
	add.f32 	%f257, %f257, %f64;
$L__BB34_4:
	add.s32 	%r123, %r123, %r5;
	setp.lt.u32 	%p3, %r123, %r75;
	@%p3 bra 	$L__BB34_2;
$L__BB34_5:
	shl.b32 	%r77, %r1, 2;
	mov.u32 	%r78, sdata;
	add.s32 	%r9, %r78, %r77;
	st.volatile.shared.f32 	[%r9], %f257;
	bar.warp.sync 	-1;
	and.b32  	%r10, %r1, 31;
	setp.gt.u32 	%p4, %r10, 15;
	@%p4 bra 	$L__BB34_7;
	ld.volatile.shared.f32 	%f65, [%r9+64];
	add.f32 	%f257, %f257, %f65;
	st.volatile.shared.f32 	[%r9], %f257;
$L__BB34_7:
	bar.warp.sync 	-1;
	setp.gt.u32 	%p5, %r10, 7;
	@%p5 bra 	$L__BB34_9;
	ld.volatile.shared.f32 	%f66, [%r9+32];
	add.f32 	%f257, %f257, %f66;
	st.volatile.shared.f32 	[%r9], %f257;
$L__BB34_9:
	bar.warp.sync 	-1;
	setp.gt.u32 	%p6, %r10, 3;
	@%p6 bra 	$L__BB34_11;
	ld.volatile.shared.f32 	%f67, [%r9+16];
	add.f32 	%f257, %f257, %f67;
	st.volatile.shared.f32 	[%r9], %f257;
$L__BB34_11:
	bar.warp.sync 	-1;
	setp.gt.u32 	%p7, %r10, 1;
	@%p7 bra 	$L__BB34_13;
	ld.volatile.shared.f32 	%f68, [%r9+8];
	add.f32 	%f257, %f257, %f68;
	st.volatile.shared.f32 	[%r9], %f257;
$L__BB34_13:
	bar.warp.sync 	-1;
	setp.ne.s32 	%p8, %r10, 0;
	@%p8 bra 	$L__BB34_15;
	ld.volatile.shared.f32 	%f69, [%r9+4];
	add.f32 	%f70, %f257, %f69;
	st.volatile.shared.f32 	[%r9], %f70;
$L__BB34_15:
	bar.warp.sync 	-1;
	barrier.sync 	0;
	mov.u32 	%r79, %tid.y;
	mov.u32 	%r80, %tid.z;
	mov.u32 	%r11, %ntid.x;
	mov.u32 	%r81, %ntid.y;
	mad.lo.s32 	%r82, %r80, %r81, %r79;
	mul.lo.s32 	%r83, %r82, %r11;
	or.b32  	%r12, %r83, %r1;
	setp.ne.s32 	%p9, %r12, 0;
	@%p9 bra 	$L__BB34_29;
	add.s32 	%r85, %r11, -1;
	shr.u32 	%r86, %r85, 5;
	add.s32 	%r13, %r86, 1;
	and.b32  	%r14, %r13, 15;
	setp.lt.u32 	%p10, %r11, 481;
	mov.f32 	%f272, 0f00000000;
	mov.b32 	%r127, 0;
	@%p10 bra 	$L__BB34_19;
	add.s32 	%r124, %r78, 1024;
	and.b32  	%r90, %r13, 268435440;
	neg.s32 	%r125, %r90;
	mov.f32 	%f272, 0f00000000;
	mov.b32 	%r127, 0;
$L__BB34_18:
	.pragma "nounroll";
	ld.volatile.shared.f32 	%f74, [%r124+-1024];
	add.f32 	%f75, %f272, %f74;
	ld.volatile.shared.f32 	%f76, [%r124+-896];
	add.f32 	%f77, %f75, %f76;
	ld.volatile.shared.f32 	%f78, [%r124+-768];
	add.f32 	%f79, %f77, %f78;
	ld.volatile.shared.f32 	%f80, [%r124+-640];
	add.f32 	%f81, %f79, %f80;
	ld.volatile.shared.f32 	%f82, [%r124+-512];
	add.f32 	%f83, %f81, %f82;
	ld.volatile.shared.f32 	%f84, [%r124+-384];
	add.f32 	%f85, %f83, %f84;
	ld.volatile.shared.f32 	%f86, [%r124+-256];
	add.f32 	%f87, %f85, %f86;
	ld.volatile.shared.f32 	%f88, [%r124+-128];
	add.f32 	%f89, %f87, %f88;
	ld.volatile.shared.f32 	%f90, [%r124];
	add.f32 	%f91, %f89, %f90;
	ld.volatile.shared.f32 	%f92, [%r124+128];
	add.f32 	%f93, %f91, %f92;
	ld.volatile.shared.f32 	%f94, [%r124+256];
	add.f32 	%f95, %f93, %f94;
	ld.volatile.shared.f32 	%f96, [%r124+384];
	add.f32 	%f97, %f95, %f96;
	ld.volatile.shared.f32 	%f98, [%r124+512];
	add.f32 	%f99, %f97, %f98;
	ld.volatile.shared.f32 	%f100, [%r124+640];
	add.f32 	%f101, %f99, %f100;
	ld.volatile.shared.f32 	%f102, [%r124+768];
	add.f32 	%f103, %f101, %f102;
	ld.volatile.shared.f32 	%f104, [%r124+896];
	add.f32 	%f272, %f103, %f104;
	add.s32 	%r127, %r127, 512;
	add.s32 	%r125, %r125, 16;
	add.s32 	%r124, %r124, 2048;
	setp.ne.s32 	%p11, %r125, 0;
	@%p11 bra 	$L__BB34_18;
$L__BB34_19:
	setp.eq.s32 	%p12, %r14, 0;
	@%p12 bra 	$L__BB34_28;
	and.b32  	%r23, %r13, 7;
	setp.lt.u32 	%p13, %r14, 8;
	@%p13 bra 	$L__BB34_22;
	shl.b32 	%r91, %r127, 2;
	add.s32 	%r93, %r78, %r91;
	ld.volatile.shared.f32 	%f106, [%r93];
	add.f32 	%f107, %f272, %f106;
	ld.volatile.shared.f32 	%f108, [%r93+128];
	add.f32 	%f109, %f107, %f108;
	ld.volatile.shared.f32 	%f110, [%r93+256];
	add.f32 	%f111, %f109, %f110;
	ld.volatile.shared.f32 	%f112, [%r93+384];
	add.f32 	%f113, %f111, %f112;
	ld.volatile.shared.f32 	%f114, [%r93+512];
	add.f32 	%f115, %f113, %f114;
	ld.volatile.shared.f32 	%f116, [%r93+640];
	add.f32 	%f117, %f115, %f116;
	ld.volatile.shared.f32 	%f118, [%r93+768];
	add.f32 	%f119, %f117, %f118;
	ld.volatile.shared.f32 	%f120, [%r93+896];
	add.f32 	%f272, %f119, %f120;
	add.s32 	%r127, %r127, 256;
$L__BB34_22:
	setp.eq.s32 	%p14, %r23, 0;
	@%p14 bra 	$L__BB34_28;
	and.b32  	%r26, %r13, 3;
	setp.lt.u32 	%p15, %r23, 4;
	@%p15 bra 	$L__BB34_25;
	shl.b32 	%r94, %r127, 2;
	add.s32 	%r96, %r78, %r94;
	ld.volatile.shared.f32 	%f122, [%r96];
	add.f32 	%f123, %f272, %f122;
	ld.volatile.shared.f32 	%f124, [%r96+128];
	add.f32 	%f125, %f123, %f124;
	ld.volatile.shared.f32 	%f126, [%r96+256];
	add.f32 	%f127, %f125, %f126;
	ld.volatile.shared.f32 	%f128, [%r96+384];
	add.f32 	%f272, %f127, %f128;
	add.s32 	%r127, %r127, 128;
$L__BB34_25:
	setp.eq.s32 	%p16, %r26, 0;
	@%p16 bra 	$L__BB34_28;
	shl.b32 	%r97, %r127, 2;
	add.s32 	%r131, %r78, %r97;
	neg.s32 	%r130, %r26;
$L__BB34_27:
	.pragma "nounroll";
	ld.volatile.shared.f32 	%f129, [%r131];
	add.f32 	%f272, %f272, %f129;
	add.s32 	%r131, %r131, 128;
	add.s32 	%r130, %r130, 1;
	setp.ne.s32 	%p17, %r130, 0;
	@%p17 bra 	$L__BB34_27;
$L__BB34_28:
	st.volatile.shared.f32 	[sdata], %f272;
$L__BB34_29:
	barrier.sync 	0;
	setp.ne.s32 	%p18, %r1, 0;
	@%p18 bra 	$L__BB34_31;
	ld.shared.f32 	%f130, [sdata];
	mul.wide.u32 	%rd15, %r2, 4;
	add.s64 	%rd16, %rd2, %rd15;
	st.global.f32 	[%rd16], %f130;
$L__BB34_31:
	setp.lt.u32 	%p19, %r4, 2;
	@%p19 bra 	$L__BB34_74;
	setp.ne.s32 	%p20, %r1, 0;
	membar.gl;
	@%p20 bra 	$L__BB34_34;
	atom.global.inc.u32 	%r99, [retirementCount], %r4;
	add.s32 	%r100, %r4, -1;
	setp.eq.s32 	%p21, %r99, %r100;
	selp.u16 	%rs1, 1, 0, %p21;
	st.shared.u8 	[_ZZ16reduceSinglePassILj32ELb0EEvPKfPfjE6amLast], %rs1;
$L__BB34_34:
	barrier.sync 	0;
	ld.shared.u8 	%rs2, [_ZZ16reduceSinglePassILj32ELb0EEvPKfPfjE6amLast];
	setp.eq.s16 	%p22, %rs2, 0;
	@%p22 bra 	$L__BB34_74;
	setp.ge.u32 	%p23, %r1, %r4;
	mov.f32 	%f281, 0f00000000;
	@%p23 bra 	$L__BB34_48;
	not.b32 	%r101, %r1;
	add.s32 	%r102, %r4, %r101;
	shr.u32 	%r103, %r102, 5;
	add.s32 	%r35, %r103, 1;
	and.b32  	%r36, %r35, 15;
	setp.lt.u32 	%p24, %r102, 480;
	mov.f32 	%f281, 0f00000000;
	mov.u32 	%r134, %r1;
	@%p24 bra 	$L__BB34_39;
	and.b32  	%r104, %r35, 268435440;
	neg.s32 	%r132, %r104;
	mul.wide.u32 	%rd17, %r1, 4;
	add.s64 	%rd18, %rd17, %rd2;
	add.s64 	%rd24, %rd18, 1024;
	mov.f32 	%f281, 0f00000000;
	mov.u32 	%r134, %r1;
$L__BB34_38:
	.pragma "nounroll";
	ld.global.f32 	%f135, [%rd24+-1024];
	add.f32 	%f136, %f281, %f135;
	ld.global.f32 	%f137, [%rd24+-896];
	add.f32 	%f138, %f136, %f137;
	ld.global.f32 	%f139, [%rd24+-768];
	add.f32 	%f140, %f138, %f139;
	ld.global.f32 	%f141, [%rd24+-640];
	add.f32 	%f142, %f140, %f141;
	ld.global.f32 	%f143, [%rd24+-512];
	add.f32 	%f144, %f142, %f143;
	ld.global.f32 	%f145, [%rd24+-384];
	add.f32 	%f146, %f144, %f145;
	ld.global.f32 	%f147, [%rd24+-256];
	add.f32 	%f148, %f146, %f147;
	ld.global.f32 	%f149, [%rd24+-128];
	add.f32 	%f150, %f148, %f149;
	ld.global.f32 	%f151, [%rd24];
	add.f32 	%f152, %f150, %f151;
	ld.global.f32 	%f153, [%rd24+128];
	add.f32 	%f154, %f152, %f153;
	ld.global.f32 	%f155, [%rd24+256];
	add.f32 	%f156, %f154, %f155;
	ld.global.f32 	%f157, [%rd24+384];
	add.f32 	%f158, %f156, %f157;
	ld.global.f32 	%f159, [%rd24+512];
	add.f32 	%f160, %f158, %f159;
	ld.global.f32 	%f161, [%rd24+640];
	add.f32 	%f162, %f160, %f161;
	ld.global.f32 	%f163, [%rd24+768];
	add.f32 	%f164, %f162, %f163;
	ld.global.f32 	%f165, [%rd24+896];
	add.f32 	%f281, %f164, %f165;
	add.s32 	%r134, %r134, 512;
	add.s32 	%r132, %r132, 16;
	add.s64 	%rd24, %rd24, 2048;
	setp.ne.s32 	%p25, %r132, 0;
	@%p25 bra 	$L__BB34_38;
$L__BB34_39:
	setp.eq.s32 	%p26, %r36, 0;
	@%p26 bra 	$L__BB34_48;
	and.b32  	%r43, %r35, 7;
	setp.lt.u32 	%p27, %r36, 8;
	@%p27 bra 	$L__BB34_42;
	mul.wide.u32 	%rd19, %r134, 4;
	add.s64 	%rd20, %rd2, %rd19;
	ld.global.f32 	%f167, [%rd20];
	add.f32 	%f168, %f281, %f167;
	ld.global.f32 	%f169, [%rd20+128];
	add.f32 	%f170, %f168, %f169;
	ld.global.f32 	%f171, [%rd20+256];
	add.f32 	%f172, %f170, %f171;
	ld.global.f32 	%f173, [%rd20+384];
	add.f32 	%f174, %f172, %f173;
	ld.global.f32 	%f175, [%rd20+512];
	add.f32 	%f176, %f174, %f175;
	ld.global.f32 	%f177, [%rd20+640];
	add.f32 	%f178, %f176, %f177;
	ld.global.f32 	%f179, [%rd20+768];
	add.f32 	%f180, %f178, %f179;
	ld.global.f32 	%f181, [%rd20+896];
	add.f32 	%f281, %f180, %f181;
	add.s32 	%r134, %r134, 256;
$L__BB34_42:
	setp.eq.s32 	%p28, %r43, 0;
	@%p28 bra 	$L__BB34_48;
	and.b32  	%r46, %r35, 3;
	setp.lt.u32 	%p29, %r43, 4;
	@%p29 bra 	$L__BB34_45;
	mul.wide.u32 	%rd21, %r134, 4;
	add.s64 	%rd22, %rd2, %rd21;
	ld.global.f32 	%f183, [%rd22];
	add.f32 	%f184, %f281, %f183;
	ld.global.f32 	%f185, [%rd22+128];
	add.f32 	%f186, %f184, %f185;
	ld.global.f32 	%f187, [%rd22+256];
	add.f32 	%f188, %f186, %f187;
	ld.global.f32 	%f189, [%rd22+384];
	add.f32 	%f281, %f188, %f189;
	add.s32 	%r134, %r134, 128;
$L__BB34_45:
	setp.eq.s32 	%p30, %r46, 0;
	@%p30 bra 	$L__BB34_48;
	mul.wide.u32 	%rd23, %r134, 4;
	add.s64 	%rd25, %rd2, %rd23;
	neg.s32 	%r137, %r46;
$L__BB34_47:
	.pragma "nounroll";
	ld.global.f32 	%f190, [%rd25];
	add.f32 	%f281, %f281, %f190;
	add.s64 	%rd25, %rd25, 128;
	add.s32 	%r137, %r137, 1;
	setp.ne.s32 	%p31, %r137, 0;
	@%p31 bra 	$L__BB34_47;
$L__BB34_48:
	setp.gt.u32 	%p32, %r10, 15;
	mov.u32 	%r106, smem;
	add.s32 	%r52, %r106, %r77;
	st.volatile.shared.f32 	[%r52], %f281;
	bar.warp.sync 	-1;
	@%p32 bra 	$L__BB34_50;
	ld.volatile.shared.f32 	%f191, [%r52+64];
	add.f32 	%f281, %f281, %f191;
	st.volatile.shared.f32 	[%r52], %f281;
$L__BB34_50:
	setp.gt.u32 	%p33, %r10, 7;
	bar.warp.sync 	-1;
	@%p33 bra 	$L__BB34_52;
	ld.volatile.shared.f32 	%f192, [%r52+32];
	add.f32 	%f281, %f281, %f192;
	st.volatile.shared.f32 	[%r52], %f281;
$L__BB34_52:
	setp.gt.u32 	%p34, %r10, 3;
	bar.warp.sync 	-1;
	@%p34 bra 	$L__BB34_54;
	ld.volatile.shared.f32 	%f193, [%r52+16];
	add.f32 	%f281, %f281, %f193;
	st.volatile.shared.f32 	[%r52], %f281;
$L__BB34_54:
	setp.gt.u32 	%p35, %r10, 1;
	bar.warp.sync 	-1;
	@%p35 bra 	$L__BB34_56;
	ld.volatile.shared.f32 	%f194, [%r52+8];
	add.f32 	%f281, %f281, %f194;
	st.volatile.shared.f32 	[%r52], %f281;
$L__BB34_56:
	setp.ne.s32 	%p36, %r10, 0;
	bar.warp.sync 	-1;
	@%p36 bra 	$L__BB34_58;
	ld.volatile.shared.f32 	%f195, [%r52+4];
	add.f32 	%f196, %f281, %f195;
	st.volatile.shared.f32 	[%r52], %f196;
$L__BB34_58:
	setp.ne.s32 	%p37, %r12, 0;
	bar.warp.sync 	-1;
	barrier.sync 	0;
	@%p37 bra 	$L__BB34_72;
	add.s32 	%r108, %r11, -1;
	shr.u32 	%r109, %r108, 5;
	add.s32 	%r53, %r109, 1;
	and.b32  	%r54, %r53, 15;
	setp.lt.u32 	%p38, %r11, 481;
	mov.f32 	%f294, 0f00000000;
	mov.b32 	%r141, 0;
	@%p38 bra 	$L__BB34_62;
	add.s32 	%r138, %r106, 1024;
	and.b32  	%r113, %r53, 268435440;
	neg.s32 	%r139, %r113;
	mov.f32 	%f294, 0f00000000;
	mov.b32 	%r141, 0;
$L__BB34_61:
	.pragma "nounroll";
	ld.volatile.shared.f32 	%f200, [%r138+-1024];
	add.f32 	%f201, %f294, %f200;
	ld.volatile.shared.f32 	%f202, [%r138+-896];
	add.f32 	%f203, %f201, %f202;
	ld.volatile.shared.f32 	%f204, [%r138+-768];
	add.f32 	%f205, %f203, %f204;
	ld.volatile.shared.f32 	%f206, [%r138+-640];
	add.f32 	%f207, %f205, %f206;
	ld.volatile.shared.f32 	%f208, [%r138+-512];
	add.f32 	%f209, %f207, %f208;
	ld.volatile.shared.f32 	%f210, [%r138+-384];
	add.f32 	%f211, %f209, %f210;
	ld.volatile.shared.f32 	%f212, [%r138+-256];
	add.f32 	%f213, %f211, %f212;
	ld.volatile.shared.f32 	%f214, [%r138+-128];
	add.f32 	%f215, %f213, %f214;
	ld.volatile.shared.f32 	%f216, [%r138];
	add.f32 	%f217, %f215, %f216;
	ld.volatile.shared.f32 	%f218, [%r138+128];
	add.f32 	%f219, %f217, %f218;
	ld.volatile.shared.f32 	%f220, [%r138+256];
	add.f32 	%f221, %f219, %f220;
	ld.volatile.shared.f32 	%f222, [%r138+384];
	add.f32 	%f223, %f221, %f222;
	ld.volatile.shared.f32 	%f224, [%r138+512];
	add.f32 	%f225, %f223, %f224;
	ld.volatile.shared.f32 	%f226, [%r138+640];
	add.f32 	%f227, %f225, %f226;
	ld.volatile.shared.f32 	%f228, [%r138+768];
	add.f32 	%f229, %f227, %f228;
	ld.volatile.shared.f32 	%f230, [%r138+896];
	add.f32 	%f294, %f229, %f230;
	add.s32 	%r141, %r141, 512;
	add.s32 	%r139, %r139, 16;
	add.s32 	%r138, %r138, 2048;
	setp.ne.s32 	%p39, %r139, 0;
	@%p39 bra 	$L__BB34_61;
$L__BB34_62:
	setp.eq.s32 	%p40, %r54, 0;
	@%p40 bra 	$L__BB34_71;
	and.b32  	%r63, %r53, 7;
	setp.lt.u32 	%p41, %r54, 8;
	@%p41 bra 	$L__BB34_65;
	shl.b32 	%r114, %r141, 2;
	add.s32 	%r116, %r106, %r114;
	ld.volatile.shared.f32 	%f232, [%r116];
	add.f32 	%f233, %f294, %f232;
	ld.volatile.shared.f32 	%f234, [%r116+128];
	add.f32 	%f235, %f233, %f234;
	ld.volatile.shared.f32 	%f236, [%r116+256];
	add.f32 	%f237, %f235, %f236;
	ld.volatile.shared.f32 	%f238, [%r116+384];
	add.f32 	%f239, %f237, %f238;
	ld.volatile.shared.f32 	%f240, [%r116+512];
	add.f32 	%f241, %f239, %f240;
	ld.volatile.shared.f32 	%f242, [%r116+640];
	add.f32 	%f243, %f241, %f242;
	ld.volatile.shared.f32 	%f244, [%r116+768];
	add.f32 	%f245, %f243, %f244;
	ld.volatile.shared.f32 	%f246, [%r116+896];
	add.f32 	%f294, %f245, %f246;
	add.s32 	%r141, %r141, 256;
$L__BB34_65:
	setp.eq.s32 	%p42, %r63, 0;
	@%p42 bra 	$L__BB34_71;
	and.b32  	%r66, %r53, 3;
	setp.lt.u32 	%p43, %r63, 4;
	@%p43 bra 	$L__BB34_68;
	shl.b32 	%r117, %r141, 2;
	add.s32 	%r119, %r106, %r117;
	ld.volatile.shared.f32 	%f248, [%r119];
	add.f32 	%f249, %f294, %f248;
	ld.volatile.shared.f32 	%f250, [%r119+128];
	add.f32 	%f251, %f249, %f250;
	ld.volatile.shared.f32 	%f252, [%r119+256];
	add.f32 	%f253, %f251, %f252;
	ld.volatile.shared.f32 	%f254, [%r119+384];
	add.f32 	%f294, %f253, %f254;
	add.s32 	%r141, %r141, 128;
$L__BB34_68:
	setp.eq.s32 	%p44, %r66, 0;
	@%p44 bra 	$L__BB34_71;
	shl.b32 	%r120, %r141, 2;
	add.s32 	%r145, %r106, %r120;
	neg.s32 	%r144, %r66;
$L__BB34_70:
	.pragma "nounroll";
	ld.volatile.shared.f32 	%f255, [%r145];
	add.f32 	%f294, %f294, %f255;
	add.s32 	%r145, %r145, 128;
	add.s32 	%r144, %r144, 1;
	setp.ne.s32 	%p45, %r144, 0;
	@%p45 bra 	$L__BB34_70;
$L__BB34_71:
	st.volatile.shared.f32 	[smem], %f294;
$L__BB34_72:
	setp.ne.s32 	%p46, %r1, 0;
	barrier.sync 	0;
	@%p46 bra 	$L__BB34_74;
	ld.shared.f32 	%f256, [smem];
	st.global.f32 	[%rd2], %f256;
	mov.b32 	%r122, 0;
	st.global.u32 	[retirementCount], %r122;
$L__BB34_74:
	ret;

}
	// .globl	_Z16reduceSinglePassILj16ELb0EEvPKfPfj
.visible .entry _Z16reduceSinglePassILj16ELb0EEvPKfPfj(
	.param .u64 .ptr .align 1 _Z16reduceSinglePassILj16ELb0EEvPKfPfj_param_0,
	.param .u64 .ptr .align 1 _Z16reduceSinglePassILj16ELb0EEvPKfPfj_param_1,
	.param .u32 _Z16reduceSinglePassILj16ELb0EEvPKfPfj_param_2
)
{
	.reg .pred 	%p<47>;
	.reg .b16 	%rs<3>;
	.reg .b32 	%r<146>;
	.reg .b32 	%f<295>;
	.reg .b64 	%rd<26>;
	// demoted variable
	.shared .align 1 .u8 _ZZ16reduceSinglePassILj16ELb0EEvPKfPfjE6amLast;
	ld.param.u64 	%rd9, [_Z16reduceSinglePassILj16ELb0EEvPKfPfj_param_0];
	ld.param.u64 	%rd10, [_Z16reduceSinglePassILj16ELb0EEvPKfPfj_param_1];
	ld.param.u32 	%r75, [_Z16reduceSinglePassILj16ELb0EEvPKfPfj_param_2];
	cvta.to.global.u64 	%rd1, %rd9;
	cvta.to.global.u64 	%rd2, %rd10;
	mov.u32 	%r1, %tid.x;
	mov.u32 	%r2, %ctaid.x;
	shl.b32 	%r76, %r2, 5;
	add.s32 	%r123, %r76, %r1;
	mov.u32 	%r4, %nctaid.x;
	setp.ge.u32 	%p1, %r123, %r75;
	mov.f32 	%f257, 0f00000000;
	@%p1 bra 	$L__BB35_5;
	shl.b32 	%r5, %r4, 5;
	mov.f32 	%f257, 0f00000000;
$L__BB35_2:
	mul.wide.u32 	%rd11, %r123, 4;
	add.s64 	%rd12, %rd1, %rd11;
	ld.global.f32 	%f63, [%rd12];
	add.f32 	%f257, %f257, %f63;
	add.s32 	%r7, %r123, 16;
	setp.ge.u32 	%p2, %r7, %r75;
	@%p2 bra 	$L__BB35_4;
	mul.wide.u32 	%rd13, %r7, 4;
	add.s64 	%rd14, %rd1, %rd13;
	ld.global.f32 	%f64, [%rd14];
	add.f32 	%f257, %f257, %f64;
$L__BB35_4:
	add.s32 	%r123, %r123, %r5;
	setp.lt.u32 	%p3, %r123, %r75;
	@%p3 bra 	$L__BB35_2;
$L__BB35_5:
	shl.b32 	%r77, %r1, 2;
	mov.u32 	%r78, sdata;
	add.s32 	%r9, %r78, %r77;
	st.volatile.shared.f32 	[%r9], %f257;
	bar.warp.sync 	-1;
	and.b32  	%r10, %r1, 31;
	setp.gt.u32 	%p4, %r10, 15;
	@%p4 bra 	$L__BB35_7;
	ld.volatile.shared.f32 	%f65, [%r9+64];
	add.f32 	%f257, %f257, %f65;
	st.volatile.shared.f32 	[%r9], %f257;
$L__BB35_7:
	bar.warp.sync 	-1;
	setp.gt.u32 	%p5, %r10, 7;
	@%p5 bra 	$L__BB35_9;
	ld.volatile.shared.f32 	%f66, [%r9+32];
	add.f32 	%f257, %f257, %f66;
	st.volatile.shared.f32 	[%r9], %f257;
$L__BB35_9:
	bar.warp.sync 	-1;
	setp.gt.u32 	%p6, %r10, 3;
	@%p6 bra 	$L__BB35_11;
	ld.volatile.shared.f32 	%f67, [%r9+16];
	add.f32 	%f257, %f257, %f67;
	st.volatile.shared.f32 	[%r9], %f257;
$L__BB35_11:
	bar.warp.sync 	-1;
	setp.gt.u32 	%p7, %r10, 1;
	@%p7 bra 	$L__BB35_13;
	ld.volatile.shared.f32 	%f68, [%r9+8];
	add.f32 	%f257, %f257, %f68;
	st.volatile.shared.f32 	[%r9], %f257;
$L__BB35_13:
	bar.warp.sync 	-1;
	setp.ne.s32 	%p8, %r10, 0;
	@%p8 bra 	$L__BB35_15;
	ld.volatile.shared.f32 	%f69, [%r9+4];
	add.f32 	%f70, %f257, %f69;
	st.volatile.shared.f32 	[%r9], %f70;
$L__BB35_15:
	bar.warp.sync 	-1;
	barrier.sync 	0;
	mov.u32 	%r79, %tid.y;
	mov.u32 	%r80, %tid.z;
	mov.u32 	%r11, %ntid.x;
	mov.u32 	%r81, %ntid.y;
	mad.lo.s32 	%r82, %r80, %r81, %r79;
	mul.lo.s32 	%r83, %r82, %r11;
	or.b32  	%r12, %r83, %r1;
	setp.ne.s32 	%p9, %r12, 0;
	@%p9 bra 	$L__BB35_29;
	add.s32 	%r85, %r11, -1;
	shr.u32 	%r86, %r85, 5;
	add.s32 	%r13, %r86, 1;
	and.b32  	%r14, %r13, 15;
	setp.lt.u32 	%p10, %r11, 481;
	mov.f32 	%f272, 0f00000000;
	mov.b32 	%r127, 0;
	@%p10 bra 	$L__BB35_19;
	add.s32 	%r124, %r78, 1024;
	and.b32  	%r90, %r13, 268435440;
	neg.s32 	%r125, %r90;
	mov.f32 	%f272, 0f00000000;
	mov.b32 	%r127, 0;
$L__BB35_18:
	.pragma "nounroll";
	ld.volatile.shared.f32 	%f74, [%r124+-1024];
	add.f32 	%f75, %f272, %f74;
	ld.volatile.shared.f32 	%f76, [%r124+-896];
	add.f32 	%f77, %f75, %f76;
	ld.volatile.shared.f32 	%f78, [%r124+-768];
	add.f32 	%f79, %f77, %f78;
	ld.volatile.shared.f32 	%f80, [%r124+-640];
	add.f32 	%f81, %f79, %f80;
	ld.volatile.shared.f32 	%f82, [%r124+-512];
	add.f32 	%f83, %f81, %f82;
	ld.volatile.shared.f32 	%f84, [%r124+-384];
	add.f32 	%f85, %f83, %f84;
	ld.volatile.shared.f32 	%f86, [%r124+-256];
	add.f32 	%f87, %f85, %f86;
	ld.volatile.shared.f32 	%f88, [%r124+-128];
	add.f32 	%f89, %f87, %f88;
	ld.volatile.shared.f32 	%f90, [%r124];
	add.f32 	%f91, %f89, %f90;
	ld.volatile.shared.f32 	%f92, [%r124+128];
	add.f32 	%f93, %f91, %f92;
	ld.volatile.shared.f32 	%f94, [%r124+256];
	add.f32 	%f95, %f93, %f94;
	ld.volatile.shared.f32 	%f96, [%r124+384];
	add.f32 	%f97, %f95, %f96;
	ld.volatile.shared.f32 	%f98, [%r124+512];
	add.f32 	%f99, %f97, %f98;
	ld.volatile.shared.f32 	%f100, [%r124+640];
	add.f32 	%f101, %f99, %f100;
	ld.volatile.shared.f32 	%f102, [%r124+768];
	add.f32 	%f103, %f101, %f102;
	ld.volatile.shared.f32 	%f104, [%r124+896];
	add.f32 	%f272, %f103, %f104;
	add.s32 	%r127, %r127, 512;
	add.s32 	%r125, %r125, 16;
	add.s32 	%r124, %r124, 2048;
	setp.ne.s32 	%p11, %r125, 0;
	@%p11 bra 	$L__BB35_18;
$L__BB35_19:
	setp.eq.s32 	%p12, %r14, 0;
	@%p12 bra 	$L__BB35_28;
	and.b32  	%r23, %r13, 7;
	setp.lt.u32 	%p13, %r14, 8;
	@%p13 bra 	$L__BB35_22;
	shl.b32 	%r91, %r127, 2;
	add.s32 	%r93, %r78, %r91;
	ld.volatile.shared.f32 	%f106, [%r93];
	add.f32 	%f107, %f272, %f106;
	ld.volatile.shared.f32 	%f108, [%r93+128];
	add.f32 	%f109, %f107, %f108;
	ld.volatile.shared.f32 	%f110, [%r93+256];
	add.f32 	%f111, %f109, %f110;
	ld.volatile.shared.f32 	%f112, [%r93+384];
	add.f32 	%f113, %f111, %f112;
	ld.volatile.shared.f32 	%f114, [%r93+512];
	add.f32 	%f115, %f113, %f114;
	ld.volatile.shared.f32 	%f116, [%r93+640];
	add.f32 	%f117, %f115, %f116;
	ld.volatile.shared.f32 	%f118, [%r93+768];
	add.f32 	%f119, %f117, %f118;
	ld.volatile.shared.f32 	%f120, [%r93+896];
	add.f32 	%f272, %f119, %f120;
	add.s32 	%r127, %r127, 256;
$L__BB35_22:
	setp.eq.s32 	%p14, %r23, 0;
	@%p14 bra 	$L__BB35_28;
	and.b32  	%r26, %r13, 3;
	setp.lt.u32 	%p15, %r23, 4;
	@%p15 bra 	$L__BB35_25;
	shl.b32 	%r94, %r127, 2;
	add.s32 	%r96, %r78, %r94;
	ld.volatile.shared.f32 	%f122, [%r96];
	add.f32 	%f123, %f272, %f122;
	ld.volatile.shared.f32 	%f124, [%r96+128];
	add.f32 	%f125, %f123, %f124;
	ld.volatile.shared.f32 	%f126, [%r96+256];
	add.f32 	%f127, %f125, %f126;
	ld.volatile.shared.f32 	%f128, [%r96+384];
	add.f32 	%f272, %f127, %f128;
	add.s32 	%r127, %r127, 128;
$L__BB35_25:
	setp.eq.s32 	%p16, %r26, 0;
	@%p16 bra 	$L__BB35_28;
	shl.b32 	%r97, %r127, 2;
	add.s32 	%r131, %r78, %r97;
	neg.s32 	%r130, %r26;
$L__BB35_27:
	.pragma "nounroll";
	ld.volatile.shared.f32 	%f129, [%r131];
	add.f32 	%f272, %f272, %f129;
	add.s32 	%r131, %r131, 128;
	add.s32 	%r130, %r130, 1;
	setp.ne.s32 	%p17, %r130, 0;
	@%p17 bra 	$L__BB35_27;
$L__BB35_28:
	st.volatile.shared.f32 	[sdata], %f272;
$L__BB35_29:
	barrier.sync 	0;
	setp.ne.s32 	%p18, %r1, 0;
	@%p18 bra 	$L__BB35_31;
	ld.shared.f32 	%f130, [sdata];
	mul.wide.u32 	%rd15, %r2, 4;
	add.s64 	%rd16, %rd2, %rd15;
	st.global.f32 	[%rd16], %f130;
$L__BB35_31:
	setp.lt.u32 	%p19, %r4, 2;
	@%p19 bra 	$L__BB35_74;
	setp.ne.s32 	%p20, %r1, 0;
	membar.gl;
	@%p20 bra 	$L__BB35_34;
	atom.global.inc.u32 	%r99, [retirementCount], %r4;
	add.s32 	%r100, %r4, -1;
	setp.eq.s32 	%p21, %r99, %r100;
	selp.u16 	%rs1, 1, 0, %p21;
	st.shared.u8 	[_ZZ16reduceSinglePassILj16ELb0EEvPKfPfjE6amLast], %rs1;
$L__BB35_34:
	barrier.sync 	0;
	ld.shared.u8 	%rs2, [_ZZ16reduceSinglePassILj16ELb0EEvPKfPfjE6amLast];
	setp.eq.s16 	%p22, %rs2, 0;
	@%p22 bra 	$L__BB35_74;
	setp.ge.u32 	%p23, %r1, %r4;
	mov.f32 	%f281, 0f00000000;
	@%p23 bra 	$L__BB35_48;
	not.b32 	%r101, %r1;
	add.s32 	%r102, %r4, %r101;
	shr.u32 	%r103, %r102, 4;
	add.s32 	%r35, %r103, 1;
	and.b32  	%r36, %r35, 15;
	setp.lt.u32 	%p24, %r102, 240;
	mov.f32 	%f281, 0f00000000;
	mov.u32 	%r134, %r1;
	@%p24 bra 	$L__BB35_39;
	and.b32  	%r104, %r35, 536870896;
	neg.s32 	%r132, %r104;
	mul.wide.u32 	%rd17, %r1, 4;
	add.s64 	%rd18, %rd17, %rd2;
	add.s64 	%rd24, %rd18, 512;
	mov.f32 	%f281, 0f00000000;
	mov.u32 	%r134, %r1;
$L__BB35_38:
	.pragma "nounroll";
	ld.global.f32 	%f135, [%rd24+-512];
	add.f32 	%f136, %f281, %f135;
	ld.global.f32 	%f137, [%rd24+-448];
	add.f32 	%f138, %f136, %f137;
	ld.global.f32 	%f139, [%rd24+-384];
	add.f32 	%f140, %f138, %f139;
	ld.global.f32 	%f141, [%rd24+-320];
	add.f32 	%f142, %f140, %f141;
	ld.global.f32 	%f143, [%rd24+-256];
	add.f32 	%f144, %f142, %f143;
	ld.global.f32 	%f145, [%rd24+-192];
	add.f32 	%f146, %f144, %f145;
	ld.global.f32 	%f147, [%rd24+-128];
	add.f32 	%f148, %f146, %f147;
	ld.global.f32 	%f149, [%rd24+-64];
	add.f32 	%f150, %f148, %f149;
	ld.global.f32 	%f151, [%rd24];
	add.f32 	%f152, %f150, %f151;
	ld.global.f32 	%f153, [%rd24+64];
	add.f32 	%f154, %f152, %f153;
	ld.global.f32 	%f155, [%rd24+128];
	add.f32 	%f156, %f154, %f155;
	ld.global.f32 	%f157, [%rd24+192];
	add.f32 	%f158, %f156, %f157;
	ld.global.f32 	%f159, [%rd24+256];
	add.f32 	%f160, %f158, %f159;
	ld.global.f32 	%f161, [%rd24+320];
	add.f32 	%f162, %f160, %f161;
	ld.global.f32 	%f163, [%rd24+384];
	add.f32 	%f164, %f162, %f163;
	ld.global.f32 	%f165, [%rd24+448];
	add.f32 	%f281, %f164, %f165;
	add.s32 	%r134, %r134, 256;
	add.s32 	%r132, %r132, 16;
	add.s64 	%rd24, %rd24, 1024;
	setp.ne.s32 	%p25, %r132, 0;
	@%p25 bra 	$L__BB35_38;
$L__BB35_39:
	setp.eq.s32 	%p26, %r36, 0;
	@%p26 bra 	$L__BB35_48;
	and.b32  	%r43, %r35, 7;
	setp.lt.u32 	%p27, %r36, 8;
	@%p27 bra 	$L__BB35_42;
	mul.wide.u32 	%rd19, %r134, 4;
	add.s64 	%rd20, %rd2, %rd19;
	ld.global.f32 	%f167, [%rd20];
	add.f32 	%f168, %f281, %f167;
	ld.global.f32 	%f169, [%rd20+64];
	add.f32 	%f170, %f168, %f169;
	ld.global.f32 	%f171, [%rd20+128];
	add.f32 	%f172, %f170, %f171;
	ld.global.f32 	%f173, [%rd20+192];
	add.f32 	%f174, %f172, %f173;
	ld.global.f32 	%f175, [%rd20+256];
	add.f32 	%f176, %f174, %f175;
	ld.global.f32 	%f177, [%rd20+320];
	add.f32 	%f178, %f176, %f177;
	ld.global.f32 	%f179, [%rd20+384];
	add.f32 	%f180, %f178, %f179;
	ld.global.f32 	%f181, [%rd20+448];
	add.f32 	%f281, %f180, %f181;
	add.s32 	%r134, %r134, 128;
$L__BB35_42:
	setp.eq.s32 	%p28, %r43, 0;
	@%p28 bra 	$L__BB35_48;
	and.b32  	%r46, %r35, 3;
	setp.lt.u32 	%p29, %r43, 4;
	@%p29 bra 	$L__BB35_45;
	mul.wide.u32 	%rd21, %r134, 4;
	add.s64 	%rd22, %rd2, %rd21;
	ld.global.f32 	%f183, [%rd22];
	add.f32 	%f184, %f281, %f183;
	ld.global.f32 	%f185, [%rd22+64];
	add.f32 	%f186, %f184, %f185;
	ld.global.f32 	%f187, [%rd22+128];
	add.f32 	%f188, %f186, %f187;
	ld.global.f32 	%f189, [%rd22+192];
	add.f32 	%f281, %f188, %f189;
	add.s32 	%r134, %r134, 64;
$L__BB35_45:
	setp.eq.s32 	%p30, %r46, 0;
	@%p30 bra 	$L__BB35_48;
	mul.wide.u32 	%rd23, %r134, 4;
	add.s64 	%rd25, %rd2, %rd23;
	neg.s32 	%r137, %r46;
$L__BB35_47:
	.pragma "nounroll";
	ld.global.f32 	%f190, [%rd25];
	add.f32 	%f281, %f281, %f190;
	add.s64 	%rd25, %rd25, 64;
	add.s32 	%r137, %r137, 1;
	setp.ne.s32 	%p31, %r137, 0;
	@%p31 bra 	$L__BB35_47;
$L__BB35_48:
	setp.gt.u32 	%p32, %r10, 15;
	mov.u32 	%r106, smem;
	add.s32 	%r52, %r106, %r77;
	st.volatile.shared.f32 	[%r52], %f281;
	bar.warp.sync 	-1;
	@%p32 bra 	$L__BB35_50;
	ld.volatile.shared.f32 	%f191, [%r52+64];
	add.f32 	%f281, %f281, %f191;
	st.volatile.shared.f32 	[%r52], %f281;
$L__BB35_50:
	setp.gt.u32 	%p33, %r10, 7;
	bar.warp.sync 	-1;
	@%p33 bra 	$L__BB35_52;
	ld.volatile.shared.f32 	%f192, [%r52+32];
	add.f32 	%f281, %f281, %f192;
	st.volatile.shared.f32 	[%r52], %f281;
$L__BB35_52:
	setp.gt.u32 	%p34, %r10, 3;
	bar.warp.sync 	-1;
	@%p34 bra 	$L__BB35_54;
	ld.volatile.shared.f32 	%f193, [%r52+16];
	add.f32 	%f281, %f281, %f193;
	st.volatile.shared.f32 	[%r52], %f281;
$L__BB35_54:
	setp.gt.u32 	%p35, %r10, 1;
	bar.warp.sync 	-1;
	@%p35 bra 	$L__BB35_56;
	ld.volatile.shared.f32 	%f194, [%r52+8];
	add.f32 	%f281, %f281, %f194;
	st.volatile.shared.f32 	[%r52], %f281;
$L__BB35_56:
	setp.ne.s32 	%p36, %r10, 0;
	bar.warp.sync 	-1;
	@%p36 bra 	$L__BB35_58;
	ld.volatile.shared.f32 	%f195, [%r52+4];
	add.f32 	%f196, %f281, %f195;
	st.volatile.shared.f32 	[%r52], %f196;
$L__BB35_58:
	setp.ne.s32 	%p37, %r12, 0;
	bar.warp.sync 	-1;
	barrier.sync 	0;
	@%p37 bra 	$L__BB35_72;
	add.s32 	%r108, %r11, -1;
	shr.u32 	%r109, %r108, 5;
	add.s32 	%r53, %r109, 1;
	and.b32  	%r54, %r53, 15;
	setp.lt.u32 	%p38, %r11, 481;
	mov.f32 	%f294, 0f00000000;
	mov.b32 	%r141, 0;
	@%p38 bra 	$L__BB35_62;
	add.s32 	%r138, %r106, 1024;
	and.b32  	%r113, %r53, 268435440;
	neg.s32 	%r139, %r113;
	mov.f32 	%f294, 0f00000000;
	mov.b32 	%r141, 0;
$L__BB35_61:
	.pragma "nounroll";
	ld.volatile.shared.f32 	%f200, [%r138+-1024];
	add.f32 	%f201, %f294, %f200;
	ld.volatile.shared.f32 	%f202, [%r138+-896];
	add.f32 	%f203, %f201, %f202;
	ld.volatile.shared.f32 	%f204, [%r138+-768];
	add.f32 	%f205, %f203, %f204;
	ld.volatile.shared.f32 	%f206, [%r138+-640];
	add.f32 	%f207, %f205, %f206;
	ld.volatile.shared.f32 	%f208, [%r138+-512];
	add.f32 	%f209, %f207, %f208;
	ld.volatile.shared.f32 	%f210, [%r138+-384];
	add.f32 	%f211, %f209, %f210;
	ld.volatile.shared.f32 	%f212, [%r138+-256];
	add.f32 	%f213, %f211, %f212;
	ld.volatile.shared.f32 	%f214, [%r138+-128];
	add.f32 	%f215, %f213, %f214;
	ld.volatile.shared.f32 	%f216, [%r138];
	add.f32 	%f217, %f215, %f216;
	ld.volatile.shared.f32 	%f218, [%r138+128];
	add.f32 	%f219, %f217, %f218;
	ld.volatile.shared.f32 	%f220, [%r138+256];
	add.f32 	%f221, %f219, %f220;
	ld.volatile.shared.f32 	%f222, [%r138+384];
	add.f32 	%f223, %f221, %f222;
	ld.volatile.shared.f32 	%f224, [%r138+512];
	add.f32 	%f225, %f223, %f224;
	ld.volatile.shared.f32 	%f226, [%r138+640];
	add.f32 	%f227, %f225, %f226;
	ld.volatile.shared.f32 	%f228, [%r138+768];
	add.f32 	%f229, %f227, %f228;
	ld.volatile.shared.f32 	%f230, [%r138+896];
	add.f32 	%f294, %f229, %f230;
	add.s32 	%r141, %r141, 512;
	add.s32 	%r139, %r139, 16;
	add.s32 	%r138, %r138, 2048;
	setp.ne.s32 	%p39, %r139, 0;
	@%p39 bra 	$L__BB35_61;
$L__BB35_62:
	setp.eq.s32 	%p40, %r54, 0;
	@%p40 bra 	$L__BB35_71;
	and.b32  	%r63, %r53, 7;
	setp.lt.u32 	%p41, %r54, 8;
	@%p41 bra 	$L__BB35_65;
	shl.b32 	%r114, %r141, 2;
	add.s32 	%r116, %r106, %r114;
	ld.volatile.shared.f32 	%f232, [%r116];
	add.f32 	%f233, %f294, %f232;
	ld.volatile.shared.f32 	%f234, [%r116+128];
	add.f32 	%f235, %f233, %f234;
	ld.volatile.shared.f32 	%f236, [%r116+256];
	add.f32 	%f237, %f235, %f236;
	ld.volatile.shared.f32 	%f238, [%r116+384];
	add.f32 	%f239, %f237, %f238;
	ld.volatile.shared.f32 	%f240, [%r116+512];
	add.f32 	%f241, %f239, %f240;
	ld.volatile.shared.f32 	%f242, [%r116+640];
	add.f32 	%f243, %f241, %f242;
	ld.volatile.shared.f32 	%f244, [%r116+768];
	add.f32 	%f245, %f243, %f244;
	ld.volatile.shared.f32 	%f246, [%r116+896];
	add.f32 	%f294, %f245, %f246;
	add.s32 	%r141, %r141, 256;
$L__BB35_65:
	setp.eq.s32 	%p42, %r63, 0;
	@%p42 bra 	$L__BB35_71;
	and.b32  	%r66, %r53, 3;
	setp.lt.u32 	%p43, %r63, 4;
	@%p43 bra 	$L__BB35_68;
	shl.b32 	%r117, %r141, 2;
	add.s32 	%r119, %r106, %r117;
	ld.volatile.shared.f32 	%f248, [%r119];
	add.f32 	%f249, %f294, %f248;
	ld.volatile.shared.f32 	%f250, [%r119+128];
	add.f32 	%f251, %f249, %f250;
	ld.volatile.shared.f32 	%f252, [%r119+256];
	add.f32 	%f253, %f251, %f252;
	ld.volatile.shared.f32 	%f254, [%r119+384];
	add.f32 	%f294, %f253, %f254;
	add.s32 	%r141, %r141, 128;
$L__BB35_68:
	setp.eq.s32 	%p44, %r66, 0;
	@%p44 bra 	$L__BB35_71;
	shl.b32 	%r120, %r141, 2;
	add.s32 	%r145, %r106, %r120;
	neg.s32 	%r144, %r66;
$L__BB35_70:
	.pragma "nounroll";
	ld.volatile.shared.f32 	%f255, [%r145];
	add.f32 	%f294, %f294, %f255;
	add.s32 	%r145, %r145, 128;
	add.s32 	%r144, %r144, 1;
	setp.ne.s32 	%p45, %r144, 0;
	@%p45 bra 	$L__BB35_70;
$L__BB35_71:
	st.volatile.shared.f32 	[smem], %f294;
$L__BB35_72:
	setp.ne.s32 	%p46, %r1, 0;
	barrier.sync 	0;
	@%p46 bra 	$L__BB35_74;
	ld.shared.f32 	%f256, [smem];
	st.global.f32 	[%rd2], %f256;
	mov.b32 	%r122, 0;
	st.global.u32 	[retirementCount], %r122;
$L__BB35_74:
	ret;

}
	// .globl	_Z16reduceSinglePassILj8ELb0EEvPKfPfj
.visible .entry _Z16reduceSinglePassILj8ELb0EEvPKfPfj(
	.param .u64 .ptr .align 1 _Z16reduceSinglePassILj8ELb0EEvPKfPfj_param_0,
	.param .u64 .ptr .align 1 _Z16reduceSinglePassILj8ELb0EEvPKfPfj_param_1,
	.param .u32 _Z16reduceSinglePassILj8ELb0EEvPKfPfj_param_2
)
{
	.reg .pred 	%p<47>;
	.reg .b16 	%rs<3>;
	.reg .b32 	%r<146>;
	.reg .b32 	%f<295>;
	.reg .b64 	%rd<26>;
	// demoted variable
	.shared .align 1 .u8 _ZZ16reduceSinglePassILj8ELb0EEvPKfPfjE6amLast;
	ld.param.u64 	%rd9, [_Z16reduceSinglePassILj8ELb0EEvPKfPfj_param_0];
	ld.param.u64 	%rd10, [_Z16reduceSinglePassILj8ELb0EEvPKfPfj_param_1];
	ld.param.u32 	%r75, [_Z16reduceSinglePassILj8ELb0EEvPKfPfj_param_2];
	cvta.to.global.u64 	%rd1, %rd9;
	cvta.to.global.u64 	%rd2, %rd10;
	mov.u32 	%r1, %tid.x;
	mov.u32 	%r2, %ctaid.x;
	shl.b32 	%r76, %r2, 4;
	add.s32 	%r123, %r76, %r1;
	mov.u32 	%r4, %nctaid.x;
	setp.ge.u32 	%p1, %r123, %r75;
	mov.f32 	%f257, 0f00000000;
	@%p1 bra 	$L__BB36_5;
	shl.b32 	%r5, %r4, 4;
	mov.f32 	%f257, 0f00000000;
$L__BB36_2:
	mul.wide.u32 	%rd11, %r123, 4;
	add.s64 	%rd12, %rd1, %rd11;
	ld.global.f32 	%f63, [%rd12];
	add.f32 	%f257, %f257, %f63;
	add.s32 	%r7, %r123, 8;
	setp.ge.u32 	%p2, %r7, %r75;
	@%p2 bra 	$L__BB36_4;
	mul.wide.u32 	%rd13, %r7, 4;
	add.s64 	%rd14, %rd1, %rd13;
	ld.global.f32 	%f64, [%rd14];
	add.f32 	%f257, %f257, %f64;
$L__BB36_4:
	add.s32 	%r123, %r123, %r5;
	setp.lt.u32 	%p3, %r123, %r75;
	@%p3 bra 	$L__BB36_2;
$L__BB36_5:
	shl.b32 	%r77, %r1, 2;
	mov.u32 	%r78, sdata;
	add.s32 	%r9, %r78, %r77;
	st.volatile.shared.f32 	[%r9], %f257;
	bar.warp.sync 	-1;
	and.b32  	%r10, %r1, 31;
	setp.gt.u32 	%p4, %r10, 15;
	@%p4 bra 	$L__BB36_7;
	ld.volatile.shared.f32 	%f65, [%r9+64];
	add.f32 	%f257, %f257, %f65;
	st.volatile.shared.f32 	[%r9], %f257;
$L__BB36_7:
	bar.warp.sync 	-1;
	setp.gt.u32 	%p5, %r10, 7;
	@%p5 bra 	$L__BB36_9;
	ld.volatile.shared.f32 	%f66, [%r9+32];
	add.f32 	%f257, %f257, %f66;
	st.volatile.shared.f32 	[%r9], %f257;
$L__BB36_9:
	bar.warp.sync 	-1;
	setp.gt.u32 	%p6, %r10, 3;
	@%p6 bra 	$L__BB36_11;
	ld.volatile.shared.f32 	%f67, [%r9+16];
	add.f32 	%f257, %f257, %f67;
	st.volatile.shared.f32 	[%r9], %f257;
$L__BB36_11:
	bar.warp.sync 	-1;
	setp.gt.u32 	%p7, %r10, 1;
	@%p7 bra 	$L__BB36_13;
	ld.volatile.shared.f32 	%f68, [%r9+8];
	add.f32 	%f257, %f257, %f68;
	st.volatile.shared.f32 	[%r9], %f257;
$L__BB36_13:
	bar.warp.sync 	-1;
	setp.ne.s32 	%p8, %r10, 0;
	@%p8 bra 	$L__BB36_15;
	ld.volatile.shared.f32 	%f69, [%r9+4];
	add.f32 	%f70, %f257, %f69;
	st.volatile.shared.f32 	[%r9], %f70;
$L__BB36_15:
	bar.warp.sync 	-1;
	barrier.sync 	0;
	mov.u32 	%r79, %tid.y;
	mov.u32 	%r80, %tid.z;
	mov.u32 	%r11, %ntid.x;
	mov.u32 	%r81, %ntid.y;
	mad.lo.s32 	%r82, %r80, %r81, %r79;
	mul.lo.s32 	%r83, %r82, %r11;
	or.b32  	%r12, %r83, %r1;
	setp.ne.s32 	%p9, %r12, 0;
	@%p9 bra 	$L__BB36_29;
	add.s32 	%r85, %r11, -1;
	shr.u32 	%r86, %r85, 5;
	add.s32 	%r13, %r86, 1;
	and.b32  	%r14, %r13, 15;
	setp.lt.u32 	%p10, %r11, 481;
	mov.f32 	%f272, 0f00000000;
	mov.b32 	%r127, 0;
	@%p10 bra 	$L__BB36_19;
	add.s32 	%r124, %r78, 1024;
	and.b32  	%r90, %r13, 268435440;
	neg.s32 	%r125, %r90;
	mov.f32 	%f272, 0f00000000;
	mov.b32 	%r127, 0;
$L__BB36_18:
	.pragma "nounroll";
	ld.volatile.shared.f32 	%f74, [%r124+-1024];
	add.f32 	%f75, %f272, %f74;
	ld.volatile.shared.f32 	%f76, [%r124+-896];
	add.f32 	%f77, %f75, %f76;
	ld.volatile.shared.f32 	%f78, [%r124+-768];
	add.f32 	%f79, %f77, %f78;
	ld.volatile.shared.f32 	%f80, [%r124+-640];
	add.f32 	%f81, %f79, %f80;
	ld.volatile.shared.f32 	%f82, [%r124+-512];
	add.f32 	%f83, %f81, %f82;
	ld.volatile.shared.f32 	%f84, [%r124+-384];
	add.f32 	%f85, %f83, %f84;
	ld.volatile.shared.f32 	%f86, [%r124+-256];
	add.f32 	%f87, %f85, %f86;
	ld.volatile.shared.f32 	%f88, [%r124+-128];
	add.f32 	%f89, %f87, %f88;
	ld.volatile.shared.f32 	%f90, [%r124];
	add.f32 	%f91, %f89, %f90;
	ld.volatile.shared.f32 	%f92, [%r124+128];
	add.f32 	%f93, %f91, %f92;
	ld.volatile.shared.f32 	%f94, [%r124+256];
	add.f32 	%f95, %f93, %f94;
	ld.volatile.shared.f32 	%f96, [%r124+384];
	add.f32 	%f97, %f95, %f96;
	ld.volatile.shared.f32 	%f98, [%r124+512];
	add.f32 	%f99, %f97, %f98;
	ld.volatile.shared.f32 	%f100, [%r124+640];
	add.f32 	%f101, %f99, %f100;
	ld.volatile.shared.f32 	%f102, [%r124+768];
	add.f32 	%f103, %f101, %f102;
	ld.volatile.shared.f32 	%f104, [%r124+896];
	add.f32 	%f272, %f103, %f104;
	add.s32 	%r127, %r127, 512;
	add.s32 	%r125, %r125, 16;
	add.s32 	%r124, %r124, 2048;
	setp.ne.s32 	%p11, %r125, 0;
	@%p11 bra 	$L__BB36_18;
$L__BB36_19:
	setp.eq.s32 	%p12, %r14, 0;
	@%p12 bra 	$L__BB36_28;
	and.b32  	%r23, %r13, 7;
	setp.lt.u32 	%p13, %r14, 8;
	@%p13 bra 	$L__BB36_22;
	shl.b32 	%r91, %r127, 2;
	add.s32 	%r93, %r78, %r91;
	ld.volatile.shared.f32 	%f106, [%r93];
	add.f32 	%f107, %f272, %f106;
	ld.volatile.shared.f32 	%f108, [%r93+128];
	add.f32 	%f109, %f107, %f108;
	ld.volatile.shared.f32 	%f110, [%r93+256];
	add.f32 	%f111, %f109, %f110;
	ld.volatile.shared.f32 	%f112, [%r93+384];
	add.f32 	%f113, %f111, %f112;
	ld.volatile.shared.f32 	%f114, [%r93+512];
	add.f32 	%f115, %f113, %f114;
	ld.volatile.shared.f32 	%f116, [%r93+640];
	add.f32 	%f117, %f115, %f116;
	ld.volatile.shared.f32 	%f118, [%r93+768];
	add.f32 	%f119, %f117, %f118;
	ld.volatile.shared.f32 	%f120, [%r93+896];
	add.f32 	%f272, %f119, %f120;
	add.s32 	%r127, %r127, 256;
$L__BB36_22:
	setp.eq.s32 	%p14, %r23, 0;
	@%p14 bra 	$L__BB36_28;
	and.b32  	%r26, %r13, 3;
	setp.lt.u32 	%p15, %r23, 4;
	@%p15 bra 	$L__BB36_25;
	shl.b32 	%r94, %r127, 2;
	add.s32 	%r96, %r78, %r94;
	ld.volatile.shared.f32 	%f122, [%r96];
	add.f32 	%f123, %f272, %f122;
	ld.volatile.shared.f32 	%f124, [%r96+128];
	add.f32 	%f125, %f123, %f124;
	ld.volatile.shared.f32 	%f126, [%r96+256];
	add.f32 	%f127, %f125, %f126;
	ld.volatile.shared.f32 	%f128, [%r96+384];
	add.f32 	%f272, %f127, %f128;
	add.s32 	%r127, %r127, 128;
$L__BB36_25:
	setp.eq.s32 	%p16, %r26, 0;
	@%p16 bra 	$L__BB36_28;
	shl.b32 	%r97, %r127, 2;
	add.s32 	%r131, %r78, %r97;
	neg.s32 	%r130, %r26;
$L__BB36_27:
	.pragma "nounroll";
	ld.volatile.shared.f32 	%f129, [%r131];
	add.f32 	%f272, %f272, %f129;
	add.s32 	%r131, %r131, 128;
	add.s32 	%r130, %r130, 1;
	setp.ne.s32 	%p17, %r130, 0;
	@%p17 bra 	$L__BB36_27;
$L__BB36_28:
	st.volatile.shared.f32 	[sdata], %f272;
$L__BB36_29:
	barrier.sync 	0;
	setp.ne.s32 	%p18, %r1, 0;
	@%p18 bra 	$L__BB36_31;
	ld.shared.f32 	%f130, [sdata];
	mul.wide.u32 	%rd15, %r2, 4;
	add.s64 	%rd16, %rd2, %rd15;
	st.global.f32 	[%rd16], %f130;
$L__BB36_31:
	setp.lt.u32 	%p19, %r4, 2;
	@%p19 bra 	$L__BB36_74;
	setp.ne.s32 	%p20, %r1, 0;
	membar.gl;
	@%p20 bra 	$L__BB36_34;
	atom.global.inc.u32 	%r99, [retirementCount], %r4;
	add.s32 	%r100, %r4, -1;
	setp.eq.s32 	%p21, %r99, %r100;
	selp.u16 	%rs1, 1, 0, %p21;
	st.shared.u8 	[_ZZ16reduceSinglePassILj8ELb0EEvPKfPfjE6amLast], %rs1;
$L__BB36_34:
	barrier.sync 	0;
	ld.shared.u8 	%rs2, [_ZZ16reduceSinglePassILj8ELb0EEvPKfPfjE6amLast];
	setp.eq.s16 	%p22, %rs2, 0;
	@%p22 bra 	$L__BB36_74;
	setp.ge.u32 	%p23, %r1, %r4;
	mov.f32 	%f281, 0f00000000;
	@%p23 bra 	$L__BB36_48;
	not.b32 	%r101, %r1;
	add.s32 	%r102, %r4, %r101;
	shr.u32 	%r103, %r102, 3;
	add.s32 	%r35, %r103, 1;
	and.b32  	%r36, %r35, 15;
	setp.lt.u32 	%p24, %r102, 120;
	mov.f32 	%f281, 0f00000000;
	mov.u32 	%r134, %r1;
	@%p24 bra 	$L__BB36_39;
	and.b32  	%r104, %r35, 1073741808;
	neg.s32 	%r132, %r104;
	mul.wide.u32 	%rd17, %r1, 4;
	add.s64 	%rd18, %rd17, %rd2;
	add.s64 	%rd24, %rd18, 256;
	mov.f32 	%f281, 0f00000000;
	mov.u32 	%r134, %r1;
$L__BB36_38:
	.pragma "nounroll";
	ld.global.f32 	%f135, [%rd24+-256];
	add.f32 	%f136, %f281, %f135;
	ld.global.f32 	%f137, [%rd24+-224];
	add.f32 	%f138, %f136, %f137;
	ld.global.f32 	%f139, [%rd24+-192];
	add.f32 	%f140, %f138, %f139;
	ld.global.f32 	%f141, [%rd24+-160];
	add.f32 	%f142, %f140, %f141;
	ld.global.f32 	%f143, [%rd24+-128];
	add.f32 	%f144, %f142, %f143;
	ld.global.f32 	%f145, [%rd24+-96];
	add.f32 	%f146, %f144, %f145;
	ld.global.f32 	%f147, [%rd24+-64];
	add.f32 	%f148, %f146, %f147;
	ld.global.f32 	%f149, [%rd24+-32];
	add.f32 	%f150, %f148, %f149;
	ld.global.f32 	%f151, [%rd24];
	add.f32 	%f152, %f150, %f151;
	ld.global.f32 	%f153, [%rd24+32];
	add.f32 	%f154, %f152, %f153;
	ld.global.f32 	%f155, [%rd24+64];
	add.f32 	%f156, %f154, %f155;
	ld.global.f32 	%f157, [%rd24+96];
	add.f32 	%f158, %f156, %f157;
	ld.global.f32 	%f159, [%rd24+128];
	add.f32 	%f160, %f158, %f159;
	ld.global.f32 	%f161, [%rd24+160];
	add.f32 	%f162, %f160, %f161;
	ld.global.f32 	%f163, [%rd24+192];
	add.f32 	%f164, %f162, %f163;
	ld.global.f32 	%f165, [%rd24+224];
	add.f32 	%f281, %f164, %f165;
	add.s32 	%r134, %r134, 128;
	add.s32 	%r132, %r132, 16;
	add.s64 	%rd24, %rd24, 512;
	setp.ne.s32 	%p25, %r132, 0;
	@%p25 bra 	$L__BB36_38;
$L__BB36_39:
	setp.eq.s32 	%p26, %r36, 0;
	@%p26 bra 	$L__BB36_48;
	and.b32  	%r43, %r35, 7;
	setp.lt.u32 	%p27, %r36, 8;
	@%p27 bra 	$L__BB36_42;
	mul.wide.u32 	%rd19, %r134, 4;
	add.s64 	%rd20, %rd2, %rd19;
	ld.global.f32 	%f167, [%rd20];
	add.f32 	%f168, %f281, %f167;
	ld.global.f32 	%f169, [%rd20+32];
	add.f32 	%f170, %f168, %f169;
	ld.global.f32 	%f171, [%rd20+64];
	add.f32 	%f172, %f170, %f171;
	ld.global.f32 	%f173, [%rd20+96];
	add.f32 	%f174, %f172, %f173;
	ld.global.f32 	%f175, [%rd20+128];
	add.f32 	%f176, %f174, %f175;
	ld.global.f32 	%f177, [%rd20+160];
	add.f32 	%f178, %f176, %f177;
	ld.global.f32 	%f179, [%rd20+192];
	add.f32 	%f180, %f178, %f179;
	ld.global.f32 	%f181, [%rd20+224];
	add.f32 	%f281, %f180, %f181;
	add.s32 	%r134, %r134, 64;
$L__BB36_42:
	setp.eq.s32 	%p28, %r43, 0;
	@%p28 bra 	$L__BB36_48;
	and.b32  	%r46, %r35, 3;
	setp.lt.u32 	%p29, %r43, 4;
	@%p29 bra 	$L__BB36_45;
	mul.wide.u32 	%rd21, %r134, 4;
	add.s64 	%rd22, %rd2, %rd21;
	ld.global.f32 	%f183, [%rd22];
	add.f32 	%f184, %f281, %f183;
	ld.global.f32 	%f185, [%rd22+32];
	add.f32 	%f186, %f184, %f185;
	ld.global.f32 	%f187, [%rd22+64];
	add.f32 	%f188, %f186, %f187;
	ld.global.f32 	%f189, [%rd22+96];
	add.f32 	%f281, %f188, %f189;
	add.s32 	%r134, %r134, 32;
$L__BB36_45:
	setp.eq.s32 	%p30, %r46, 0;
	@%p30 bra 	$L__BB36_48;
	mul.wide.u32 	%rd23, %r134, 4;
	add.s64 	%rd25, %rd2, %rd23;
	neg.s32 	%r137, %r46;
$L__BB36_47:
	.pragma "nounroll";
	ld.global.f32 	%f190, [%rd25];
	add.f32 	%f281, %f281, %f190;
	add.s64 	%rd25, %rd25, 32;
	add.s32 	%r137, %r137, 1;
	setp.ne.s32 	%p31, %r137, 0;
	@%p31 bra 	$L__BB36_47;
$L__BB36_48:
	setp.gt.u32 	%p32, %r10, 15;
	mov.u32 	%r106, smem;
	add.s32 	%r52, %r106, %r77;
	st.volatile.shared.f32 	[%r52], %f281;
	bar.warp.sync 	-1;
	@%p32 bra 	$L__BB36_50;
	ld.volatile.shared.f32 	%f191, [%r52+64];
	add.f32 	%f281, %f281, %f191;
	st.volatile.shared.f32 	[%r52], %f281;
$L__BB36_50:
	setp.gt.u32 	%p33, %r10, 7;
	bar.warp.sync 	-1;
	@%p33 bra 	$L__BB36_52;
	ld.volatile.shared.f32 	%f192, [%r52+32];
	add.f32 	%f281, %f281, %f192;
	st.volatile.shared.f32 	[%r52], %f281;
$L__BB36_52:
	setp.gt.u32 	%p34, %r10, 3;
	bar.warp.sync 	-1;
	@%p34 bra 	$L__BB36_54;
	ld.volatile.shared.f32 	%f193, [%r52+16];
	add.f32 	%f281, %f281, %f193;
	st.volatile.shared.f32 	[%r52], %f281;
$L__BB36_54:
	setp.gt.u32 	%p35, %r10, 1;
	bar.warp.sync 	-1;
	@%p35 bra 	$L__BB36_56;
	ld.volatile.shared.f32 	%f194, [%r52+8];
	add.f32 	%f281, %f281, %f194;
	st.volatile.shared.f32 	[%r52], %f281;
$L__BB36_56:
	setp.ne.s32 	%p36, %r10, 0;
	bar.warp.sync 	-1;
	@%p36 bra 	$L__BB36_58;
	ld.volatile.shared.f32 	%f195, [%r52+4];
	add.f32 	%f196, %f281, %f195;
	st.volatile.shared.f32 	[%r52], %f196;
$L__BB36_58:
	setp.ne.s32 	%p37, %r12, 0;
	bar.warp.sync 	-1;
	barrier.sync 	0;
	@%p37 bra 	$L__BB36_72;
	add.s32 	%r108, %r11, -1;
	shr.u32 	%r109, %r108, 5;
	add.s32 	%r53, %r109, 1;
	and.b32  	%r54, %r53, 15;
	setp.lt.u32 	%p38, %r11, 481;
	mov.f32 	%f294, 0f00000000;
	mov.b32 	%r141, 0;
	@%p38 bra 	$L__BB36_62;
	add.s32 	%r138, %r106, 1024;
	and.b32  	%r113, %r53, 268435440;
	neg.s32 	%r139, %r113;
	mov.f32 	%f294, 0f00000000;
	mov.b32 	%r141, 0;
$L__BB36_61:
	.pragma "nounroll";
	ld.volatile.shared.f32 	%f200, [%r138+-1024];
	add.f32 	%f201, %f294, %f200;
	ld.volatile.shared.f32 	%f202, [%r138+-896];
	add.f32 	%f203, %f201, %f202;
	ld.volatile.shared.f32 	%f204, [%r138+-768];
	add.f32 	%f205, %f203, %f204;
	ld.volatile.shared.f32 	%f206, [%r138+-640];
	add.f32 	%f207, %f205, %f206;
	ld.volatile.shared.f32 	%f208, [%r138+-512];
	add.f32 	%f209, %f207, %f208;
	ld.volatile.shared.f32 	%f210, [%r138+-384];
	add.f32 	%f211, %f209, %f210;
	ld.volatile.shared.f32 	%f212, [%r138+-256];
	add.f32 	%f213, %f211, %f212;
	ld.volatile.shared.f32 	%f214, [%r138+-128];
	add.f32 	%f215, %f213, %f214;
	ld.volatile.shared.f32 	%f216, [%r138];
	add.f32 	%f217, %f215, %f216;
	ld.volatile.shared.f32 	%f218, [%r138+128];
	add.f32 	%f219, %f217, %f218;
	ld.volatile.shared.f32 	%f220, [%r138+256];
	add.f32 	%f221, %f219, %f220;
	ld.volatile.shared.f32 	%f222, [%r138+384];
	add.f32 	%f223, %f221, %f222;
	ld.volatile.shared.f32 	%f224, [%r138+512];
	add.f32 	%f225, %f223, %f224;
	ld.volatile.shared.f32 	%f226, [%r138+640];
	add.f32 	%f227, %f225, %f226;
	ld.volatile.shared.f32 	%f228, [%r138+768];
	add.f32 	%f229, %f227, %f228;
	ld.volatile.shared.f32 	%f230, [%r138+896];
	add.f32 	%f294, %f229, %f230;
	add.s32 	%r141, %r141, 512;
	add.s32 	%r139, %r139, 16;
	add.s32 	%r138, %r138, 2048;
	setp.ne.s32 	%p39, %r139, 0;
	@%p39 bra 	$L__BB36_61;
$L__BB36_62:
	setp.eq.s32 	%p40, %r54, 0;
	@%p40 bra 	$L__BB36_71;
	and.b32  	%r63, %r53, 7;
	setp.lt.u32 	%p41, %r54, 8;
	@%p41 bra 	$L__BB36_65;
	shl.b32 	%r114, %r141, 2;
	add.s32 	%r116, %r106, %r114;
	ld.volatile.shared.f32 	%f232, [%r116];
	add.f32 	%f233, %f294, %f232;
	ld.volatile.shared.f32 	%f234, [%r116+128];
	add.f32 	%f235, %f233, %f234;
	ld.volatile.shared.f32 	%f236, [%r116+256];
	add.f32 	%f237, %f235, %f236;
	ld.volatile.shared.f32 	%f238, [%r116+384];
	add.f32 	%f239, %f237, %f238;
	ld.volatile.shared.f32 	%f240, [%r116+512];
	add.f32 	%f241, %f239, %f240;
	ld.volatile.shared.f32 	%f242, [%r116+640];
	add.f32 	%f243, %f241, %f242;
	ld.volatile.shared.f32 	%f244, [%r116+768];
	add.f32 	%f245, %f243, %f244;
	ld.volatile.shared.f32 	%f246, [%r116+896];
	add.f32 	%f294, %f245, %f246;
	add.s32 	%r141, %r141, 256;
$L__BB36_65:
	setp.eq.s32 	%p42, %r63, 0;
	@%p42 bra 	$L__BB36_71;
	and.b32  	%r66, %r53, 3;
	setp.lt.u32 	%p43, %r63, 4;
	@%p43 bra 	$L__BB36_68;
	shl.b32 	%r117, %r141, 2;
	add.s32 	%r119, %r106, %r117;
	ld.volatile.shared.f32 	%f248, [%r119];
	add.f32 	%f249, %f294, %f248;
	ld.volatile.shared.f32 	%f250, [%r119+128];
	add.f32 	%f251, %f249, %f250;
	ld.volatile.shared.f32 	%f252, [%r119+256];
	add.f32 	%f253, %f251, %f252;
	ld.volatile.shared.f32 	%f254, [%r119+384];
	add.f32 	%f294, %f253, %f254;
	add.s32 	%r141, %r141, 128;
$L__BB36_68:
	setp.eq.s32 	%p44, %r66, 0;
	@%p44 bra 	$L__BB36_71;
	shl.b32 	%r120, %r141, 2;
	add.s32 	%r145, %r106, %r120;
	neg.s32 	%r144, %r66;
$L__BB36_70:
	.pragma "nounroll";
	ld.volatile.shared.f32 	%f255, [%r145];
	add.f32 	%f294, %f294, %f255;
	add.s32 	%r145, %r145, 128;
	add.s32 	%r144, %r144, 1;
	setp.ne.s32 	%p45, %r144, 0;
	@%p45 bra 	$L__BB36_70;
$L__BB36_71:
	st.volatile.shared.f32 	[smem], %f294;
$L__BB36_72:
	setp.ne.s32 	%p46, %r1, 0;
	barrier.sync 	0;
	@%p46 bra 	$L__BB36_74;
	ld.shared.f32 	%f256, [smem];
	st.global.f32 	[%rd2], %f256;
	mov.b32 	%r122, 0;
	st.global.u32 	[retirementCount], %r122;
$L__BB36_74:
	ret;

}
	// .globl	_Z16reduceSinglePassILj4ELb0EEvPKfPfj
.visible .entry _Z16reduceSinglePassILj4ELb0EEvPKfPfj(
	.param .u64 .ptr .align 1 _Z16reduceSinglePassILj4ELb0EEvPKfPfj_param_0,
	.param .u64 .ptr .align 1 _Z16reduceSinglePassILj4ELb0EEvPKfPfj_param_1,
	.param .u32 _Z16reduceSinglePassILj4ELb0EEvPKfPfj_param_2
)
{
	.reg .pred 	%p<47>;
	.reg .b16 	%rs<3>;
	.reg .b32 	%r<146>;
	.reg .b32 	%f<295>;
	.reg .b64 	%rd<26>;
	// demoted variable
	.shared .align 1 .u8 _ZZ16reduceSinglePassILj4ELb0EEvPKfPfjE6amLast;
	ld.param.u64 	%rd9, [_Z16reduceSinglePassILj4ELb0EEvPKfPfj_param_0];
	ld.param.u64 	%rd10, [_Z16reduceSinglePassILj4ELb0EEvPKfPfj_param_1];
	ld.param.u32 	%r75, [_Z16reduceSinglePassILj4ELb0EEvPKfPfj_param_2];
	cvta.to.global.u64 	%rd1, %rd9;
	cvta.to.global.u64 	%rd2, %rd10;
	mov.u32 	%r1, %tid.x;
	mov.u32 	%r2, %ctaid.x;
	shl.b32 	%r76, %r2, 3;
	add.s32 	%r123, %r76, %r1;
	mov.u32 	%r4, %nctaid.x;
	setp.ge.u32 	%p1, %r123, %r75;
	mov.f32 	%f257, 0f00000000;
	@%p1 bra 	$L__BB37_5;
	shl.b32 	%r5, %r4, 3;
	mov.f32 	%f257, 0f00000000;
$L__BB37_2:
	mul.wide.u32 	%rd11, %r123, 4;
	add.s64 	%rd12, %rd1, %rd11;
	ld.global.f32 	%f63, [%rd12];
	add.f32 	%f257, %f257, %f63;
	add.s32 	%r7, %r123, 4;
	setp.ge.u32 	%p2, %r7, %r75;
	@%p2 bra 	$L__BB37_4;
	mul.wide.u32 	%rd13, %r7, 4;
	add.s64 	%rd14, %rd1, %rd13;
	ld.global.f32 	%f64, [%rd14];
	add.f32 	%f257, %f257, %f64;
$L__BB37_4:
	add.s32 	%r123, %r123, %r5;
	setp.lt.u32 	%p3, %r123, %r75;
	@%p3 bra 	$L__BB37_2;
$L__BB37_5:
	shl.b32 	%r77, %r1, 2;
	mov.u32 	%r78, sdata;
	add.s32 	%r9, %r78, %r77;
	st.volatile.shared.f32 	[%r9], %f257;
	bar.warp.sync 	-1;
	and.b32  	%r10, %r1, 31;
	setp.gt.u32 	%p4, %r10, 15;
	@%p4 bra 	$L__BB37_7;
	ld.volatile.shared.f32 	%f65, [%r9+64];
	add.f32 	%f257, %f257, %f65;
	st.volatile.shared.f32 	[%r9], %f257;
$L__BB37_7:
	bar.warp.sync 	-1;
	setp.gt.u32 	%p5, %r10, 7;
	@%p5 bra 	$L__BB37_9;
	ld.volatile.shared.f32 	%f66, [%r9+32];
	add.f32 	%f257, %f257, %f66;
	st.volatile.shared.f32 	[%r9], %f257;
$L__BB37_9:
	bar.warp.sync 	-1;
	setp.gt.u32 	%p6, %r10, 3;
	@%p6 bra 	$L__BB37_11;
	ld.volatile.shared.f32 	%f67, [%r9+16];
	add.f32 	%f257, %f257, %f67;
	st.volatile.shared.f32 	[%r9], %f257;
$L__BB37_11:
	bar.warp.sync 	-1;
	setp.gt.u32 	%p7, %r10, 1;
	@%p7 bra 	$L__BB37_13;
	ld.volatile.shared.f32 	%f68, [%r9+8];
	add.f32 	%f257, %f257, %f68;
	st.volatile.shared.f32 	[%r9], %f257;
$L__BB37_13:
	bar.warp.sync 	-1;
	setp.ne.s32 	%p8, %r10, 0;
	@%p8 bra 	$L__BB37_15;
	ld.volatile.shared.f32 	%f69, [%r9+4];
	add.f32 	%f70, %f257, %f69;
	st.volatile.shared.f32 	[%r9], %f70;
$L__BB37_15:
	bar.warp.sync 	-1;
	barrier.sync 	0;
	mov.u32 	%r79, %tid.y;
	mov.u32 	%r80, %tid.z;
	mov.u32 	%r11, %ntid.x;
	mov.u32 	%r81, %ntid.y;
	mad.lo.s32 	%r82, %r80, %r81, %r79;
	mul.lo.s32 	%r83, %r82, %r11;
	or.b32  	%r12, %r83, %r1;
	setp.ne.s32 	%p9, %r12, 0;
	@%p9 bra 	$L__BB37_29;
	add.s32 	%r85, %r11, -1;
	shr.u32 	%r86, %r85, 5;
	add.s32 	%r13, %r86, 1;
	and.b32  	%r14, %r13, 15;
	setp.lt.u32 	%p10, %r11, 481;
	mov.f32 	%f272, 0f00000000;
	mov.b32 	%r127, 0;
	@%p10 bra 	$L__BB37_19;
	add.s32 	%r124, %r78, 1024;
	and.b32  	%r90, %r13, 268435440;
	neg.s32 	%r125, %r90;
	mov.f32 	%f272, 0f00000000;
	mov.b32 	%r127, 0;
$L__BB37_18:
	.pragma "nounroll";
	ld.volatile.shared.f32 	%f74, [%r124+-1024];
	add.f32 	%f75, %f272, %f74;
	ld.volatile.shared.f32 	%f76, [%r124+-896];
	add.f32 	%f77, %f75, %f76;
	ld.volatile.shared.f32 	%f78, [%r124+-768];
	add.f32 	%f79, %f77, %f78;
	ld.volatile.shared.f32 	%f80, [%r124+-640];
	add.f32 	%f81, %f79, %f80;
	ld.volatile.shared.f32 	%f82, [%r124+-512];
	add.f32 	%f83, %f81, %f82;
	ld.volatile.shared.f32 	%f84, [%r124+-384];
	add.f32 	%f85, %f83, %f84;
	ld.volatile.shared.f32 	%f86, [%r124+-256];
	add.f32 	%f87, %f85, %f86;
	ld.volatile.shared.f32 	%f88, [%r124+-128];
	add.f32 	%f89, %f87, %f88;
	ld.volatile.shared.f32 	%f90, [%r124];
	add.f32 	%f91, %f89, %f90;
	ld.volatile.shared.f32 	%f92, [%r124+128];
	add.f32 	%f93, %f91, %f92;
	ld.volatile.shared.f32 	%f94, [%r124+256];
	add.f32 	%f95, %f93, %f94;
	ld.volatile.shared.f32 	%f96, [%r124+384];
	add.f32 	%f97, %f95, %f96;
	ld.volatile.shared.f32 	%f98, [%r124+512];
	add.f32 	%f99, %f97, %f98;
	ld.volatile.shared.f32 	%f100, [%r124+640];
	add.f32 	%f101, %f99, %f100;
	ld.volatile.shared.f32 	%f102, [%r124+768];
	add.f32 	%f103, %f101, %f102;
	ld.volatile.shared.f32 	%f104, [%r124+896];
	add.f32 	%f272, %f103, %f104;
	add.s32 	%r127, %r127, 512;
	add.s32 	%r125, %r125, 16;
	add.s32 	%r124, %r124, 2048;
	setp.ne.s32 	%p11, %r125, 0;
	@%p11 bra 	$L__BB37_18;
$L__BB37_19:
	setp.eq.s32 	%p12, %r14, 0;
	@%p12 bra 	$L__BB37_28;
	and.b32  	%r23, %r13, 7;
	setp.lt.u32 	%p13, %r14, 8;
	@%p13 bra 	$L__BB37_22;
	shl.b32 	%r91, %r127, 2;
	add.s32 	%r93, %r78, %r91;
	ld.volatile.shared.f32 	%f106, [%r93];
	add.f32 	%f107, %f272, %f106;
	ld.volatile.shared.f32 	%f108, [%r93+128];
	add.f32 	%f109, %f107, %f108;
	ld.volatile.shared.f32 	%f110, [%r93+256];
	add.f32 	%f111, %f109, %f110;
	ld.volatile.shared.f32 	%f112, [%r93+384];
	add.f32 	%f113, %f111, %f112;
	ld.volatile.shared.f32 	%f114, [%r93+512];
	add.f32 	%f115, %f113, %f114;
	ld.volatile.shared.f32 	%f116, [%r93+640];
	add.f32 	%f117, %f115, %f116;
	ld.volatile.shared.f32 	%f118, [%r93+768];
	add.f32 	%f119, %f117, %f118;
	ld.volatile.shared.f32 	%f120, [%r93+896];
	add.f32 	%f272, %f119, %f120;
	add.s32 	%r127, %r127, 256;
$L__BB37_22:
	setp.eq.s32 	%p14, %r23, 0;
	@%p14 bra 	$L__BB37_28;
	and.b32  	%r26, %r13, 3;
	setp.lt.u32 	%p15, %r23, 4;
	@%p15 bra 	$L__BB37_25;
	shl.b32 	%r94, %r127, 2;
	add.s32 	%r96, %r78, %r94;
	ld.volatile.shared.f32 	%f122, [%r96];
	add.f32 	%f123, %f272, %f122;
	ld.volatile.shared.f32 	%f124, [%r96+128];
	add.f32 	%f125, %f123, %f124;
	ld.volatile.shared.f32 	%f126, [%r96+256];
	add.f32 	%f127, %f125, %f126;
	ld.volatile.shared.f32 	%f128, [%r96+384];
	add.f32 	%f272, %f127, %f128;
	add.s32 	%r127, %r127, 128;
$L__BB37_25:
	setp.eq.s32 	%p16, %r26, 0;
	@%p16 bra 	$L__BB37_28;
	shl.b32 	%r97, %r127, 2;
	add.s32 	%r131, %r78, %r97;
	neg.s32 	%r130, %r26;
$L__BB37_27:
	.pragma "nounroll";
	ld.volatile.shared.f32 	%f129, [%r131];
	add.f32 	%f272, %f272, %f129;
	add.s32 	%r131, %r131, 128;
	add.s32 	%r130, %r130, 1;
	setp.ne.s32 	%p17, %r130, 0;
	@%p17 bra 	$L__BB37_27;
$L__BB37_28:
	st.volatile.shared.f32 	[sdata], %f272;
$L__BB37_29:
	barrier.sync 	0;
	setp.ne.s32 	%p18, %r1, 0;
	@%p18 bra 	$L__BB37_31;
	ld.shared.f32 	%f130, [sdata];
	mul.wide.u32 	%rd15, %r2, 4;
	add.s64 	%rd16, %rd2, %rd15;
	st.global.f32 	[%rd16], %f130;
$L__BB37_31:
	setp.lt.u32 	%p19, %r4, 2;
	@%p19 bra 	$L__BB37_74;
	setp.ne.s32 	%p20, %r1, 0;
	membar.gl;
	@%p20 bra 	$L__BB37_34;
	atom.global.inc.u32 	%r99, [retirementCount], %r4;
	add.s32 	%r100, %r4, -1;
	setp.eq.s32 	%p21, %r99, %r100;
	selp.u16 	%rs1, 1, 0, %p21;
	st.shared.u8 	[_ZZ16reduceSinglePassILj4ELb0EEvPKfPfjE6amLast], %rs1;
$L__BB37_34:
	barrier.sync 	0;
	ld.shared.u8 	%rs2, [_ZZ16reduceSinglePassILj4ELb0EEvPKfPfjE6amLast];
	setp.eq.s16 	%p22, %rs2, 0;
	@%p22 bra 	$L__BB37_74;
	setp.ge.u32 	%p23, %r1, %r4;
	mov.f32 	%f281, 0f00000000;
	@%p23 bra 	$L__BB37_48;
	not.b32 	%r101, %r1;
	add.s32 	%r102, %r4, %r101;
	shr.u32 	%r103, %r102, 2;
	add.s32 	%r35, %r103, 1;
	and.b32  	%r36, %r35, 15;
	setp.lt.u32 	%p24, %r102, 60;
	mov.f32 	%f281, 0f00000000;
	mov.u32 	%r134, %r1;
	@%p24 bra 	$L__BB37_39;
	and.b32  	%r104, %r35, 2147483632;
	neg.s32 	%r132, %r104;
	mul.wide.u32 	%rd17, %r1, 4;
	add.s64 	%rd18, %rd17, %rd2;
	add.s64 	%rd24, %rd18, 128;
	mov.f32 	%f281, 0f00000000;
	mov.u32 	%r134, %r1;
$L__BB37_38:
	.pragma "nounroll";
	ld.global.f32 	%f135, [%rd24+-128];
	add.f32 	%f136, %f281, %f135;
	ld.global.f32 	%f137, [%rd24+-112];
	add.f32 	%f138, %f136, %f137;
	ld.global.f32 	%f139, [%rd24+-96];
	add.f32 	%f140, %f138, %f139;
	ld.global.f32 	%f141, [%rd24+-80];
	add.f32 	%f142, %f140, %f141;
	ld.global.f32 	%f143, [%rd24+-64];
	add.f32 	%f144, %f142, %f143;
	ld.global.f32 	%f145, [%rd24+-48];
	add.f32 	%f146, %f144, %f145;
	ld.global.f32 	%f147, [%rd24+-32];
	add.f32 	%f148, %f146, %f147;
	ld.global.f32 	%f149, [%rd24+-16];
	add.f32 	%f150, %f148, %f149;
	ld.global.f32 	%f151, [%rd24];
	add.f32 	%f152, %f150, %f151;
	ld.global.f32 	%f153, [%rd24+16];
	add.f32 	%f154, %f152, %f153;
	ld.global.f32 	%f155, [%rd24+32];
	add.f32 	%f156, %f154, %f155;
	ld.global.f32 	%f157, [%rd24+48];
	add.f32 	%f158, %f156, %f157;
	ld.global.f32 	%f159, [%rd24+64];
	add.f32 	%f160, %f158, %f159;
	ld.global.f32 	%f161, [%rd24+80];
	add.f32 	%f162, %f160, %f161;
	ld.global.f32 	%f163, [%rd24+96];
	add.f32 	%f164, %f162, %f163;
	ld.global.f32 	%f165, [%rd24+112];
	add.f32 	%f281, %f164, %f165;
	add.s32 	%r134, %r134, 64;
	add.s32 	%r132, %r132, 16;
	add.s64 	%rd24, %rd24, 256;
	setp.ne.s32 	%p25, %r132, 0;
	@%p25 bra 	$L__BB37_38;
$L__BB37_39:
	setp.eq.s32 	%p26, %r36, 0;
	@%p26 bra 	$L__BB37_48;
	and.b32  	%r43, %r35, 7;
	setp.lt.u32 	%p27, %r36, 8;
	@%p27 bra 	$L__BB37_42;
	mul.wide.u32 	%rd19, %r134, 4;
	add.s64 	%rd20, %rd2, %rd19;
	ld.global.f32 	%f167, [%rd20];
	add.f32 	%f168, %f281, %f167;
	ld.global.f32 	%f169, [%rd20+16];
	add.f32 	%f170, %f168, %f169;
	ld.global.f32 	%f171, [%rd20+32];
	add.f32 	%f172, %f170, %f171;
	ld.global.f32 	%f173, [%rd20+48];
	add.f32 	%f174, %f172, %f173;
	ld.global.f32 	%f175, [%rd20+64];
	add.f32 	%f176, %f174, %f175;
	ld.global.f32 	%f177, [%rd20+80];
	add.f32 	%f178, %f176, %f177;
	ld.global.f32 	%f179, [%rd20+96];
	add.f32 	%f180, %f178, %f179;
	ld.global.f32 	%f181, [%rd20+112];
	add.f32 	%f281, %f180, %f181;
	add.s32 	%r134, %r134, 32;
$L__BB37_42:
	setp.eq.s32 	%p28, %r43, 0;
	@%p28 bra 	$L__BB37_48;
	and.b32  	%r46, %r35, 3;
	setp.lt.u32 	%p29, %r43, 4;
	@%p29 bra 	$L__BB37_45;
	mul.wide.u32 	%rd21, %r134, 4;
	add.s64 	%rd22, %rd2, %rd21;
	ld.global.f32 	%f183, [%rd22];
	add.f32 	%f184, %f281, %f183;
	ld.global.f32 	%f185, [%rd22+16];
	add.f32 	%f186, %f184, %f185;
	ld.global.f32 	%f187, [%rd22+32];
	add.f32 	%f188, %f186, %f187;
	ld.global.f32 	%f189, [%rd22+48];
	add.f32 	%f281, %f188, %f189;
	add.s32 	%r134, %r134, 16;
$L__BB37_45:
	setp.eq.s32 	%p30, %r46, 0;
	@%p30 bra 	$L__BB37_48;
	mul.wide.u32 	%rd23, %r134, 4;
	add.s64 	%rd25, %rd2, %rd23;
	neg.s32 	%r137, %r46;
$L__BB37_47:
	.pragma "nounroll";
	ld.global.f32 	%f190, [%rd25];
	add.f32 	%f281, %f281, %f190;
	add.s64 	%rd25, %rd25, 16;
	add.s32 	%r137, %r137, 1;
	setp.ne.s32 	%p31, %r137, 0;
	@%p31 bra 	$L__BB37_47;
$L__BB37_48:
	setp.gt.u32 	%p32, %r10, 15;
	mov.u32 	%r106, smem;
	add.s32 	%r52, %r106, %r77;
	st.volatile.shared.f32 	[%r52], %f281;
	bar.warp.sync 	-1;
	@%p32 bra 	$L__BB37_50;
	ld.volatile.shared.f32 	%f191, [%r52+64];
	add.f32 	%f281, %f281, %f191;
	st.volatile.shared.f32 	[%r52], %f281;
$L__BB37_50:
	setp.gt.u32 	%p33, %r10, 7;
	bar.warp.sync 	-1;
	@%p33 bra 	$L__BB37_52;
	ld.volatile.shared.f32 	%f192, [%r52+32];
	add.f32 	%f281, %f281, %f192;
	st.volatile.shared.f32 	[%r52], %f281;
$L__BB37_52:
	setp.gt.u32 	%p34, %r10, 3;
	bar.warp.sync 	-1;
	@%p34 bra 	$L__BB37_54;
	ld.volatile.shared.f32 	%f193, [%r52+16];
	add.f32 	%f281, %f281, %f193;
	st.volatile.shared.f32 	[%r52], %f281;
$L__BB37_54:
	setp.gt.u32 	%p35, %r10, 1;
	bar.warp.sync 	-1;
	@%p35 bra 	$L__BB37_56;
	ld.volatile.shared.f32 	%f194, [%r52+8];
	add.f32 	%f281, %f281, %f194;
	st.volatile.shared.f32 	[%r52], %f281;
$L__BB37_56:
	setp.ne.s32 	%p36, %r10, 0;
	bar.warp.sync 	-1;
	@%p36 bra 	$L__BB37_58;
	ld.volatile.shared.f32 	%f195, [%r52+4];
	add.f32 	%f196, %f281, %f195;
	st.volatile.shared.f32 	[%r52], %f196;
$L__BB37_58:
	setp.ne.s32 	%p37, %r12, 0;
	bar.warp.sync 	-1;
	barrier.sync 	0;
	@%p37 bra 	$L__BB37_72;
	add.s32 	%r108, %r11, -1;
	shr.u32 	%r109, %r108, 5;
	add.s32 	%r53, %r109, 1;
	and.b32  	%r54, %r53, 15;
	setp.lt.u32 	%p38, %r11, 481;
	mov.f32 	%f294, 0f00000000;
	mov.b32 	%r141, 0;
	@%p38 bra 	$L__BB37_62;
	add.s32 	%r138, %r106, 1024;
	and.b32  	%r113, %r53, 268435440;
	neg.s32 	%r139, %r113;
	mov.f32 	%f294, 0f00000000;
	mov.b32 	%r141, 0;
$L__BB37_61:
	.pragma "nounroll";
	ld.volatile.shared.f32 	%f200, [%r138+-1024];
	add.f32 	%f201, %f294, %f200;
	ld.volatile.shared.f32 	%f202, [%r138+-896];
	add.f32 	%f203, %f201, %f202;
	ld.volatile.shared.f32 	%f204, [%r138+-768];
	add.f32 	%f205, %f203, %f204;
	ld.volatile.shared.f32 	%f206, [%r138+-640];
	add.f32 	%f207, %f205, %f206;
	ld.volatile.shared.f32 	%f208, [%r138+-512];
	add.f32 	%f209, %f207, %f208;
	ld.volatile.shared.f32 	%f210, [%r138+-384];
	add.f32 	%f211, %f209, %f210;
	ld.volatile.shared.f32 	%f212, [%r138+-256];
	add.f32 	%f213, %f211, %f212;
	ld.volatile.shared.f32 	%f214, [%r138+-128];
	add.f32 	%f215, %f213, %f214;
	ld.volatile.shared.f32 	%f216, [%r138];
	add.f32 	%f217, %f215, %f216;
	ld.volatile.shared.f32 	%f218, [%r138+128];
	add.f32 	%f219, %f217, %f218;
	ld.volatile.shared.f32 	%f220, [%r138+256];
	add.f32 	%f221, %f219, %f220;
	ld.volatile.shared.f32 	%f222, [%r138+384];
	add.f32 	%f223, %f221, %f222;
	ld.volatile.shared.f32 	%f224, [%r138+512];
	add.f32 	%f225, %f223, %f224;
	ld.volatile.shared.f32 	%f226, [%r138+640];
	add.f32 	%f227, %f225, %f226;
	ld.volatile.shared.f32 	%f228, [%r138+768];
	add.f32 	%f229, %f227, %f228;
	ld.volatile.shared.f32 	%f230, [%r138+896];
	add.f32 	%f294, %f229, %f230;
	add.s32 	%r141, %r141, 512;
	add.s32 	%r139, %r139, 16;
	add.s32 	%r138, %r138, 2048;
	setp.ne.s32 	%p39, %r139, 0;
	@%p39 bra 	$L__BB37_61;
$L__BB37_62:
	setp.eq.s32 	%p40, %r54, 0;
	@%p40 bra 	$L__BB37_71;
	and.b32  	%r63, %r53, 7;
	setp.lt.u32 	%p41, %r54, 8;
	@%p41 bra 	$L__BB37_65;
	shl.b32 	%r114, %r141, 2;
	add.s32 	%r116, %r106, %r114;
	ld.volatile.shared.f32 	%f232, [%r116];
	add.f32 	%f233, %f294, %f232;
	ld.volatile.shared.f32 	%f234, [%r116+128];
	add.f32 	%f235, %f233, %f234;
	ld.volatile.shared.f32 	%f236, [%r116+256];
	add.f32 	%f237, %f235, %f236;
	ld.volatile.shared.f32 	%f238, [%r116+384];
	add.f32 	%f239, %f237, %f238;
	ld.volatile.shared.f32 	%f240, [%r116+512];
	add.f32 	%f241, %f239, %f240;
	ld.volatile.shared.f32 	%f242, [%r116+640];
	add.f32 	%f243, %f241, %f242;
	ld.volatile.shared.f32 	%f244, [%r116+768];
	add.f32 	%f245, %f243, %f244;
	ld.volatile.shared.f32 	%f246, [%r116+896];
	add.f32 	%f294, %f245, %f246;
	add.s32 	%r141, %r141, 256;
$L__BB37_65:
	setp.eq.s32 	%p42, %r63, 0;
	@%p42 bra 	$L__BB37_71;
	and.b32  	%r66, %r53, 3;
	setp.lt.u32 	%p43, %r63, 4;
	@%p43 bra 	$L__BB37_68;
	shl.b32 	%r117, %r141, 2;
	add.s32 	%r119, %r106, %r117;
	ld.volatile.shared.f32 	%f248, [%r119];
	add.f32 	%f249, %f294, %f248;
	ld.volatile.shared.f32 	%f250, [%r119+128];
	add.f32 	%f251, %f249, %f250;
	ld.volatile.shared.f32 	%f252, [%r119+256];
	add.f32 	%f253, %f251, %f252;
	ld.volatile.shared.f32 	%f254, [%r119+384];
	add.f32 	%f294, %f253, %f254;
	add.s32 	%r141, %r141, 128;
$L__BB37_68:
	setp.eq.s32 	%p44, %r66, 0;
	@%p44 bra 	$L__BB37_71;
	shl.b32 	%r120, %r141, 2;
	add.s32 	%r145, %r106, %r120;
	neg.s32 	%r144, %r66;
$L__BB37_70:
	.pragma "nounroll";
	ld.volatile.shared.f32 	%f255, [%r145];
	add.f32 	%f294, %f294, %f255;
	add.s32 	%r145, %r145, 128;
	add.s32 	%r144, %r144, 1;
	setp.ne.s32 	%p45, %r144, 0;
	@%p45 bra 	$L__BB37_70;
$L__BB37_71:
	st.volatile.shared.f32 	[smem], %f294;
$L__BB37_72:
	setp.ne.s32 	%p46, %r1, 0;
	barrier.sync 	0;
	@%p46 bra 	$L__BB37_74;
	ld.shared.f32 	%f256, [smem];
	st.global.f32 	[%rd2], %f256;
	mov.b32 	%r122, 0;
	st.global.u32 	[retirementCount], %r122;
$L__BB37_74:
	ret;

}
	// .globl	_Z16reduceSinglePassILj2ELb0EEvPKfPfj
.visible .entry _Z16reduceSinglePassILj2ELb0EEvPKfPfj(
	.param .u64 .ptr .align 1 _Z16reduceSinglePassILj2ELb0EEvPKfPfj_param_0,
	.param .u64 .ptr .align 1 _Z16reduceSinglePassILj2ELb0EEvPKfPfj_param_1,
	.param .u32 _Z16reduceSinglePassILj2ELb0EEvPKfPfj_param_2
)
{
	.reg .pred 	%p<47>;
	.reg .b16 	%rs<3>;
	.reg .b32 	%r<146>;
	.reg .b32 	%f<295>;
	.reg .b64 	%rd<26>;
	// demoted variable
	.shared .align 1 .u8 _ZZ16reduceSinglePassILj2ELb0EEvPKfPfjE6amLast;
	ld.param.u64 	%rd9, [_Z16reduceSinglePassILj2ELb0EEvPKfPfj_param_0];
	ld.param.u64 	%rd10, [_Z16reduceSinglePassILj2ELb0EEvPKfPfj_param_1];
	ld.param.u32 	%r75, [_Z16reduceSinglePassILj2ELb0EEvPKfPfj_param_2];
	cvta.to.global.u64 	%rd1, %rd9;
	cvta.to.global.u64 	%rd2, %rd10;
	mov.u32 	%r1, %tid.x;
	mov.u32 	%r2, %ctaid.x;
	shl.b32 	%r76, %r2, 2;
	add.s32 	%r123, %r76, %r1;
	mov.u32 	%r4, %nctaid.x;
	setp.ge.u32 	%p1, %r123, %r75;
	mov.f32 	%f257, 0f00000000;
	@%p1 bra 	$L__BB38_5;
	shl.b32 	%r5, %r4, 2;
	mov.f32 	%f257, 0f00000000;
$L__BB38_2:
	mul.wide.u32 	%rd11, %r123, 4;
	add.s64 	%rd12, %rd1, %rd11;
	ld.global.f32 	%f63, [%rd12];
	add.f32 	%f257, %f257, %f63;
	add.s32 	%r7, %r123, 2;
	setp.ge.u32 	%p2, %r7, %r75;
	@%p2 bra 	$L__BB38_4;
	mul.wide.u32 	%rd13, %r7, 4;
	add.s64 	%rd14, %rd1, %rd13;
	ld.global.f32 	%f64, [%rd14];
	add.f32 	%f257, %f257, %f64;
$L__BB38_4:
	add.s32 	%r123, %r123, %r5;
	setp.lt.u32 	%p3, %r123, %r75;
	@%p3 bra 	$L__BB38_2;
$L__BB38_5:
	shl.b32 	%r77, %r1, 2;
	mov.u32 	%r78, sdata;
	add.s32 	%r9, %r78, %r77;
	st.volatile.shared.f32 	[%r9], %f257;
	bar.warp.sync 	-1;
	and.b32  	%r10, %r1, 31;
	setp.gt.u32 	%p4, %r10, 15;
	@%p4 bra 	$L__BB38_7;
	ld.volatile.shared.f32 	%f65, [%r9+64];
	add.f32 	%f257, %f257, %f65;
	st.volatile.shared.f32 	[%r9], %f257;
$L__BB38_7:
	bar.warp.sync 	-1;
	setp.gt.u32 	%p5, %r10, 7;
	@%p5 bra 	$L__BB38_9;
	ld.volatile.shared.f32 	%f66, [%r9+32];
	add.f32 	%f257, %f257, %f66;
	st.volatile.shared.f32 	[%r9], %f257;
$L__BB38_9:
	bar.warp.sync 	-1;
	setp.gt.u32 	%p6, %r10, 3;
	@%p6 bra 	$L__BB38_11;
	ld.volatile.shared.f32 	%f67, [%r9+16];
	add.f32 	%f257, %f257, %f67;
	st.volatile.shared.f32 	[%r9], %f257;
$L__BB38_11:
	bar.warp.sync 	-1;
	setp.gt.u32 	%p7, %r10, 1;
	@%p7 bra 	$L__BB38_13;
	ld.volatile.shared.f32 	%f68, [%r9+8];
	add.f32 	%f257, %f257, %f68;
	st.volatile.shared.f32 	[%r9], %f257;
$L__BB38_13:
	bar.warp.sync 	-1;
	setp.ne.s32 	%p8, %r10, 0;
	@%p8 bra 	$L__BB38_15;
	ld.volatile.shared.f32 	%f69, [%r9+4];
	add.f32 	%f70, %f257, %f69;
	st.volatile.shared.f32 	[%r9], %f70;
$L__BB38_15:
	bar.warp.sync 	-1;
	barrier.sync 	0;
	mov.u32 	%r79, %tid.y;
	mov.u32 	%r80, %tid.z;
	mov.u32 	%r11, %ntid.x;
	mov.u32 	%r81, %ntid.y;
	mad.lo.s32 	%r82, %r80, %r81, %r79;
	mul.lo.s32 	%r83, %r82, %r11;
	or.b32  	%r12, %r83, %r1;
	setp.ne.s32 	%p9, %r12, 0;
	@%p9 bra 	$L__BB38_29;
	add.s32 	%r85, %r11, -1;
	shr.u32 	%r86, %r85, 5;
	add.s32 	%r13, %r86, 1;
	and.b32  	%r14, %r13, 15;
	setp.lt.u32 	%p10, %r11, 481;
	mov.f32 	%f272, 0f00000000;
	mov.b32 	%r127, 0;
	@%p10 bra 	$L__BB38_19;
	add.s32 	%r124, %r78, 1024;
	and.b32  	%r90, %r13, 268435440;
	neg.s32 	%r125, %r90;
	mov.f32 	%f272, 0f00000000;
	mov.b32 	%r127, 0;
$L__BB38_18:
	.pragma "nounroll";
	ld.volatile.shared.f32 	%f74, [%r124+-1024];
	add.f32 	%f75, %f272, %f74;
	ld.volatile.shared.f32 	%f76, [%r124+-896];
	add.f32 	%f77, %f75, %f76;
	ld.volatile.shared.f32 	%f78, [%r124+-768];
	add.f32 	%f79, %f77, %f78;
	ld.volatile.shared.f32 	%f80, [%r124+-640];
	add.f32 	%f81, %f79, %f80;
	ld.volatile.shared.f32 	%f82, [%r124+-512];
	add.f32 	%f83, %f81, %f82;
	ld.volatile.shared.f32 	%f84, [%r124+-384];
	add.f32 	%f85, %f83, %f84;
	ld.volatile.shared.f32 	%f86, [%r124+-256];
	add.f32 	%f87, %f85, %f86;
	ld.volatile.shared.f32 	%f88, [%r124+-128];
	add.f32 	%f89, %f87, %f88;
	ld.volatile.shared.f32 	%f90, [%r124];
	add.f32 	%f91, %f89, %f90;
	ld.volatile.shared.f32 	%f92, [%r124+128];
	add.f32 	%f93, %f91, %f92;
	ld.volatile.shared.f32 	%f94, [%r124+256];
	add.f32 	%f95, %f93, %f94;
	ld.volatile.shared.f32 	%f96, [%r124+384];
	add.f32 	%f97, %f95, %f96;
	ld.volatile.shared.f32 	%f98, [%r124+512];
	add.f32 	%f99, %f97, %f98;
	ld.volatile.shared.f32 	%f100, [%r124+640];
	add.f32 	%f101, %f99, %f100;
	ld.volatile.shared.f32 	%f102, [%r124+768];
	add.f32 	%f103, %f101, %f102;
	ld.volatile.shared.f32 	%f104, [%r124+896];
	add.f32 	%f272, %f103, %f104;
	add.s32 	%r127, %r127, 512;
	add.s32 	%r125, %r125, 16;
	add.s32 	%r124, %r124, 2048;
	setp.ne.s32 	%p11, %r125, 0;
	@%p11 bra 	$L__BB38_18;
$L__BB38_19:
	setp.eq.s32 	%p12, %r14, 0;
	@%p12 bra 	$L__BB38_28;
	and.b32  	%r23, %r13, 7;
	setp.lt.u32 	%p13, %r14, 8;
	@%p13 bra 	$L__BB38_22;
	shl.b32 	%r91, %r127, 2;
	add.s32 	%r93, %r78, %r91;
	ld.volatile.shared.f32 	%f106, [%r93];
	add.f32 	%f107, %f272, %f106;
	ld.volatile.shared.f32 	%f108, [%r93+128];
	add.f32 	%f109, %f107, %f108;
	ld.volatile.shared.f32 	%f110, [%r93+256];
	add.f32 	%f111, %f109, %f110;
	ld.volatile.shared.f32 	%f112, [%r93+384];
	add.f32 	%f113, %f111, %f112;
	ld.volatile.shared.f32 	%f114, [%r93+512];
	add.f32 	%f115, %f113, %f114;
	ld.volatile.shared.f32 	%f116, [%r93+640];
	add.f32 	%f117, %f115, %f116;
	ld.volatile.shared.f32 	%f118, [%r93+768];
	add.f32 	%f119, %f117, %f118;
	ld.volatile.shared.f32 	%f120, [%r93+896];
	add.f32 	%f272, %f119, %f120;
	add.s32 	%r127, %r127, 256;
$L__BB38_22:
	setp.eq.s32 	%p14, %r23, 0;
	@%p14 bra 	$L__BB38_28;
	and.b32  	%r26, %r13, 3;
	setp.lt.u32 	%p15, %r23, 4;
	@%p15 bra 	$L__BB38_25;
	shl.b32 	%r94, %r127, 2;
	add.s32 	%r96, %r78, %r94;
	ld.volatile.shared.f32 	%f122, [%r96];
	add.f32 	%f123, %f272, %f122;
	ld.volatile.shared.f32 	%f124, [%r96+128];
	add.f32 	%f125, %f123, %f124;
	ld.volatile.shared.f32 	%f126, [%r96+256];
	add.f32 	%f127, %f125, %f126;
	ld.volatile.shared.f32 	%f128, [%r96+384];
	add.f32 	%f272, %f127, %f128;
	add.s32 	%r127, %r127, 128;
$L__BB38_25:
	setp.eq.s32 	%p16, %r26, 0;
	@%p16 bra 	$L__BB38_28;
	shl.b32 	%r97, %r127, 2;
	add.s32 	%r131, %r78, %r97;
	neg.s32 	%r130, %r26;
$L__BB38_27:
	.pragma "nounroll";
	ld.volatile.shared.f32 	%f129, [%r131];
	add.f32 	%f272, %f272, %f129;
	add.s32 	%r131, %r131, 128;
	add.s32 	%r130, %r130, 1;
	setp.ne.s32 	%p17, %r130, 0;
	@%p17 bra 	$L__BB38_27;
$L__BB38_28:
	st.volatile.shared.f32 	[sdata], %f272;
$L__BB38_29:
	barrier.sync 	0;
	setp.ne.s32 	%p18, %r1, 0;
	@%p18 bra 	$L__BB38_31;
	ld.shared.f32 	%f130, [sdata];
	mul.wide.u32 	%rd15, %r2, 4;
	add.s64 	%rd16, %rd2, %rd15;
	st.global.f32 	[%rd16], %f130;
$L__BB38_31:
	setp.lt.u32 	%p19, %r4, 2;
	@%p19 bra 	$L__BB38_74;
	setp.ne.s32 	%p20, %r1, 0;
	membar.gl;
	@%p20 bra 	$L__BB38_34;
	atom.global.inc.u32 	%r99, [retirementCount], %r4;
	add.s32 	%r100, %r4, -1;
	setp.eq.s32 	%p21, %r99, %r100;
	selp.u16 	%rs1, 1, 0, %p21;
	st.shared.u8 	[_ZZ16reduceSinglePassILj2ELb0EEvPKfPfjE6amLast], %rs1;
$L__BB38_34:
	barrier.sync 	0;
	ld.shared.u8 	%rs2, [_ZZ16reduceSinglePassILj2ELb0EEvPKfPfjE6amLast];
	setp.eq.s16 	%p22, %rs2, 0;
	@%p22 bra 	$L__BB38_74;
	setp.ge.u32 	%p23, %r1, %r4;
	mov.f32 	%f281, 0f00000000;
	@%p23 bra 	$L__BB38_48;
	not.b32 	%r101, %r1;
	add.s32 	%r102, %r4, %r101;
	shr.u32 	%r103, %r102, 1;
	add.s32 	%r35, %r103, 1;
	and.b32  	%r36, %r35, 15;
	setp.lt.u32 	%p24, %r102, 30;
	mov.f32 	%f281, 0f00000000;
	mov.u32 	%r134, %r1;
	@%p24 bra 	$L__BB38_39;
	and.b32  	%r104, %r35, -16;
	neg.s32 	%r132, %r104;
	mul.wide.u32 	%rd17, %r1, 4;
	add.s64 	%rd18, %rd17, %rd2;
	add.s64 	%rd24, %rd18, 64;
	mov.f32 	%f281, 0f00000000;
	mov.u32 	%r134, %r1;
$L__BB38_38:
	.pragma "nounroll";
	ld.global.f32 	%f135, [%rd24+-64];
	add.f32 	%f136, %f281, %f135;
	ld.global.f32 	%f137, [%rd24+-56];
	add.f32 	%f138, %f136, %f137;
	ld.global.f32 	%f139, [%rd24+-48];
	add.f32 	%f140, %f138, %f139;
	ld.global.f32 	%f141, [%rd24+-40];
	add.f32 	%f142, %f140, %f141;
	ld.global.f32 	%f143, [%rd24+-32];
	add.f32 	%f144, %f142, %f143;
	ld.global.f32 	%f145, [%rd24+-24];
	add.f32 	%f146, %f144, %f145;
	ld.global.f32 	%f147, [%rd24+-16];
	add.f32 	%f148, %f146, %f147;
	ld.global.f32 	%f149, [%rd24+-8];
	add.f32 	%f150, %f148, %f149;
	ld.global.f32 	%f151, [%rd24];
	add.f32 	%f152, %f150, %f151;
	ld.global.f32 	%f153, [%rd24+8];
	add.f32 	%f154, %f152, %f153;
	ld.global.f32 	%f155, [%rd24+16];
	add.f32 	%f156, %f154, %f155;
	ld.global.f32 	%f157, [%rd24+24];
	add.f32 	%f158, %f156, %f157;
	ld.global.f32 	%f159, [%rd24+32];
	add.f32 	%f160, %f158, %f159;
	ld.global.f32 	%f161, [%rd24+40];
	add.f32 	%f162, %f160, %f161;
	ld.global.f32 	%f163, [%rd24+48];
	add.f32 	%f164, %f162, %f163;
	ld.global.f32 	%f165, [%rd24+56];
	add.f32 	%f281, %f164, %f165;
	add.s32 	%r134, %r134, 32;
	add.s32 	%r132, %r132, 16;
	add.s64 	%rd24, %rd24, 128;
	setp.ne.s32 	%p25, %r132, 0;
	@%p25 bra 	$L__BB38_38;
$L__BB38_39:
	setp.eq.s32 	%p26, %r36, 0;
	@%p26 bra 	$L__BB38_48;
	and.b32  	%r43, %r35, 7;
	setp.lt.u32 	%p27, %r36, 8;
	@%p27 bra 	$L__BB38_42;
	mul.wide.u32 	%rd19, %r134, 4;
	add.s64 	%rd20, %rd2, %rd19;
	ld.global.f32 	%f167, [%rd20];
	add.f32 	%f168, %f281, %f167;
	ld.global.f32 	%f169, [%rd20+8];
	add.f32 	%f170, %f168, %f169;
	ld.global.f32 	%f171, [%rd20+16];
	add.f32 	%f172, %f170, %f171;
	ld.global.f32 	%f173, [%rd20+24];
	add.f32 	%f174, %f172, %f173;
	ld.global.f32 	%f175, [%rd20+32];
	add.f32 	%f176, %f174, %f175;
	ld.global.f32 	%f177, [%rd20+40];
	add.f32 	%f178, %f176, %f177;
	ld.global.f32 	%f179, [%rd20+48];
	add.f32 	%f180, %f178, %f179;
	ld.global.f32 	%f181, [%rd20+56];
	add.f32 	%f281, %f180, %f181;
	add.s32 	%r134, %r134, 16;
$L__BB38_42:
	setp.eq.s32 	%p28, %r43, 0;
	@%p28 bra 	$L__BB38_48;
	and.b32  	%r46, %r35, 3;
	setp.lt.u32 	%p29, %r43, 4;
	@%p29 bra 	$L__BB38_45;
	mul.wide.u32 	%rd21, %r134, 4;
	add.s64 	%rd22, %rd2, %rd21;
	ld.global.f32 	%f183, [%rd22];
	add.f32 	%f184, %f281, %f183;
	ld.global.f32 	%f185, [%rd22+8];
	add.f32 	%f186, %f184, %f185;
	ld.global.f32 	%f187, [%rd22+16];
	add.f32 	%f188, %f186, %f187;
	ld.global.f32 	%f189, [%rd22+24];
	add.f32 	%f281, %f188, %f189;
	add.s32 	%r134, %r134, 8;
$L__BB38_45:
	setp.eq.s32 	%p30, %r46, 0;
	@%p30 bra 	$L__BB38_48;
	mul.wide.u32 	%rd23, %r134, 4;
	add.s64 	%rd25, %rd2, %rd23;
	neg.s32 	%r137, %r46;
$L__BB38_47:
	.pragma "nounroll";
	ld.global.f32 	%f190, [%rd25];
	add.f32 	%f281, %f281, %f190;
	add.s64 	%rd25, %rd25, 8;
	add.s32 	%r137, %r137, 1;
	setp.ne.s32 	%p31, %r137, 0;
	@%p31 bra 	$L__BB38_47;
$L__BB38_48:
	setp.gt.u32 	%p32, %r10, 15;
	mov.u32 	%r106, smem;
	add.s32 	%r52, %r106, %r77;
	st.volatile.shared.f32 	[%r52], %f281;
	bar.warp.sync 	-1;
	@%p32 bra 	$L__BB38_50;
	ld.volatile.shared.f32 	%f191, [%r52+64];
	add.f32 	%f281, %f281, %f191;
	st.volatile.shared.f32 	[%r52], %f281;
$L__BB38_50:
	setp.gt.u32 	%p33, %r10, 7;
	bar.warp.sync 	-1;
	@%p33 bra 	$L__BB38_52;
	ld.volatile.shared.f32 	%f192, [%r52+32];
	add.f32 	%f281, %f281, %f192;
	st.volatile.shared.f32 	[%r52], %f281;
$L__BB38_52:
	setp.gt.u32 	%p34, %r10, 3;
	bar.warp.sync 	-1;
	@%p34 bra 	$L__BB38_54;
	ld.volatile.shared.f32 	%f193, [%r52+16];
	add.f32 	%f281, %f281, %f193;
	st.volatile.shared.f32 	[%r52], %f281;
$L__BB38_54:
	setp.gt.u32 	%p35, %r10, 1;
	bar.warp.sync 	-1;
	@%p35 bra 	$L__BB38_56;
	ld.volatile.shared.f32 	%f194, [%r52+8];
	add.f32 	%f281, %f281, %f194;
	st.volatile.shared.f32 	[%r52], %f281;
$L__BB38_56:
	setp.ne.s32 	%p36, %r10, 0;
	bar.warp.sync 	-1;
	@%p36 bra 	$L__BB38_58;
	ld.volatile.shared.f32 	%f195, [%r52+4];
	add.f32 	%f196, %f281, %f195;
	st.volatile.shared.f32 	[%r52], %f196;
$L__BB38_58:
	setp.ne.s32 	%p37, %r12, 0;
	bar.warp.sync 	-1;
	barrier.sync 	0;
	@%p37 bra 	$L__BB38_72;
	add.s32 	%r108, %r11, -1;
	shr.u32 	%r109, %r108, 5;
	add.s32 	%r53, %r109, 1;
	and.b32  	%r54, %r53, 15;
	setp.lt.u32 	%p38, %r11, 481;
	mov.f32 	%f294, 0f00000000;
	mov.b32 	%r141, 0;
	@%p38 bra 	$L__BB38_62;
	add.s32 	%r138, %r106, 1024;
	and.b32  	%r113, %r53, 268435440;
	neg.s32 	%r139, %r113;
	mov.f32 	%f294, 0f00000000;
	mov.b32 	%r141, 0;
$L__BB38_61:
	.pragma "nounroll";
	ld.volatile.shared.f32 	%f200, [%r138+-1024];
	add.f32 	%f201, %f294, %f200;
	ld.volatile.shared.f32 	%f202, [%r138+-896];
	add.f32 	%f203, %f201, %f202;
	ld.volatile.shared.f32 	%f204, [%r138+-768];
	add.f32 	%f205, %f203, %f204;
	ld.volatile.shared.f32 	%f206, [%r138+-640];
	add.f32 	%f207, %f205, %f206;
	ld.volatile.shared.f32 	%f208, [%r138+-512];
	add.f32 	%f209, %f207, %f208;
	ld.volatile.shared.f32 	%f210, [%r138+-384];
	add.f32 	%f211, %f209, %f210;
	ld.volatile.shared.f32 	%f212, [%r138+-256];
	add.f32 	%f213, %f211, %f212;
	ld.volatile.shared.f32 	%f214, [%r138+-128];
	add.f32 	%f215, %f213, %f214;
	ld.volatile.shared.f32 	%f216, [%r138];
	add.f32 	%f217, %f215, %f216;
	ld.volatile.shared.f32 	%f218, [%r138+128];
	add.f32 	%f219, %f217, %f218;
	ld.volatile.shared.f32 	%f220, [%r138+256];
	add.f32 	%f221, %f219, %f220;
	ld.volatile.shared.f32 	%f222, [%r138+384];
	add.f32 	%f223, %f221, %f222;
	ld.volatile.shared.f32 	%f224, [%r138+512];
	add.f32 	%f225, %f223, %f224;
	ld.volatile.shared.f32 	%f226, [%r138+640];
	add.f32 	%f227, %f225, %f226;
	ld.volatile.shared.f32 	%f228, [%r138+768];
	add.f32 	%f229, %f227, %f228;
	ld.volatile.shared.f32 	%f230, [%r138+896];
	add.f32 	%f294, %f229, %f230;
	add.s32 	%r141, %r141, 512;
	add.s32 	%r139, %r139, 16;
	add.s32 	%r138, %r138, 2048;
	setp.ne.s32 	%p39, %r139, 0;
	@%p39 bra 	$L__BB38_61;
$L__BB38_62:
	setp.eq.s32 	%p40, %r54, 0;
	@%p40 bra 	$L__BB38_71;
	and.b32  	%r63, %r53, 7;
	setp.lt.u32 	%p41, %r54, 8;
	@%p41 bra 	$L__BB38_65;
	shl.b32 	%r114, %r141, 2;
	add.s32 	%r116, %r106, %r114;
	ld.volatile.shared.f32 	%f232, [%r116];
	add.f32 	%f233, %f294, %f232;
	ld.volatile.shared.f32 	%f234, [%r116+128];
	add.f32 	%f235, %f233, %f234;
	ld.volatile.shared.f32 	%f236, [%r116+256];
	add.f32 	%f237, %f235, %f236;
	ld.volatile.shared.f32 	%f238, [%r116+384];
	add.f32 	%f239, %f237, %f238;
	ld.volatile.shared.f32 	%f240, [%r116+512];
	add.f32 	%f241, %f239, %f240;
	ld.volatile.shared.f32 	%f242, [%r116+640];
	add.f32 	%f243, %f241, %f242;
	ld.volatile.shared.f32 	%f244, [%r116+768];
	add.f32 	%f245, %f243, %f244;
	ld.volatile.shared.f32 	%f246, [%r116+896];
	add.f32 	%f294, %f245, %f246;
	add.s32 	%r141, %r141, 256;
$L__BB38_65:
	setp.eq.s32 	%p42, %r63, 0;
	@%p42 bra 	$L__BB38_71;
	and.b32  	%r66, %r53, 3;
	setp.lt.u32 	%p43, %r63, 4;
	@%p43 bra 	$L__BB38_68;
	shl.b32 	%r117, %r141, 2;
	add.s32 	%r119, %r106, %r117;
	ld.volatile.shared.f32 	%f248, [%r119];
	add.f32 	%f249, %f294, %f248;
	ld.volatile.shared.f32 	%f250, [%r119+128];
	add.f32 	%f251, %f249, %f250;
	ld.volatile.shared.f32 	%f252, [%r119+256];
	add.f32 	%f253, %f251, %f252;
	ld.volatile.shared.f32 	%f254, [%r119+384];
	add.f32 	%f294, %f253, %f254;
	add.s32 	%r141, %r141, 128;
$L__BB38_68:
	setp.eq.s32 	%p44, %r66, 0;
	@%p44 bra 	$L__BB38_71;
	shl.b32 	%r120, %r141, 2;
	add.s32 	%r145, %r106, %r120;
	neg.s32 	%r144, %r66;
$L__BB38_70:
	.pragma "nounroll";
	ld.volatile.shared.f32 	%f255, [%r145];
	add.f32 	%f294, %f294, %f255;
	add.s32 	%r145, %r145, 128;
	add.s32 	%r144, %r144, 1;
	setp.ne.s32 	%p45, %r144, 0;
	@%p45 bra 	$L__BB38_70;
$L__BB38_71:
	st.volatile.shared.f32 	[smem], %f294;
$L__BB38_72:
	setp.ne.s32 	%p46, %r1, 0;
	barrier.sync 	0;
	@%p46 bra 	$L__BB38_74;
	ld.shared.f32 	%f256, [smem];
	st.global.f32 	[%rd2], %f256;
	mov.b32 	%r122, 0;
	st.global.u32 	[retirementCount], %r122;
$L__BB38_74:
	ret;

}
	// .globl	_Z16reduceSinglePassILj1ELb0EEvPKfPfj
.visible .entry _Z16reduceSinglePassILj1ELb0EEvPKfPfj(
	.param .u64 .ptr .align 1 _Z16reduceSinglePassILj1ELb0EEvPKfPfj_param_0,
	.param .u64 .ptr .align 1 _Z16reduceSinglePassILj1ELb0EEvPKfPfj_param_1,
	.param .u32 _Z16reduceSinglePassILj1ELb0EEvPKfPfj_param_2
)
{
	.reg .pred 	%p<47>;
	.reg .b16 	%rs<3>;
	.reg .b32 	%r<144>;
	.reg .b32 	%f<295>;
	.reg .b64 	%rd<24>;
	// demoted variable
	.shared .align 1 .u8 _ZZ16reduceSinglePassILj1ELb0EEvPKfPfjE6amLast;
	ld.param.u64 	%rd10, [_Z16reduceSinglePassILj1ELb0EEvPKfPfj_param_0];
	ld.param.u64 	%rd11, [_Z16reduceSinglePassILj1ELb0EEvPKfPfj_param_1];
	ld.param.u32 	%r74, [_Z16reduceSinglePassILj1ELb0EEvPKfPfj_param_2];
	cvta.to.global.u64 	%rd1, %rd11;
	mov.u32 	%r1, %tid.x;
	mov.u32 	%r2, %ctaid.x;
	shl.b32 	%r75, %r2, 1;
	add.s32 	%r121, %r75, %r1;
	mov.u32 	%r4, %nctaid.x;
	setp.ge.u32 	%p1, %r121, %r74;
	mov.f32 	%f257, 0f00000000;
	@%p1 bra 	$L__BB39_5;
	shl.b32 	%r5, %r4, 1;
	cvta.to.global.u64 	%rd2, %rd10;
	mov.f32 	%f257, 0f00000000;
$L__BB39_2:
	mul.wide.u32 	%rd12, %r121, 4;
	add.s64 	%rd3, %rd2, %rd12;
	ld.global.f32 	%f63, [%rd3];
	add.f32 	%f257, %f257, %f63;
	add.s32 	%r76, %r121, 1;
	setp.ge.u32 	%p2, %r76, %r74;
	@%p2 bra 	$L__BB39_4;
	ld.global.f32 	%f64, [%rd3+4];
	add.f32 	%f257, %f257, %f64;
$L__BB39_4:
	add.s32 	%r121, %r121, %r5;
	setp.lt.u32 	%p3, %r121, %r74;
	@%p3 bra 	$L__BB39_2;
$L__BB39_5:
	shl.b32 	%r77, %r1, 2;
	mov.u32 	%r78, sdata;
	add.s32 	%r8, %r78, %r77;
	st.volatile.shared.f32 	[%r8], %f257;
	bar.warp.sync 	-1;
	and.b32  	%r9, %r1, 31;
	setp.gt.u32 	%p4, %r9, 15;
	@%p4 bra 	$L__BB39_7;
	ld.volatile.shared.f32 	%f65, [%r8+64];
	add.f32 	%f257, %f257, %f65;
	st.volatile.shared.f32 	[%r8], %f257;
$L__BB39_7:
	bar.warp.sync 	-1;
	setp.gt.u32 	%p5, %r9, 7;
	@%p5 bra 	$L__BB39_9;
	ld.volatile.shared.f32 	%f66, [%r8+32];
	add.f32 	%f257, %f257, %f66;
	st.volatile.shared.f32 	[%r8], %f257;
$L__BB39_9:
	bar.warp.sync 	-1;
	setp.gt.u32 	%p6, %r9, 3;
	@%p6 bra 	$L__BB39_11;
	ld.volatile.shared.f32 	%f67, [%r8+16];
	add.f32 	%f257, %f257, %f67;
	st.volatile.shared.f32 	[%r8], %f257;
$L__BB39_11:
	bar.warp.sync 	-1;
	setp.gt.u32 	%p7, %r9, 1;
	@%p7 bra 	$L__BB39_13;
	ld.volatile.shared.f32 	%f68, [%r8+8];
	add.f32 	%f257, %f257, %f68;
	st.volatile.shared.f32 	[%r8], %f257;
$L__BB39_13:
	bar.warp.sync 	-1;
	setp.ne.s32 	%p8, %r9, 0;
	@%p8 bra 	$L__BB39_15;
	ld.volatile.shared.f32 	%f69, [%r8+4];
	add.f32 	%f70, %f257, %f69;
	st.volatile.shared.f32 	[%r8], %f70;
$L__BB39_15:
	bar.warp.sync 	-1;
	barrier.sync 	0;
	mov.u32 	%r79, %tid.y;
	mov.u32 	%r80, %tid.z;
	mov.u32 	%r10, %ntid.x;
	mov.u32 	%r81, %ntid.y;
	mad.lo.s32 	%r82, %r80, %r81, %r79;
	mul.lo.s32 	%r83, %r82, %r10;
	or.b32  	%r11, %r83, %r1;
	setp.ne.s32 	%p9, %r11, 0;
	@%p9 bra 	$L__BB39_29;
	add.s32 	%r85, %r10, -1;
	shr.u32 	%r86, %r85, 5;
	add.s32 	%r12, %r86, 1;
	and.b32  	%r13, %r12, 15;
	setp.lt.u32 	%p10, %r10, 481;
	mov.f32 	%f272, 0f00000000;
	mov.b32 	%r125, 0;
	@%p10 bra 	$L__BB39_19;
	add.s32 	%r122, %r78, 1024;
	and.b32  	%r90, %r12, 268435440;
	neg.s32 	%r123, %r90;
	mov.f32 	%f272, 0f00000000;
	mov.b32 	%r125, 0;
$L__BB39_18:
	.pragma "nounroll";
	ld.volatile.shared.f32 	%f74, [%r122+-1024];
	add.f32 	%f75, %f272, %f74;
	ld.volatile.shared.f32 	%f76, [%r122+-896];
	add.f32 	%f77, %f75, %f76;
	ld.volatile.shared.f32 	%f78, [%r122+-768];
	add.f32 	%f79, %f77, %f78;
	ld.volatile.shared.f32 	%f80, [%r122+-640];
	add.f32 	%f81, %f79, %f80;
	ld.volatile.shared.f32 	%f82, [%r122+-512];
	add.f32 	%f83, %f81, %f82;
	ld.volatile.shared.f32 	%f84, [%r122+-384];
	add.f32 	%f85, %f83, %f84;
	ld.volatile.shared.f32 	%f86, [%r122+-256];
	add.f32 	%f87, %f85, %f86;
	ld.volatile.shared.f32 	%f88, [%r122+-128];
	add.f32 	%f89, %f87, %f88;
	ld.volatile.shared.f32 	%f90, [%r122];
	add.f32 	%f91, %f89, %f90;
	ld.volatile.shared.f32 	%f92, [%r122+128];
	add.f32 	%f93, %f91, %f92;
	ld.volatile.shared.f32 	%f94, [%r122+256];
	add.f32 	%f95, %f93, %f94;
	ld.volatile.shared.f32 	%f96, [%r122+384];
	add.f32 	%f97, %f95, %f96;
	ld.volatile.shared.f32 	%f98, [%r122+512];
	add.f32 	%f99, %f97, %f98;
	ld.volatile.shared.f32 	%f100, [%r122+640];
	add.f32 	%f101, %f99, %f100;
	ld.volatile.shared.f32 	%f102, [%r122+768];
	add.f32 	%f103, %f101, %f102;
	ld.volatile.shared.f32 	%f104, [%r122+896];
	add.f32 	%f272, %f103, %f104;
	add.s32 	%r125, %r125, 512;
	add.s32 	%r123, %r123, 16;
	add.s32 	%r122, %r122, 2048;
	setp.ne.s32 	%p11, %r123, 0;
	@%p11 bra 	$L__BB39_18;
$L__BB39_19:
	setp.eq.s32 	%p12, %r13, 0;
	@%p12 bra 	$L__BB39_28;
	and.b32  	%r22, %r12, 7;
	setp.lt.u32 	%p13, %r13, 8;
	@%p13 bra 	$L__BB39_22;
	shl.b32 	%r91, %r125, 2;
	add.s32 	%r93, %r78, %r91;
	ld.volatile.shared.f32 	%f106, [%r93];
	add.f32 	%f107, %f272, %f106;
	ld.volatile.shared.f32 	%f108, [%r93+128];
	add.f32 	%f109, %f107, %f108;
	ld.volatile.shared.f32 	%f110, [%r93+256];
	add.f32 	%f111, %f109, %f110;
	ld.volatile.shared.f32 	%f112, [%r93+384];
	add.f32 	%f113, %f111, %f112;
	ld.volatile.shared.f32 	%f114, [%r93+512];
	add.f32 	%f115, %f113, %f114;
	ld.volatile.shared.f32 	%f116, [%r93+640];
	add.f32 	%f117, %f115, %f116;
	ld.volatile.shared.f32 	%f118, [%r93+768];
	add.f32 	%f119, %f117, %f118;
	ld.volatile.shared.f32 	%f120, [%r93+896];
	add.f32 	%f272, %f119, %f120;
	add.s32 	%r125, %r125, 256;
$L__BB39_22:
	setp.eq.s32 	%p14, %r22, 0;
	@%p14 bra 	$L__BB39_28;
	and.b32  	%r25, %r12, 3;
	setp.lt.u32 	%p15, %r22, 4;
	@%p15 bra 	$L__BB39_25;
	shl.b32 	%r94, %r125, 2;
	add.s32 	%r96, %r78, %r94;
	ld.volatile.shared.f32 	%f122, [%r96];
	add.f32 	%f123, %f272, %f122;
	ld.volatile.shared.f32 	%f124, [%r96+128];
	add.f32 	%f125, %f123, %f124;
	ld.volatile.shared.f32 	%f126, [%r96+256];
	add.f32 	%f127, %f125, %f126;
	ld.volatile.shared.f32 	%f128, [%r96+384];
	add.f32 	%f272, %f127, %f128;
	add.s32 	%r125, %r125, 128;
$L__BB39_25:
	setp.eq.s32 	%p16, %r25, 0;
	@%p16 bra 	$L__BB39_28;
	shl.b32 	%r97, %r125, 2;
	add.s32 	%r129, %r78, %r97;
	neg.s32 	%r128, %r25;
$L__BB39_27:
	.pragma "nounroll";
	ld.volatile.shared.f32 	%f129, [%r129];
	add.f32 	%f272, %f272, %f129;
	add.s32 	%r129, %r129, 128;
	add.s32 	%r128, %r128, 1;
	setp.ne.s32 	%p17, %r128, 0;
	@%p17 bra 	$L__BB39_27;
$L__BB39_28:
	st.volatile.shared.f32 	[sdata], %f272;
$L__BB39_29:
	barrier.sync 	0;
	setp.ne.s32 	%p18, %r1, 0;
	@%p18 bra 	$L__BB39_31;
	ld.shared.f32 	%f130, [sdata];
	mul.wide.u32 	%rd13, %r2, 4;
	add.s64 	%rd14, %rd1, %rd13;
	st.global.f32 	[%rd14], %f130;
$L__BB39_31:
	setp.lt.u32 	%p19, %r4, 2;
	@%p19 bra 	$L__BB39_74;
	setp.ne.s32 	%p20, %r1, 0;
	membar.gl;
	@%p20 bra 	$L__BB39_34;
	atom.global.inc.u32 	%r99, [retirementCount], %r4;
	add.s32 	%r100, %r4, -1;
	setp.eq.s32 	%p21, %r99, %r100;
	selp.u16 	%rs1, 1, 0, %p21;
	st.shared.u8 	[_ZZ16reduceSinglePassILj1ELb0EEvPKfPfjE6amLast], %rs1;
$L__BB39_34:
	barrier.sync 	0;
	ld.shared.u8 	%rs2, [_ZZ16reduceSinglePassILj1ELb0EEvPKfPfjE6amLast];
	setp.eq.s16 	%p22, %rs2, 0;
	@%p22 bra 	$L__BB39_74;
	setp.ge.u32 	%p23, %r1, %r4;
	mov.f32 	%f281, 0f00000000;
	@%p23 bra 	$L__BB39_48;
	sub.s32 	%r34, %r4, %r1;
	and.b32  	%r35, %r34, 15;
	sub.s32 	%r101, %r1, %r4;
	setp.gt.u32 	%p24, %r101, -16;
	mov.f32 	%f281, 0f00000000;
	mov.u32 	%r132, %r1;
	@%p24 bra 	$L__BB39_39;
	and.b32  	%r102, %r34, 2147483632;
	neg.s32 	%r130, %r102;
	mul.wide.u32 	%rd15, %r1, 4;
	add.s64 	%rd16, %rd15, %rd1;
	add.s64 	%rd22, %rd16, 32;
	mov.f32 	%f281, 0f00000000;
	mov.u32 	%r132, %r1;
$L__BB39_38:
	.pragma "nounroll";
	ld.global.f32 	%f135, [%rd22+-32];
	add.f32 	%f136, %f281, %f135;
	ld.global.f32 	%f137, [%rd22+-28];
	add.f32 	%f138, %f136, %f137;
	ld.global.f32 	%f139, [%rd22+-24];
	add.f32 	%f140, %f138, %f139;
	ld.global.f32 	%f141, [%rd22+-20];
	add.f32 	%f142, %f140, %f141;
	ld.global.f32 	%f143, [%rd22+-16];
	add.f32 	%f144, %f142, %f143;
	ld.global.f32 	%f145, [%rd22+-12];
	add.f32 	%f146, %f144, %f145;
	ld.global.f32 	%f147, [%rd22+-8];
	add.f32 	%f148, %f146, %f147;
	ld.global.f32 	%f149, [%rd22+-4];
	add.f32 	%f150, %f148, %f149;
	ld.global.f32 	%f151, [%rd22];
	add.f32 	%f152, %f150, %f151;
	ld.global.f32 	%f153, [%rd22+4];
	add.f32 	%f154, %f152, %f153;
	ld.global.f32 	%f155, [%rd22+8];
	add.f32 	%f156, %f154, %f155;
	ld.global.f32 	%f157, [%rd22+12];
	add.f32 	%f158, %f156, %f157;
	ld.global.f32 	%f159, [%rd22+16];
	add.f32 	%f160, %f158, %f159;
	ld.global.f32 	%f161, [%rd22+20];
	add.f32 	%f162, %f160, %f161;
	ld.global.f32 	%f163, [%rd22+24];
	add.f32 	%f164, %f162, %f163;
	ld.global.f32 	%f165, [%rd22+28];
	add.f32 	%f281, %f164, %f165;
	add.s32 	%r132, %r132, 16;
	add.s32 	%r130, %r130, 16;
	add.s64 	%rd22, %rd22, 64;
	setp.ne.s32 	%p25, %r130, 0;
	@%p25 bra 	$L__BB39_38;
$L__BB39_39:
	setp.eq.s32 	%p26, %r35, 0;
	@%p26 bra 	$L__BB39_48;
	and.b32  	%r42, %r34, 7;
	setp.lt.u32 	%p27, %r35, 8;
	@%p27 bra 	$L__BB39_42;
	mul.wide.u32 	%rd17, %r132, 4;
	add.s64 	%rd18, %rd1, %rd17;
	ld.global.f32 	%f167, [%rd18];
	add.f32 	%f168, %f281, %f167;
	ld.global.f32 	%f169, [%rd18+4];
	add.f32 	%f170, %f168, %f169;
	ld.global.f32 	%f171, [%rd18+8];
	add.f32 	%f172, %f170, %f171;
	ld.global.f32 	%f173, [%rd18+12];
	add.f32 	%f174, %f172, %f173;
	ld.global.f32 	%f175, [%rd18+16];
	add.f32 	%f176, %f174, %f175;
	ld.global.f32 	%f177, [%rd18+20];
	add.f32 	%f178, %f176, %f177;
	ld.global.f32 	%f179, [%rd18+24];
	add.f32 	%f180, %f178, %f179;
	ld.global.f32 	%f181, [%rd18+28];
	add.f32 	%f281, %f180, %f181;
	add.s32 	%r132, %r132, 8;
$L__BB39_42:
	setp.eq.s32 	%p28, %r42, 0;
	@%p28 bra 	$L__BB39_48;
	and.b32  	%r45, %r34, 3;
	setp.lt.u32 	%p29, %r42, 4;
	@%p29 bra 	$L__BB39_45;
	mul.wide.u32 	%rd19, %r132, 4;
	add.s64 	%rd20, %rd1, %rd19;
	ld.global.f32 	%f183, [%rd20];
	add.f32 	%f184, %f281, %f183;
	ld.global.f32 	%f185, [%rd20+4];
	add.f32 	%f186, %f184, %f185;
	ld.global.f32 	%f187, [%rd20+8];
	add.f32 	%f188, %f186, %f187;
	ld.global.f32 	%f189, [%rd20+12];
	add.f32 	%f281, %f188, %f189;
	add.s32 	%r132, %r132, 4;
$L__BB39_45:
	setp.eq.s32 	%p30, %r45, 0;
	@%p30 bra 	$L__BB39_48;
	mul.wide.u32 	%rd21, %r132, 4;
	add.s64 	%rd23, %rd1, %rd21;
	neg.s32 	%r135, %r45;
$L__BB39_47:
	.pragma "nounroll";
	ld.global.f32 	%f190, [%rd23];
	add.f32 	%f281, %f281, %f190;
	add.s64 	%rd23, %rd23, 4;
	add.s32 	%r135, %r135, 1;
	setp.ne.s32 	%p31, %r135, 0;
	@%p31 bra 	$L__BB39_47;
$L__BB39_48:
	setp.gt.u32 	%p32, %r9, 15;
	mov.u32 	%r104, smem;
	add.s32 	%r51, %r104, %r77;
	st.volatile.shared.f32 	[%r51], %f281;
	bar.warp.sync 	-1;
	@%p32 bra 	$L__BB39_50;
	ld.volatile.shared.f32 	%f191, [%r51+64];
	add.f32 	%f281, %f281, %f191;
	st.volatile.shared.f32 	[%r51], %f281;
$L__BB39_50:
	setp.gt.u32 	%p33, %r9, 7;
	bar.warp.sync 	-1;
	@%p33 bra 	$L__BB39_52;
	ld.volatile.shared.f32 	%f192, [%r51+32];
	add.f32 	%f281, %f281, %f192;
	st.volatile.shared.f32 	[%r51], %f281;
$L__BB39_52:
	setp.gt.u32 	%p34, %r9, 3;
	bar.warp.sync 	-1;
	@%p34 bra 	$L__BB39_54;
	ld.volatile.shared.f32 	%f193, [%r51+16];
	add.f32 	%f281, %f281, %f193;
	st.volatile.shared.f32 	[%r51], %f281;
$L__BB39_54:
	setp.gt.u32 	%p35, %r9, 1;
	bar.warp.sync 	-1;
	@%p35 bra 	$L__BB39_56;
	ld.volatile.shared.f32 	%f194, [%r51+8];
	add.f32 	%f281, %f281, %f194;
	st.volatile.shared.f32 	[%r51], %f281;
$L__BB39_56:
	setp.ne.s32 	%p36, %r9, 0;
	bar.warp.sync 	-1;
	@%p36 bra 	$L__BB39_58;
	ld.volatile.shared.f32 	%f195, [%r51+4];
	add.f32 	%f196, %f281, %f195;
	st.volatile.shared.f32 	[%r51], %f196;
$L__BB39_58:
	setp.ne.s32 	%p37, %r11, 0;
	bar.warp.sync 	-1;
	barrier.sync 	0;
	@%p37 bra 	$L__BB39_72;
	add.s32 	%r106, %r10, -1;
	shr.u32 	%r107, %r106, 5;
	add.s32 	%r52, %r107, 1;
	and.b32  	%r53, %r52, 15;
	setp.lt.u32 	%p38, %r10, 481;
	mov.f32 	%f294, 0f00000000;
	mov.b32 	%r139, 0;
	@%p38 bra 	$L__BB39_62;
	add.s32 	%r136, %r104, 1024;
	and.b32  	%r111, %r52, 268435440;
	neg.s32 	%r137, %r111;
	mov.f32 	%f294, 0f00000000;
	mov.b32 	%r139, 0;
$L__BB39_61:
	.pragma "nounroll";
	ld.volatile.shared.f32 	%f200, [%r136+-1024];
	add.f32 	%f201, %f294, %f200;
	ld.volatile.shared.f32 	%f202, [%r136+-896];
	add.f32 	%f203, %f201, %f202;
	ld.volatile.shared.f32 	%f204, [%r136+-768];
	add.f32 	%f205, %f203, %f204;
	ld.volatile.shared.f32 	%f206, [%r136+-640];
	add.f32 	%f207, %f205, %f206;
	ld.volatile.shared.f32 	%f208, [%r136+-512];
	add.f32 	%f209, %f207, %f208;
	ld.volatile.shared.f32 	%f210, [%r136+-384];
	add.f32 	%f211, %f209, %f210;
	ld.volatile.shared.f32 	%f212, [%r136+-256];
	add.f32 	%f213, %f211, %f212;
	ld.volatile.shared.f32 	%f214, [%r136+-128];
	add.f32 	%f215, %f213, %f214;
	ld.volatile.shared.f32 	%f216, [%r136];
	add.f32 	%f217, %f215, %f216;
	ld.volatile.shared.f32 	%f218, [%r136+128];
	add.f32 	%f219, %f217, %f218;
	ld.volatile.shared.f32 	%f220, [%r136+256];
	add.f32 	%f221, %f219, %f220;
	ld.volatile.shared.f32 	%f222, [%r136+384];
	add.f32 	%f223, %f221, %f222;
	ld.volatile.shared.f32 	%f224, [%r136+512];
	add.f32 	%f225, %f223, %f224;
	ld.volatile.shared.f32 	%f226, [%r136+640];
	add.f32 	%f227, %f225, %f226;
	ld.volatile.shared.f32 	%f228, [%r136+768];
	add.f32 	%f229, %f227, %f228;
	ld.volatile.shared.f32 	%f230, [%r136+896];
	add.f32 	%f294, %f229, %f230;
	add.s32 	%r139, %r139, 512;
	add.s32 	%r137, %r137, 16;
	add.s32 	%r136, %r136, 2048;
	setp.ne.s32 	%p39, %r137, 0;
	@%p39 bra 	$L__BB39_61;
$L__BB39_62:
	setp.eq.s32 	%p40, %r53, 0;
	@%p40 bra 	$L__BB39_71;
	and.b32  	%r62, %r52, 7;
	setp.lt.u32 	%p41, %r53, 8;
	@%p41 bra 	$L__BB39_65;
	shl.b32 	%r112, %r139, 2;
	add.s32 	%r114, %r104, %r112;
	ld.volatile.shared.f32 	%f232, [%r114];
	add.f32 	%f233, %f294, %f232;
	ld.volatile.shared.f32 	%f234, [%r114+128];
	add.f32 	%f235, %f233, %f234;
	ld.volatile.shared.f32 	%f236, [%r114+256];
	add.f32 	%f237, %f235, %f236;
	ld.volatile.shared.f32 	%f238, [%r114+384];
	add.f32 	%f239, %f237, %f238;
	ld.volatile.shared.f32 	%f240, [%r114+512];
	add.f32 	%f241, %f239, %f240;
	ld.volatile.shared.f32 	%f242, [%r114+640];
	add.f32 	%f243, %f241, %f242;
	ld.volatile.shared.f32 	%f244, [%r114+768];
	add.f32 	%f245, %f243, %f244;
	ld.volatile.shared.f32 	%f246, [%r114+896];
	add.f32 	%f294, %f245, %f246;
	add.s32 	%r139, %r139, 256;
$L__BB39_65:
	setp.eq.s32 	%p42, %r62, 0;
	@%p42 bra 	$L__BB39_71;
	and.b32  	%r65, %r52, 3;
	setp.lt.u32 	%p43, %r62, 4;
	@%p43 bra 	$L__BB39_68;
	shl.b32 	%r115, %r139, 2;
	add.s32 	%r117, %r104, %r115;
	ld.volatile.shared.f32 	%f248, [%r117];
	add.f32 	%f249, %f294, %f248;
	ld.volatile.shared.f32 	%f250, [%r117+128];
	add.f32 	%f251, %f249, %f250;
	ld.volatile.shared.f32 	%f252, [%r117+256];
	add.f32 	%f253, %f251, %f252;
	ld.volatile.shared.f32 	%f254, [%r117+384];
	add.f32 	%f294, %f253, %f254;
	add.s32 	%r139, %r139, 128;
$L__BB39_68:
	setp.eq.s32 	%p44, %r65, 0;
	@%p44 bra 	$L__BB39_71;
	shl.b32 	%r118, %r139, 2;
	add.s32 	%r143, %r104, %r118;
	neg.s32 	%r142, %r65;
$L__BB39_70:
	.pragma "nounroll";
	ld.volatile.shared.f32 	%f255, [%r143];
	add.f32 	%f294, %f294, %f255;
	add.s32 	%r143, %r143, 128;
	add.s32 	%r142, %r142, 1;
	setp.ne.s32 	%p45, %r142, 0;
	@%p45 bra 	$L__BB39_70;
$L__BB39_71:
	st.volatile.shared.f32 	[smem], %f294;
$L__BB39_72:
	setp.ne.s32 	%p46, %r1, 0;
	barrier.sync 	0;
	@%p46 bra 	$L__BB39_74;
	ld.shared.f32 	%f256, [smem];
	st.global.f32 	[%rd1], %f256;
	mov.b32 	%r120, 0;
	st.global.u32 	[retirementCount], %r120;
$L__BB39_74:
	ret;

}


// ===== COMPILED SASS (sm_100) =====

	.target	sm_100

	.elftype	@"ET_EXEC"


//--------------------- .note.nv.tkinfo           --------------------------
	.section	.note.nv.tkinfo,"",@"SHT_NOTE"
	.sectionflags	@"SHF_NOTE_NV_TKINFO"
	.tkinfo
        /*0018*/ 	.word	0x00000002
        /*0030*/ 	.string	""
        /*0030*/ 	.string	"ptxas"
        /*0030*/ 	.string	"Cuda compilation tools, release 13.0, V13.0.88"
        /*0030*/ 	.string	"Build cuda_13.0.r13.0/compiler.36424714_0"
        /*0030*/ 	.string	"-arch sm_100 -m 64 "



//--------------------- .note.nv.cuinfo           --------------------------
	.section	.note.nv.cuinfo,"",@"SHT_NOTE"
	.sectionflags	@"SHF_NOTE_NV_CUINFO"
        /*0018*/ 	.short	0x0002
        /*001a*/ 	.short	0x0064
        /*001c*/ 	.short	0x0082
	.zero		2


//--------------------- .nv.info                  --------------------------
	.section	.nv.info,"",@"SHT_CUDA_INFO"
	.align	4


	//----- nvinfo : EIATTR_REGCOUNT
	.align		4
        /*0000*/ 	.byte	0x04, 0x2f
        /*0002*/ 	.short	(.L_2 - .L_1)
	.align		4
.L_1:
        /*0004*/ 	.word	index@(_Z15reduceMultiPassILj512ELb1EEvPKfPfj)
        /*0008*/ 	.word	0x00000018


	//----- nvinfo : EIATTR_FRAME_SIZE
	.align		4
.L_2:
        /*000c*/ 	.byte	0x04, 0x11
        /*000e*/ 	.short	(.L_4 - .L_3)
	.align		4
.L_3:
        /*0010*/ 	.word	index@(_Z15reduceMultiPassILj512ELb1EEvPKfPfj)
        /*0014*/ 	.word	0x00000000


	//----- nvinfo : EIATTR_REGCOUNT
	.align		4
.L_4:
        /*0018*/ 	.byte	0x04, 0x2f
        /*001a*/ 	.short	(.L_6 - .L_5)
	.align		4
.L_5:
        /*001c*/ 	.word	index@(_Z15reduceMultiPassILj256ELb1EEvPKfPfj)
        /*0020*/ 	.word	0x0000001a


	//----- nvinfo : EIATTR_FRAME_SIZE
	.align		4
.L_6:
        /*0024*/ 	.byte	0x04, 0x11
        /*0026*/ 	.short	(.L_8 - .L_7)
	.align		4
.L_7:
        /*0028*/ 	.word	index@(_Z15reduceMultiPassILj256ELb1EEvPKfPfj)
        /*002c*/ 	.word	0x00000000


	//----- nvinfo : EIATTR_REGCOUNT
	.align		4
.L_8:
        /*0030*/ 	.byte	0x04, 0x2f
        /*0032*/ 	.short	(.L_10 - .L_9)
	.align		4
.L_9:
        /*0034*/ 	.word	index@(_Z15reduceMultiPassILj128ELb1EEvPKfPfj)
        /*0038*/ 	.word	0x0000001a


	//----- nvinfo : EIATTR_FRAME_SIZE
	.align		4
.L_10:
        /*003c*/ 	.byte	0x04, 0x11
        /*003e*/ 	.short	(.L_12 - .L_11)
	.align		4
.L_11:
        /*0040*/ 	.word	index@(_Z15reduceMultiPassILj128ELb1EEvPKfPfj)
        /*0044*/ 	.word	0x00000000


	//----- nvinfo : EIATTR_REGCOUNT
	.align		4
.L_12:
        /*0048*/ 	.byte	0x04, 0x2f
        /*004a*/ 	.short	(.L_14 - .L_13)
	.align		4
.L_13:
        /*004c*/ 	.word	index@(_Z15reduceMultiPassILj64ELb1EEvPKfPfj)
        /*0050*/ 	.word	0x0000001a


	//----- nvinfo : EIATTR_FRAME_SIZE
	.align		4
.L_14:
        /*0054*/ 	.byte	0x04, 0x11
        /*0056*/ 	.short	(.L_16 - .L_15)
	.align		4
.L_15:
        /*0058*/ 	.word	index@(_Z15reduceMultiPassILj64ELb1EEvPKfPfj)
        /*005c*/ 	.word	0x00000000


	//----- nvinfo : EIATTR_REGCOUNT
	.align		4
.L_16:
        /*0060*/ 	.byte	0x04, 0x2f
        /*0062*/ 	.short	(.L_18 - .L_17)
	.align		4
.L_17:
        /*0064*/ 	.word	index@(_Z15reduceMultiPassILj32ELb1EEvPKfPfj)
        /*0068*/ 	.word	0x0000001a


	//----- nvinfo : EIATTR_FRAME_SIZE
	.align		4
.L_18:
        /*006c*/ 	.byte	0x04, 0x11
        /*006e*/ 	.short	(.L_20 - .L_19)
	.align		4
.L_19:
        /*0070*/ 	.word	index@(_Z15reduceMultiPassILj32ELb1EEvPKfPfj)
        /*0074*/ 	.word	0x00000000


	//----- nvinfo : EIATTR_REGCOUNT
	.align		4
.L_20:
        /*0078*/ 	.byte	0x04, 0x2f
        /*007a*/ 	.short	(.L_22 - .L_21)
	.align		4
.L_21:
        /*007c*/ 	.word	index@(_Z15reduceMultiPassILj16ELb1EEvPKfPfj)
        /*0080*/ 	.word	0x0000001a


	//----- nvinfo : EIATTR_FRAME_SIZE
	.align		4
.L_22:
        /*0084*/ 	.byte	0x04, 0x11
        /*0086*/ 	.short	(.L_24 - .L_23)
	.align		4
.L_23:
        /*0088*/ 	.word	index@(_Z15reduceMultiPassILj16ELb1EEvPKfPfj)
        /*008c*/ 	.word	0x00000000


	//----- nvinfo : EIATTR_REGCOUNT
	.align		4
.L_24:
        /*0090*/ 	.byte	0x04, 0x2f
        /*0092*/ 	.short	(.L_26 - .L_25)
	.align		4
.L_25:
        /*0094*/ 	.word	index@(_Z15reduceMultiPassILj8ELb1EEvPKfPfj)
        /*0098*/ 	.word	0x0000001a


	//----- nvinfo : EIATTR_FRAME_SIZE
	.align		4
.L_26:
        /*009c*/ 	.byte	0x04, 0x11
        /*009e*/ 	.short	(.L_28 - .L_27)
	.align		4
.L_27:
        /*00a0*/ 	.word	index@(_Z15reduceMultiPassILj8ELb1EEvPKfPfj)
        /*00a4*/ 	.word	0x00000000


	//----- nvinfo : EIATTR_REGCOUNT
	.align		4
.L_28:
        /*00a8*/ 	.byte	0x04, 0x2f
        /*00aa*/ 	.short	(.L_30 - .L_29)
	.align		4
.L_29:
        /*00ac*/ 	.word	index@(_Z15reduceMultiPassILj4ELb1EEvPKfPfj)
        /*00b0*/ 	.word	0x0000001a


	//----- nvinfo : EIATTR_FRAME_SIZE
	.align		4
.L_30:
        /*00b4*/ 	.byte	0x04, 0x11
        /*00b6*/ 	.short	(.L_32 - .L_31)
	.align		4
.L_31:
        /*00b8*/ 	.word	index@(_Z15reduceMultiPassILj4ELb1EEvPKfPfj)
        /*00bc*/ 	.word	0x00000000


	//----- nvinfo : EIATTR_REGCOUNT
	.align		4
.L_32:
        /*00c0*/ 	.byte	0x04, 0x2f
        /*00c2*/ 	.short	(.L_34 - .L_33)
	.align		4
.L_33:
        /*00c4*/ 	.word	index@(_Z15reduceMultiPassILj2ELb1EEvPKfPfj)
        /*00c8*/ 	.word	0x0000001a


	//----- nvinfo : EIATTR_FRAME_SIZE
	.align		4
.L_34:
        /*00cc*/ 	.byte	0x04, 0x11
        /*00ce*/ 	.short	(.L_36 - .L_35)
	.align		4
.L_35:
        /*00d0*/ 	.word	index@(_Z15reduceMultiPassILj2ELb1EEvPKfPfj)
        /*00d4*/ 	.word	0x00000000


	//----- nvinfo : EIATTR_REGCOUNT
	.align		4
.L_36:
        /*00d8*/ 	.byte	0x04, 0x2f
        /*00da*/ 	.short	(.L_38 - .L_37)
	.align		4
.L_37:
        /*00dc*/ 	.word	index@(_Z15reduceMultiPassILj1ELb1EEvPKfPfj)
        /*00e0*/ 	.word	0x0000001a


	//----- nvinfo : EIATTR_FRAME_SIZE
	.align		4
.L_38:
        /*00e4*/ 	.byte	0x04, 0x11
        /*00e6*/ 	.short	(.L_40 - .L_39)
	.align		4
.L_39:
        /*00e8*/ 	.word	index@(_Z15reduceMultiPassILj1ELb1EEvPKfPfj)
        /*00ec*/ 	.word	0x00000000


	//----- nvinfo : EIATTR_REGCOUNT
	.align		4
.L_40:
        /*00f0*/ 	.byte	0x04, 0x2f
        /*00f2*/ 	.short	(.L_42 - .L_41)
	.align		4
.L_41:
        /*00f4*/ 	.word	index@(_Z15reduceMultiPassILj512ELb0EEvPKfPfj)
        /*00f8*/ 	.word	0x00000018


	//----- nvinfo : EIATTR_FRAME_SIZE
	.align		4
.L_42:
        /*00fc*/ 	.byte	0x04, 0x11
        /*00fe*/ 	.short	(.L_44 - .L_43)
	.align		4
.L_43:
        /*0100*/ 	.word	index@(_Z15reduceMultiPassILj512ELb0EEvPKfPfj)
        /*0104*/ 	.word	0x00000000


	//----- nvinfo : EIATTR_REGCOUNT
	.align		4
.L_44:
        /*0108*/ 	.byte	0x04, 0x2f
        /*010a*/ 	.short	(.L_46 - .L_45)
	.align		4
.L_45:
        /*010c*/ 	.word	index@(_Z15reduceMultiPassILj256ELb0EEvPKfPfj)
        /*0110*/ 	.word	0x0000001a


	//----- nvinfo : EIATTR_FRAME_SIZE
	.align		4
.L_46:
        /*0114*/ 	.byte	0x04, 0x11
        /*0116*/ 	.short	(.L_48 - .L_47)
	.align		4
.L_47:
        /*0118*/ 	.word	index@(_Z15reduceMultiPassILj256ELb0EEvPKfPfj)
        /*011c*/ 	.word	0x00000000


	//----- nvinfo : EIATTR_REGCOUNT
	.align		4
.L_48:
        /*0120*/ 	.byte	0x04, 0x2f
        /*0122*/ 	.short	(.L_50 - .L_49)
	.align		4
.L_49:
        /*0124*/ 	.word	index@(_Z15reduceMultiPassILj128ELb0EEvPKfPfj)
        /*0128*/ 	.word	0x0000001a


	//----- nvinfo : EIATTR_FRAME_SIZE
	.align		4
.L_50:
        /*012c*/ 	.byte	0x04, 0x11
        /*012e*/ 	.short	(.L_52 - .L_51)
	.align		4
.L_51:
        /*0130*/ 	.word	index@(_Z15reduceMultiPassILj128ELb0EEvPKfPfj)
        /*0134*/ 	.word	0x00000000


	//----- nvinfo : EIATTR_REGCOUNT
	.align		4
.L_52:
        /*0138*/ 	.byte	0x04, 0x2f
        /*013a*/ 	.short	(.L_54 - .L_53)
	.align		4
.L_53:
        /*013c*/ 	.word	index@(_Z15reduceMultiPassILj64ELb0EEvPKfPfj)
        /*0140*/ 	.word	0x0000001a


	//----- nvinfo : EIATTR_FRAME_SIZE
	.align		4
.L_54:
        /*0144*/ 	.byte	0x04, 0x11
        /*0146*/ 	.short	(.L_56 - .L_55)
	.align		4
.L_55:
        /*0148*/ 	.word	index@(_Z15reduceMultiPassILj64ELb0EEvPKfPfj)
        /*014c*/ 	.word	0x00000000


	//----- nvinfo : EIATTR_REGCOUNT
	.align		4
.L_56:
        /*0150*/ 	.byte	0x04, 0x2f
        /*0152*/ 	.short	(.L_58 - .L_57)
	.align		4
.L_57:
        /*0154*/ 	.word	index@(_Z15reduceMultiPassILj32ELb0EEvPKfPfj)
        /*0158*/ 	.word	0x0000001a


	//----- nvinfo : EIATTR_FRAME_SIZE
	.align		4
.L_58:
        /*015c*/ 	.byte	0x04, 0x11
        /*015e*/ 	.short	(.L_60 - .L_59)
	.align		4
.L_59:
        /*0160*/ 	.word	index@(_Z15reduceMultiPassILj32ELb0EEvPKfPfj)
        /*0164*/ 	.word	0x00000000


	//----- nvinfo : EIATTR_REGCOUNT
	.align		4
.L_60:
        /*0168*/ 	.byte	0x04, 0x2f
        /*016a*/ 	.short	(.L_62 - .L_61)
	.align		4
.L_61:
        /*016c*/ 	.word	index@(_Z15reduceMultiPassILj16ELb0EEvPKfPfj)
        /*0170*/ 	.word	0x0000001a


	//----- nvinfo : EIATTR_FRAME_SIZE
	.align		4
.L_62:
        /*0174*/ 	.byte	0x04, 0x11
        /*0176*/ 	.short	(.L_64 - .L_63)
	.align		4
.L_63:
        /*0178*/ 	.word	index@(_Z15reduceMultiPassILj16ELb0EEvPKfPfj)
        /*017c*/ 	.word	0x00000000


	//----- nvinfo : EIATTR_REGCOUNT
	.align		4
.L_64:
        /*0180*/ 	.byte	0x04, 0x2f
        /*0182*/ 	.short	(.L_66 - .L_65)
	.align		4
.L_65:
        /*0184*/ 	.word	index@(_Z15reduceMultiPassILj8ELb0EEvPKfPfj)
        /*0188*/ 	.word	0x0000001a


	//----- nvinfo : EIATTR_FRAME_SIZE
	.align		4
.L_66:
        /*018c*/ 	.byte	0x04, 0x11
        /*018e*/ 	.short	(.L_68 - .L_67)
	.align		4
.L_67:
        /*0190*/ 	.word	index@(_Z15reduceMultiPassILj8ELb0EEvPKfPfj)
        /*0194*/ 	.word	0x00000000


	//----- nvinfo : EIATTR_REGCOUNT
	.align		4
.L_68:
        /*0198*/ 	.byte	0x04, 0x2f
        /*019a*/ 	.short	(.L_70 - .L_69)
	.align		4
.L_69:
        /*019c*/ 	.word	index@(_Z15reduceMultiPassILj4ELb0EEvPKfPfj)
        /*01a0*/ 	.word	0x0000001a


	//----- nvinfo : EIATTR_FRAME_SIZE
	.align		4
.L_70:
        /*01a4*/ 	.byte	0x04, 0x11
        /*01a6*/ 	.short	(.L_72 - .L_71)
	.align		4
.L_71:
        /*01a8*/ 	.word	index@(_Z15reduceMultiPassILj4ELb0EEvPKfPfj)
        /*01ac*/ 	.word	0x00000000


	//----- nvinfo : EIATTR_REGCOUNT
	.align		4
.L_72:
        /*01b0*/ 	.byte	0x04, 0x2f
        /*01b2*/ 	.short	(.L_74 - .L_73)
	.align		4
.L_73:
        /*01b4*/ 	.word	index@(_Z15reduceMultiPassILj2ELb0EEvPKfPfj)
        /*01b8*/ 	.word	0x0000001a


	//----- nvinfo : EIATTR_FRAME_SIZE
	.align		4
.L_74:
        /*01bc*/ 	.byte	0x04, 0x11
        /*01be*/ 	.short	(.L_76 - .L_75)
	.align		4
.L_75:
        /*01c0*/ 	.word	index@(_Z15reduceMultiPassILj2ELb0EEvPKfPfj)
        /*01c4*/ 	.word	0x00000000


	//----- nvinfo : EIATTR_REGCOUNT
	.align		4
.L_76:
        /*01c8*/ 	.byte	0x04, 0x2f
        /*01ca*/ 	.short	(.L_78 - .L_77)
	.align		4
.L_77:
        /*01cc*/ 	.word	index@(_Z15reduceMultiPassILj1ELb0EEvPKfPfj)
        /*01d0*/ 	.word	0x0000001a


	//----- nvinfo : EIATTR_FRAME_SIZE
	.align		4
.L_78:
        /*01d4*/ 	.byte	0x04, 0x11
        /*01d6*/ 	.short	(.L_80 - .L_79)
	.align		4
.L_79:
        /*01d8*/ 	.word	index@(_Z15reduceMultiPassILj1ELb0EEvPKfPfj)
        /*01dc*/ 	.word	0x00000000


	//----- nvinfo : EIATTR_REGCOUNT
	.align		4
.L_80:
        /*01e0*/ 	.byte	0x04, 0x2f
        /*01e2*/ 	.short	(.L_82 - .L_81)
	.align		4
.L_81:
        /*01e4*/ 	.word	index@(_Z16reduceSinglePassILj512ELb1EEvPKfPfj)
        /*01e8*/ 	.word	0x0000001e


	//----- nvinfo : EIATTR_FRAME_SIZE
	.align		4
.L_82:
        /*01ec*/ 	.byte	0x04, 0x11
        /*01ee*/ 	.short	(.L_84 - .L_83)
	.align		4
.L_83:
        /*01f0*/ 	.word	index@(_Z16reduceSinglePassILj512ELb1EEvPKfPfj)
        /*01f4*/ 	.word	0x00000000


	//----- nvinfo : EIATTR_REGCOUNT
	.align		4
.L_84:
        /*01f8*/ 	.byte	0x04, 0x2f
        /*01fa*/ 	.short	(.L_86 - .L_85)
	.align		4
.L_85:
        /*01fc*/ 	.word	index@(_Z16reduceSinglePassILj256ELb1EEvPKfPfj)
        /*0200*/ 	.word	0x0000001e


	//----- nvinfo : EIATTR_FRAME_SIZE
	.align		4
.L_86:
        /*0204*/ 	.byte	0x04, 0x11
        /*0206*/ 	.short	(.L_88 - .L_87)
	.align		4
.L_87:
        /*0208*/ 	.word	index@(_Z16reduceSinglePassILj256ELb1EEvPKfPfj)
        /*020c*/ 	.word	0x00000000


	//----- nvinfo : EIATTR_REGCOUNT
	.align		4
.L_88:
        /*0210*/ 	.byte	0x04, 0x2f
        /*0212*/ 	.short	(.L_90 - .L_89)
	.align		4
.L_89:
        /*0214*/ 	.word	index@(_Z16reduceSinglePassILj128ELb1EEvPKfPfj)
        /*0218*/ 	.word	0x0000001e


	//----- nvinfo : EIATTR_FRAME_SIZE
	.align		4
.L_90:
        /*021c*/ 	.byte	0x04, 0x11
        /*021e*/ 	.short	(.L_92 - .L_91)
	.align		4
.L_91:
        /*0220*/ 	.word	index@(_Z16reduceSinglePassILj128ELb1EEvPKfPfj)
        /*0224*/ 	.word	0x00000000


	//----- nvinfo : EIATTR_REGCOUNT
	.align		4
.L_92:
        /*0228*/ 	.byte	0x04, 0x2f
        /*022a*/ 	.short	(.L_94 - .L_93)
	.align		4
.L_93:
        /*022c*/ 	.word	index@(_Z16reduceSinglePassILj64ELb1EEvPKfPfj)
        /*0230*/ 	.word	0x0000001e


	//----- nvinfo : EIATTR_FRAME_SIZE
	.align		4
.L_94:
        /*0234*/ 	.byte	0x04, 0x11
        /*0236*/ 	.short	(.L_96 - .L_95)
	.align		4
.L_95:
        /*0238*/ 	.word	index@(_Z16reduceSinglePassILj64ELb1EEvPKfPfj)
        /*023c*/ 	.word	0x00000000


	//----- nvinfo : EIATTR_REGCOUNT
	.align		4
.L_96:
        /*0240*/ 	.byte	0x04, 0x2f
        /*0242*/ 	.short	(.L_98 - .L_97)
	.align		4
.L_97:
        /*0244*/ 	.word	index@(_Z16reduceSinglePassILj32ELb1EEvPKfPfj)
        /*0248*/ 	.word	0x0000001e


	//----- nvinfo : EIATTR_FRAME_SIZE
	.align		4
.L_98:
        /*024c*/ 	.byte	0x04, 0x11
        /*024e*/ 	.short	(.L_100 - .L_99)
	.align		4
.L_99:
        /*0250*/ 	.word	index@(_Z16reduceSinglePassILj32ELb1EEvPKfPfj)
        /*0254*/ 	.word	0x00000000


	//----- nvinfo : EIATTR_REGCOUNT
	.align		4
.L_100:
        /*0258*/ 	.byte	0x04, 0x2f
        /*025a*/ 	.short	(.L_102 - .L_101)
	.align		4
.L_101:
        /*025c*/ 	.word	index@(_Z16reduceSinglePassILj16ELb1EEvPKfPfj)
        /*0260*/ 	.word	0x0000001e


	//----- nvinfo : EIATTR_FRAME_SIZE
	.align		4
.L_102:
        /*0264*/ 	.byte	0x04, 0x11
        /*0266*/ 	.short	(.L_104 - .L_103)
	.align		4
.L_103:
        /*0268*/ 	.word	index@(_Z16reduceSinglePassILj16ELb1EEvPKfPfj)
        /*026c*/ 	.word	0x00000000


	//----- nvinfo : EIATTR_REGCOUNT
	.align		4
.L_104:
        /*0270*/ 	.byte	0x04, 0x2f
        /*0272*/ 	.short	(.L_106 - .L_105)
	.align		4
.L_105:
        /*0274*/ 	.word	index@(_Z16reduceSinglePassILj8ELb1EEvPKfPfj)
        /*0278*/ 	.word	0x0000001e


	//----- nvinfo : EIATTR_FRAME_SIZE
	.align		4
.L_106:
        /*027c*/ 	.byte	0x04, 0x11
        /*027e*/ 	.short	(.L_108 - .L_107)
	.align		4
.L_107:
        /*0280*/ 	.word	index@(_Z16reduceSinglePassILj8ELb1EEvPKfPfj)
        /*0284*/ 	.word	0x00000000


	//----- nvinfo : EIATTR_REGCOUNT
	.align		4
.L_108:
        /*0288*/ 	.byte	0x04, 0x2f
        /*028a*/ 	.short	(.L_110 - .L_109)
	.align		4
.L_109:
        /*028c*/ 	.word	index@(_Z16reduceSinglePassILj4ELb1EEvPKfPfj)
        /*0290*/ 	.word	0x0000001e


	//----- nvinfo : EIATTR_FRAME_SIZE
	.align		4
.L_110:
        /*0294*/ 	.byte	0x04, 0x11
        /*0296*/ 	.short	(.L_112 - .L_111)
	.align		4
.L_111:
        /*0298*/ 	.word	index@(_Z16reduceSinglePassILj4ELb1EEvPKfPfj)
        /*029c*/ 	.word	0x00000000


	//----- nvinfo : EIATTR_REGCOUNT
	.align		4
.L_112:
        /*02a0*/ 	.byte	0x04, 0x2f
        /*02a2*/ 	.short	(.L_114 - .L_113)
	.align		4
.L_113:
        /*02a4*/ 	.word	index@(_Z16reduceSinglePassILj2ELb1EEvPKfPfj)
        /*02a8*/ 	.word	0x0000001e


	//----- nvinfo : EIATTR_FRAME_SIZE
	.align		4
.L_114:
        /*02ac*/ 	.byte	0x04, 0x11
        /*02ae*/ 	.short	(.L_116 - .L_115)
	.align		4
.L_115:
        /*02b0*/ 	.word	index@(_Z16reduceSinglePassILj2ELb1EEvPKfPfj)
        /*02b4*/ 	.word	0x00000000


	//----- nvinfo : EIATTR_REGCOUNT
	.align		4
.L_116:
        /*02b8*/ 	.byte	0x04, 0x2f
        /*02ba*/ 	.short	(.L_118 - .L_117)
	.align		4
.L_117:
        /*02bc*/ 	.word	index@(_Z16reduceSinglePassILj1ELb1EEvPKfPfj)
        /*02c0*/ 	.word	0x0000001e


	//----- nvinfo : EIATTR_FRAME_SIZE
	.align		4
.L_118:
        /*02c4*/ 	.byte	0x04, 0x11
        /*02c6*/ 	.short	(.L_120 - .L_119)
	.align		4
.L_119:
        /*02c8*/ 	.word	index@(_Z16reduceSinglePassILj1ELb1EEvPKfPfj)
        /*02cc*/ 	.word	0x00000000


	//----- nvinfo : EIATTR_REGCOUNT
	.align		4
.L_120:
        /*02d0*/ 	.byte	0x04, 0x2f
        /*02d2*/ 	.short	(.L_122 - .L_121)
	.align		4
.L_121:
        /*02d4*/ 	.word	index@(_Z16reduceSinglePassILj512ELb0EEvPKfPfj)
        /*02d8*/ 	.word	0x0000001e


	//----- nvinfo : EIATTR_FRAME_SIZE
	.align		4
.L_122:
        /*02dc*/ 	.byte	0x04, 0x11
        /*02de*/ 	.short	(.L_124 - .L_123)
	.align		4
.L_123:
        /*02e0*/ 	.word	index@(_Z16reduceSinglePassILj512ELb0EEvPKfPfj)
        /*02e4*/ 	.word	0x00000000


	//----- nvinfo : EIATTR_REGCOUNT
	.align		4
.L_124:
        /*02e8*/ 	.byte	0x04, 0x2f
        /*02ea*/ 	.short	(.L_126 - .L_125)
	.align		4
.L_125:
        /*02ec*/ 	.word	index@(_Z16reduceSinglePassILj256ELb0EEvPKfPfj)
        /*02f0*/ 	.word	0x0000001e


	//----- nvinfo : EIATTR_FRAME_SIZE
	.align		4
.L_126:
        /*02f4*/ 	.byte	0x04, 0x11
        /*02f6*/ 	.short	(.L_128 - .L_127)
	.align		4
.L_127:
        /*02f8*/ 	.word	index@(_Z16reduceSinglePassILj256ELb0EEvPKfPfj)
        /*02fc*/ 	.word	0x00000000


	//----- nvinfo : EIATTR_REGCOUNT
	.align		4
.L_128:
        /*0300*/ 	.byte	0x04, 0x2f
        /*0302*/ 	.short	(.L_130 - .L_129)
	.align		4
.L_129:
        /*0304*/ 	.word	index@(_Z16reduceSinglePassILj128ELb0EEvPKfPfj)
        /*0308*/ 	.word	0x0000001e


	//----- nvinfo : EIATTR_FRAME_SIZE
	.align		4
.L_130:
        /*030c*/ 	.byte	0x04, 0x11
        /*030e*/ 	.short	(.L_132 - .L_131)
	.align		4
.L_131:
        /*0310*/ 	.word	index@(_Z16reduceSinglePassILj128ELb0EEvPKfPfj)
        /*0314*/ 	.word	0x00000000


	//----- nvinfo : EIATTR_REGCOUNT
	.align		4
.L_132:
        /*0318*/ 	.byte	0x04, 0x2f
        /*031a*/ 	.short	(.L_134 - .L_133)
	.align		4
.L_133:
        /*031c*/ 	.word	index@(_Z16reduceSinglePassILj64ELb0EEvPKfPfj)
        /*0320*/ 	.word	0x0000001e


	//----- nvinfo : EIATTR_FRAME_SIZE
	.align		4
.L_134:
        /*0324*/ 	.byte	0x04, 0x11
        /*0326*/ 	.short	(.L_136 - .L_135)
	.align		4
.L_135:
        /*0328*/ 	.word	index@(_Z16reduceSinglePassILj64ELb0EEvPKfPfj)
        /*032c*/ 	.word	0x00000000


	//----- nvinfo : EIATTR_REGCOUNT
	.align		4
.L_136:
        /*0330*/ 	.byte	0x04, 0x2f
        /*0332*/ 	.short	(.L_138 - .L_137)
	.align		4
.L_137:
        /*0334*/ 	.word	index@(_Z16reduceSinglePassILj32ELb0EEvPKfPfj)
        /*0338*/ 	.word	0x0000001e


	//----- nvinfo : EIATTR_FRAME_SIZE
	.align		4
.L_138:
        /*033c*/ 	.byte	0x04, 0x11
        /*033e*/ 	.short	(.L_140 - .L_139)
	.align		4
.L_139:
        /*0340*/ 	.word	index@(_Z16reduceSinglePassILj32ELb0EEvPKfPfj)
        /*0344*/ 	.word	0x00000000


	//----- nvinfo : EIATTR_REGCOUNT
	.align		4
.L_140:
        /*0348*/ 	.byte	0x04, 0x2f
        /*034a*/ 	.short	(.L_142 - .L_141)
	.align		4
.L_141:
        /*034c*/ 	.word	index@(_Z16reduceSinglePassILj16ELb0EEvPKfPfj)
        /*0350*/ 	.word	0x0000001e


	//----- nvinfo : EIATTR_FRAME_SIZE
	.align		4
.L_142:
        /*0354*/ 	.byte	0x04, 0x11
        /*0356*/ 	.short	(.L_144 - .L_143)
	.align		4
.L_143:
        /*0358*/ 	.word	index@(_Z16reduceSinglePassILj16ELb0EEvPKfPfj)
        /*035c*/ 	.word	0x00000000


	//----- nvinfo : EIATTR_REGCOUNT
	.align		4
.L_144:
        /*0360*/ 	.byte	0x04, 0x2f
        /*0362*/ 	.short	(.L_146 - .L_145)
	.align		4
.L_145:
        /*0364*/ 	.word	index@(_Z16reduceSinglePassILj8ELb0EEvPKfPfj)
        /*0368*/ 	.word	0x0000001e


	//----- nvinfo : EIATTR_FRAME_SIZE
	.align		4
.L_146:
        /*036c*/ 	.byte	0x04, 0x11
        /*036e*/ 	.short	(.L_148 - .L_147)
	.align		4
.L_147:
        /*0370*/ 	.word	index@(_Z16reduceSinglePassILj8ELb0EEvPKfPfj)
        /*0374*/ 	.word	0x00000000


	//----- nvinfo : EIATTR_REGCOUNT
	.align		4
.L_148:
        /*0378*/ 	.byte	0x04, 0x2f
        /*037a*/ 	.short	(.L_150 - .L_149)
	.align		4
.L_149:
        /*037c*/ 	.word	index@(_Z16reduceSinglePassILj4ELb0EEvPKfPfj)
        /*0380*/ 	.word	0x0000001e


	//----- nvinfo : EIATTR_FRAME_SIZE
	.align		4
.L_150:
        /*0384*/ 	.byte	0x04, 0x11
        /*0386*/ 	.short	(.L_152 - .L_151)
	.align		4
.L_151:
        /*0388*/ 	.word	index@(_Z16reduceSinglePassILj4ELb0EEvPKfPfj)
        /*038c*/ 	.word	0x00000000


	//----- nvinfo : EIATTR_REGCOUNT
	.align		4
.L_152:
        /*0390*/ 	.byte	0x04, 0x2f
        /*0392*/ 	.short	(.L_154 - .L_153)
	.align		4
.L_153:
        /*0394*/ 	.word	index@(_Z16reduceSinglePassILj2ELb0EEvPKfPfj)
        /*0398*/ 	.word	0x0000001e


	//----- nvinfo : EIATTR_FRAME_SIZE
	.align		4
.L_154:
        /*039c*/ 	.byte	0x04, 0x11
        /*039e*/ 	.short	(.L_156 - .L_155)
	.align		4
.L_155:
        /*03a0*/ 	.word	index@(_Z16reduceSinglePassILj2ELb0EEvPKfPfj)
        /*03a4*/ 	.word	0x00000000


	//----- nvinfo : EIATTR_REGCOUNT
	.align		4
.L_156:
        /*03a8*/ 	.byte	0x04, 0x2f
        /*03aa*/ 	.short	(.L_158 - .L_157)
	.align		4
.L_157:
        /*03ac*/ 	.word	index@(_Z16reduceSinglePassILj1ELb0EEvPKfPfj)
        /*03b0*/ 	.word	0x0000001e


	//----- nvinfo : EIATTR_FRAME_SIZE
	.align		4
.L_158:
        /*03b4*/ 	.byte	0x04, 0x11
        /*03b6*/ 	.short	(.L_160 - .L_159)
	.align		4
.L_159:
        /*03b8*/ 	.word	index@(_Z16reduceSinglePassILj1ELb0EEvPKfPfj)
        /*03bc*/ 	.word	0x00000000


	//----- nvinfo : EIATTR_MIN_STACK_SIZE
	.align		4
.L_160:
        /*03c0*/ 	.byte	0x04, 0x12
        /*03c2*/ 	.short	(.L_162 - .L_161)
	.align		4
.L_161:
        /*03c4*/ 	.word	index@(_Z16reduceSinglePassILj1ELb0EEvPKfPfj)
        /*03c8*/ 	.word	0x00000000


	//----- nvinfo : EIATTR_MIN_STACK_SIZE
	.align		4
.L_162:
        /*03cc*/ 	.byte	0x04, 0x12
        /*03ce*/ 	.short	(.L_164 - .L_163)
	.align		4
.L_163:
        /*03d0*/ 	.word	index@(_Z16reduceSinglePassILj2ELb0EEvPKfPfj)
        /*03d4*/ 	.word	0x00000000


	//----- nvinfo : EIATTR_MIN_STACK_SIZE
	.align		4
.L_164:
        /*03d8*/ 	.byte	0x04, 0x12
        /*03da*/ 	.short	(.L_166 - .L_165)
	.align		4
.L_165:
        /*03dc*/ 	.word	index@(_Z16reduceSinglePassILj4ELb0EEvPKfPfj)
        /*03e0*/ 	.word	0x00000000


	//----- nvinfo : EIATTR_MIN_STACK_SIZE
	.align		4
.L_166:
        /*03e4*/ 	.byte	0x04, 0x12
        /*03e6*/ 	.short	(.L_168 - .L_167)
	.align		4
.L_167:
        /*03e8*/ 	.word	index@(_Z16reduceSinglePassILj8ELb0EEvPKfPfj)
        /*03ec*/ 	.word	0x00000000


	//----- nvinfo : EIATTR_MIN_STACK_SIZE
	.align		4
.L_168:
        /*03f0*/ 	.byte	0x04, 0x12
        /*03f2*/ 	.short	(.L_170 - .L_169)
	.align		4
.L_169:
        /*03f4*/ 	.word	index@(_Z16reduceSinglePassILj16ELb0EEvPKfPfj)
        /*03f8*/ 	.word	0x00000000


	//----- nvinfo : EIATTR_MIN_STACK_SIZE
	.align		4
.L_170:
        /*03fc*/ 	.byte	0x04, 0x12
        /*03fe*/ 	.short	(.L_172 - .L_171)
	.align		4
.L_171:
        /*0400*/ 	.word	index@(_Z16reduceSinglePassILj32ELb0EEvPKfPfj)
        /*0404*/ 	.word	0x00000000


	//----- nvinfo : EIATTR_MIN_STACK_SIZE
	.align		4
.L_172:
        /*0408*/ 	.byte	0x04, 0x12
        /*040a*/ 	.short	(.L_174 - .L_173)
	.align		4
.L_173:
        /*040c*/ 	.word	index@(_Z16reduceSinglePassILj64ELb0EEvPKfPfj)
        /*0410*/ 	.word	0x00000000


	//----- nvinfo : EIATTR_MIN_STACK_SIZE
	.align		4
.L_174:
        /*0414*/ 	.byte	0x04, 0x12
        /*0416*/ 	.short	(.L_176 - .L_175)
	.align		4
.L_175:
        /*0418*/ 	.word	index@(_Z16reduceSinglePassILj128ELb0EEvPKfPfj)
        /*041c*/ 	.word	0x00000000


	//----- nvinfo : EIATTR_MIN_STACK_SIZE
	.align		4
.L_176:
        /*0420*/ 	.byte	0x04, 0x12
        /*0422*/ 	.short	(.L_178 - .L_177)
	.align		4
.L_177:
        /*0424*/ 	.word	index@(_Z16reduceSinglePassILj256ELb0EEvPKfPfj)
        /*0428*/ 	.word	0x00000000


	//----- nvinfo : EIATTR_MIN_STACK_SIZE
	.align		4
.L_178:
        /*042c*/ 	.byte	0x04, 0x12
        /*042e*/ 	.short	(.L_180 - .L_179)
	.align		4
.L_179:
        /*0430*/ 	.word	index@(_Z16reduceSinglePassILj512ELb0EEvPKfPfj)
        /*0434*/ 	.word	0x00000000


	//----- nvinfo : EIATTR_MIN_STACK_SIZE
	.align		4
.L_180:
        /*0438*/ 	.byte	0x04, 0x12
        /*043a*/ 	.short	(.L_182 - .L_181)
	.align		4
.L_181:
        /*043c*/ 	.word	index@(_Z16reduceSinglePassILj1ELb1EEvPKfPfj)
        /*0440*/ 	.word	0x00000000


	//----- nvinfo : EIATTR_MIN_STACK_SIZE
	.align		4
.L_182:
        /*0444*/ 	.byte	0x04, 0x12
        /*0446*/ 	.short	(.L_184 - .L_183)
	.align		4
.L_183:
        /*0448*/ 	.word	index@(_Z16reduceSinglePassILj2ELb1EEvPKfPfj)
        /*044c*/ 	.word	0x00000000


	//----- nvinfo : EIATTR_MIN_STACK_SIZE
	.align		4
.L_184:
        /*0450*/ 	.byte	0x04, 0x12
        /*0452*/ 	.short	(.L_186 - .L_185)
	.align		4
.L_185:
        /*0454*/ 	.word	index@(_Z16reduceSinglePassILj4ELb1EEvPKfPfj)
        /*0458*/ 	.word	0x00000000


	//----- nvinfo : EIATTR_MIN_STACK_SIZE
	.align		4
.L_186:
        /*045c*/ 	.byte	0x04, 0x12
        /*045e*/ 	.short	(.L_188 - .L_187)
	.align		4
.L_187:
        /*0460*/ 	.word	index@(_Z16reduceSinglePassILj8ELb1EEvPKfPfj)
        /*0464*/ 	.word	0x00000000


	//----- nvinfo : EIATTR_MIN_STACK_SIZE
	.align		4
.L_188:
        /*0468*/ 	.byte	0x04, 0x12
        /*046a*/ 	.short	(.L_190 - .L_189)
	.align		4
.L_189:
        /*046c*/ 	.word	index@(_Z16reduceSinglePassILj16ELb1EEvPKfPfj)
        /*0470*/ 	.word	0x00000000


	//----- nvinfo : EIATTR_MIN_STACK_SIZE
	.align		4
.L_190:
        /*0474*/ 	.byte	0x04, 0x12
        /*0476*/ 	.short	(.L_192 - .L_191)
	.align		4
.L_191:
        /*0478*/ 	.word	index@(_Z16reduceSinglePassILj32ELb1EEvPKfPfj)
        /*047c*/ 	.word	0x00000000


	//----- nvinfo : EIATTR_MIN_STACK_SIZE
	.align		4
.L_192:
        /*0480*/ 	.byte	0x04, 0x12
        /*0482*/ 	.short	(.L_194 - .L_193)
	.align		4
.L_193:
        /*0484*/ 	.word	index@(_Z16reduceSinglePassILj64ELb1EEvPKfPfj)
        /*0488*/ 	.word	0x00000000


	//----- nvinfo : EIATTR_MIN_STACK_SIZE
	.align		4
.L_194:
        /*048c*/ 	.byte	0x04, 0x12
        /*048e*/ 	.short	(.L_196 - .L_195)
	.align		4
.L_195:
        /*0490*/ 	.word	index@(_Z16reduceSinglePassILj128ELb1EEvPKfPfj)
        /*0494*/ 	.word	0x00000000


	//----- nvinfo : EIATTR_MIN_STACK_SIZE
	.align		4
.L_196:
        /*0498*/ 	.byte	0x04, 0x12
        /*049a*/ 	.short	(.L_198 - .L_197)
	.align		4
.L_197:
        /*049c*/ 	.word	index@(_Z16reduceSinglePassILj256ELb1EEvPKfPfj)
        /*04a0*/ 	.word	0x00000000


	//----- nvinfo : EIATTR_MIN_STACK_SIZE
	.align		4
.L_198:
        /*04a4*/ 	.byte	0x04, 0x12
        /*04a6*/ 	.short	(.L_200 - .L_199)
	.align		4
.L_199:
        /*04a8*/ 	.word	index@(_Z16reduceSinglePassILj512ELb1EEvPKfPfj)
        /*04ac*/ 	.word	0x00000000


	//----- nvinfo : EIATTR_MIN_STACK_SIZE
	.align		4
.L_200:
        /*04b0*/ 	.byte	0x04, 0x12
        /*04b2*/ 	.short	(.L_202 - .L_201)
	.align		4
.L_201:
        /*04b4*/ 	.word	index@(_Z15reduceMultiPassILj1ELb0EEvPKfPfj)
        /*04b8*/ 	.word	0x00000000


	//----- nvinfo : EIATTR_MIN_STACK_SIZE
	.align		4
.L_202:
        /*04bc*/ 	.byte	0x04, 0x12
        /*04be*/ 	.short	(.L_204 - .L_203)
	.align		4
.L_203:
        /*04c0*/ 	.word	index@(_Z15reduceMultiPassILj2ELb0EEvPKfPfj)
        /*04c4*/ 	.word	0x00000000


	//----- nvinfo : EIATTR_MIN_STACK_SIZE
	.align		4
.L_204:
        /*04c8*/ 	.byte	0x04, 0x12
        /*04ca*/ 	.short	(.L_206 - .L_205)
	.align		4
.L_205:
        /*04cc*/ 	.word	index@(_Z15reduceMultiPassILj4ELb0EEvPKfPfj)
        /*04d0*/ 	.word	0x00000000


	//----- nvinfo : EIATTR_MIN_STACK_SIZE
	.align		4
.L_206:
        /*04d4*/ 	.byte	0x04, 0x12
        /*04d6*/ 	.short	(.L_208 - .L_207)
	.align		4
.L_207:
        /*04d8*/ 	.word	index@(_Z15reduceMultiPassILj8ELb0EEvPKfPfj)
        /*04dc*/ 	.word	0x00000000


	//----- nvinfo : EIATTR_MIN_STACK_SIZE
	.align		4
.L_208:
        /*04e0*/ 	.byte	0x04, 0x12
        /*04e2*/ 	.short	(.L_210 - .L_209)
	.align		4
.L_209:
        /*04e4*/ 	.word	index@(_Z15reduceMultiPassILj16ELb0EEvPKfPfj)
        /*04e8*/ 	.word	0x00000000


	//----- nvinfo : EIATTR_MIN_STACK_SIZE
	.align		4
.L_210:
        /*04ec*/ 	.byte	0x04, 0x12
        /*04ee*/ 	.short	(.L_212 - .L_211)
	.align		4
.L_211:
        /*04f0*/ 	.word	index@(_Z15reduceMultiPassILj32ELb0EEvPKfPfj)
        /*04f4*/ 	.word	0x00000000


	//----- nvinfo : EIATTR_MIN_STACK_SIZE
	.align		4
.L_212:
        /*04f8*/ 	.byte	0x04, 0x12
        /*04fa*/ 	.short	(.L_214 - .L_213)
	.align		4
.L_213:
        /*04fc*/ 	.word	index@(_Z15reduceMultiPassILj64ELb0EEvPKfPfj)
        /*0500*/ 	.word	0x00000000


	//----- nvinfo : EIATTR_MIN_STACK_SIZE
	.align		4
.L_214:
        /*0504*/ 	.byte	0x04, 0x12
        /*0506*/ 	.short	(.L_216 - .L_215)
	.align		4
.L_215:
        /*0508*/ 	.word	index@(_Z15reduceMultiPassILj128ELb0EEvPKfPfj)
        /*050c*/ 	.word	0x00000000


	//----- nvinfo : EIATTR_MIN_STACK_SIZE
	.align		4
.L_216:
        /*0510*/ 	.byte	0x04, 0x12
        /*0512*/ 	.short	(.L_218 - .L_217)
	.align		4
.L_217:
        /*0514*/ 	.word	index@(_Z15reduceMultiPassILj256ELb0EEvPKfPfj)
        /*0518*/ 	.word	0x00000000


	//----- nvinfo : EIATTR_MIN_STACK_SIZE
	.align		4
.L_218:
        /*051c*/ 	.byte	0x04, 0x12
        /*051e*/ 	.short	(.L_220 - .L_219)
	.align		4
.L_219:
        /*0520*/ 	.word	index@(_Z15reduceMultiPassILj512ELb0EEvPKfPfj)
        /*0524*/ 	.word	0x00000000


	//----- nvinfo : EIATTR_MIN_STACK_SIZE
	.align		4
.L_220:
        /*0528*/ 	.byte	0x04, 0x12
        /*052a*/ 	.short	(.L_222 - .L_221)
	.align		4
.L_221:
        /*052c*/ 	.word	index@(_Z15reduceMultiPassILj1ELb1EEvPKfPfj)
        /*0530*/ 	.word	0x00000000


	//----- nvinfo : EIATTR_MIN_STACK_SIZE
	.align		4
.L_222:
        /*0534*/ 	.byte	0x04, 0x12
        /*0536*/ 	.short	(.L_224 - .L_223)
	.align		4
.L_223:
        /*0538*/ 	.word	index@(_Z15reduceMultiPassILj2ELb1EEvPKfPfj)
        /*053c*/ 	.word	0x00000000


	//----- nvinfo : EIATTR_MIN_STACK_SIZE
	.align		4
.L_224:
        /*0540*/ 	.byte	0x04, 0x12
        /*0542*/ 	.short	(.L_226 - .L_225)
	.align		4
.L_225:
        /*0544*/ 	.word	index@(_Z15reduceMultiPassILj4ELb1EEvPKfPfj)
        /*0548*/ 	.word	0x00000000


	//----- nvinfo : EIATTR_MIN_STACK_SIZE
	.align		4
.L_226:
        /*054c*/ 	.byte	0x04, 0x12
        /*054e*/ 	.short	(.L_228 - .L_227)
	.align		4
.L_227:
        /*0550*/ 	.word	index@(_Z15reduceMultiPassILj8ELb1EEvPKfPfj)
        /*0554*/ 	.word	0x00000000


	//----- nvinfo : EIATTR_MIN_STACK_SIZE
	.align		4
.L_228:
        /*0558*/ 	.byte	0x04, 0x12
        /*055a*/ 	.short	(.L_230 - .L_229)
	.align		4
.L_229:
        /*055c*/ 	.word	index@(_Z15reduceMultiPassILj16ELb1EEvPKfPfj)
        /*0560*/ 	.word	0x00000000


	//----- nvinfo : EIATTR_MIN_STACK_SIZE
	.align		4
.L_230:
        /*0564*/ 	.byte	0x04, 0x12
        /*0566*/ 	.short	(.L_232 - .L_231)
	.align		4
.L_231:
        /*0568*/ 	.word	index@(_Z15reduceMultiPassILj32ELb1EEvPKfPfj)
        /*056c*/ 	.word	0x00000000


	//----- nvinfo : EIATTR_MIN_STACK_SIZE
	.align		4
.L_232:
        /*0570*/ 	.byte	0x04, 0x12
        /*0572*/ 	.short	(.L_234 - .L_233)
	.align		4
.L_233:
        /*0574*/ 	.word	index@(_Z15reduceMultiPassILj64ELb1EEvPKfPfj)
        /*0578*/ 	.word	0x00000000


	//----- nvinfo : EIATTR_MIN_STACK_SIZE
	.align		4
.L_234:
        /*057c*/ 	.byte	0x04, 0x12
        /*057e*/ 	.short	(.L_236 - .L_235)
	.align		4
.L_235:
        /*0580*/ 	.word	index@(_Z15reduceMultiPassILj128ELb1EEvPKfPfj)
        /*0584*/ 	.word	0x00000000


	//----- nvinfo : EIATTR_MIN_STACK_SIZE
	.align		4
.L_236:
        /*0588*/ 	.byte	0x04, 0x12
        /*058a*/ 	.short	(.L_238 - .L_237)
	.align		4
.L_237:
        /*058c*/ 	.word	index@(_Z15reduceMultiPassILj256ELb1EEvPKfPfj)
        /*0590*/ 	.word	0x00000000


	//----- nvinfo : EIATTR_MIN_STACK_SIZE
	.align		4
.L_238:
        /*0594*/ 	.byte	0x04, 0x12
        /*0596*/ 	.short	(.L_240 - .L_239)
	.align		4
.L_239:
        /*0598*/ 	.word	index@(_Z15reduceMultiPassILj512ELb1EEvPKfPfj)
        /*059c*/ 	.word	0x00000000
.L_240:


//--------------------- .nv.compat                --------------------------
	.section	.nv.compat,"",@"SHT_CUDA_COMPAT_INFO"
	.align	4
        /*0000*/ 	.byte	0x02, 0x09, 0x00, 0x00, 0x02, 0x02, 0x01, 0x00, 0x02, 0x05, 0x05, 0x00, 0x03, 0x07, 0x01, 0x01
        /*0010*/ 	.byte	0x02, 0x03, 0x00, 0x00, 0x02, 0x06, 0x01, 0x00, 0x04, 0x0b, 0x08, 0x00, 0x09, 0x00, 0x00, 0x00
        /*0020*/ 	.byte	0x00, 0x00, 0x00, 0x00


//--------------------- .nv.info._Z16reduceSinglePassILj1ELb0EEvPKfPfj --------------------------
	.section	.nv.info._Z16reduceSinglePassILj1ELb0EEvPKfPfj,"",@"SHT_CUDA_INFO"
	.sectionflags	@""
	.align	4


	//----- nvinfo : EIATTR_CUDA_API_VERSION
	.align		4
        /*0000*/ 	.byte	0x04, 0x37
        /*0002*/ 	.short	(.L_242 - .L_241)
.L_241:
        /*0004*/ 	.word	0x00000082


	//----- nvinfo : EIATTR_KPARAM_INFO
	.align		4
.L_242:
        /*0008*/ 	.byte	0x04, 0x17
        /*000a*/ 	.short	(.L_244 - .L_243)
.L_243:
        /*000c*/ 	.word	0x00000000
        /*0010*/ 	.short	0x0002
        /*0012*/ 	.short	0x0010
        /*0014*/ 	.byte	0x00, 0xf0, 0x11, 0x00


	//----- nvinfo : EIATTR_KPARAM_INFO
	.align		4
.L_244:
        /*0018*/ 	.byte	0x04, 0x17
        /*001a*/ 	.short	(.L_246 - .L_245)
.L_245:
        /*001c*/ 	.word	0x00000000
        /*0020*/ 	.short	0x0001
        /*0022*/ 	.short	0x0008
        /*0024*/ 	.byte	0x00, 0xf5, 0x21, 0x00


	//----- nvinfo : EIATTR_KPARAM_INFO
	.align		4
.L_246:
        /*0028*/ 	.byte	0x04, 0x17
        /*002a*/ 	.short	(.L_248 - .L_247)
.L_247:
        /*002c*/ 	.word	0x00000000
        /*0030*/ 	.short	0x0000
        /*0032*/ 	.short	0x0000
        /*0034*/ 	.byte	0x00, 0xf5, 0x21, 0x00


	//----- nvinfo : EIATTR_SPARSE_MMA_MASK
	.align		4
.L_248:
        /*0038*/ 	.byte	0x03, 0x50
        /*003a*/ 	.short	0x0000


	//----- nvinfo : EIATTR_MAXREG_COUNT
	.align		4
        /*003c*/ 	.byte	0x03, 0x1b
        /*003e*/ 	.short	0x00ff


	//----- nvinfo : EIATTR_NUM_BARRIERS
	.align		4
        /*0040*/ 	.byte	0x02, 0x4c
        /*0042*/ 	.byte	0x01
	.zero		1


	//----- nvinfo : EIATTR_MERCURY_ISA_VERSION
	.align		4
        /*0044*/ 	.byte	0x03, 0x5f
        /*0046*/ 	.short	0x0101


	//----- nvinfo : EIATTR_COOP_GROUP_MASK_REGIDS
	.align		4
        /*0048*/ 	.byte	0x04, 0x29
        /*004a*/ 	.short	(.L_250 - .L_249)


	//   ....[0]....
.L_249:
        /*004c*/ 	.word	0xffffffff


	//   ....[1]....
        /*0050*/ 	.word	0xffffffff


	//   ....[2]....
        /*0054*/ 	.word	0xffffffff


	//   ....[3]....
        /*0058*/ 	.word	0xffffffff


	//   ....[4]....
        /*005c*/ 	.word	0xffffffff


	//   ....[5]....
        /*0060*/ 	.word	0xffffffff


	//   ....[6]....
        /*0064*/ 	.word	0xffffffff


	//   ....[7]....
        /*0068*/ 	.word	0xffffffff


	//   ....[8]....
        /*006c*/ 	.word	0xffffffff


	//   ....[9]....
        /*0070*/ 	.word	0xffffffff


	//   ....[10]....
        /*0074*/ 	.word	0xffffffff


	//   ....[11]....
        /*0078*/ 	.word	0xffffffff


	//   ....[12]....
        /*007c*/ 	.word	0xffffffff


	//   ....[13]....
        /*0080*/ 	.word	0xffffffff


	//   ....[14]....
        /*0084*/ 	.word	0xffffffff


	//   ....[15]....
        /*0088*/ 	.word	0xffffffff


	//   ....[16]....
        /*008c*/ 	.word	0xffffffff


	//----- nvinfo : EIATTR_COOP_GROUP_INSTR_OFFSETS
	.align		4
.L_250:
        /*0090*/ 	.byte	0x04, 0x28
        /*0092*/ 	.short	(.L_252 - .L_251)


	//   ....[0]....
.L_251:
        /*0094*/ 	.word	0x00000210


	//   ....[1]....
        /*0098*/ 	.word	0x000002f0


	//   ....[2]....
        /*009c*/ 	.word	0x00000330


	//   ....[3]....
        /*00a0*/ 	.word	0x00000370


	//   ....[4]....
        /*00a4*/ 	.word	0x000003b0


	//   ....[5]....
        /*00a8*/ 	.word	0x00000420


	//   ....[6]....
        /*00ac*/ 	.word	0x00000430


	//   ....[7]....
        /*00b0*/ 	.word	0x00000a90


	//   ....[8]....
        /*00b4*/ 	.word	0x00000c20


	//   ....[9]....
        /*00b8*/ 	.word	0x000013d0


	//   ....[10]....
        /*00bc*/ 	.word	0x00001420


	//   ....[11]....
        /*00c0*/ 	.word	0x00001460


	//   ....[12]....
        /*00c4*/ 	.word	0x000014a0


	//   ....[13]....
        /*00c8*/ 	.word	0x000014e0


	//   ....[14]....
        /*00cc*/ 	.word	0x00001530


	//   ....[15]....
        /*00d0*/ 	.word	0x00001540


	//   ....[16]....
        /*00d4*/ 	.word	0x00001b90


	//----- nvinfo : EIATTR_VRC_CTA_INIT_COUNT
	.align		4
.L_252:
        /*00d8*/ 	.byte	0x02, 0x4a
	.zero		1
	.zero		1


	//----- nvinfo : EIATTR_EXIT_INSTR_OFFSETS
	.align		4
        /*00dc*/ 	.byte	0x04, 0x1c
        /*00de*/ 	.short	(.L_254 - .L_253)


	//   ....[0]....
.L_253:
        /*00e0*/ 	.word	0x00000b20


	//   ....[1]....
        /*00e4*/ 	.word	0x00000c50


	//   ....[2]....
        /*00e8*/ 	.word	0x00001bb0


	//   ....[3]....
        /*00ec*/ 	.word	0x00001c10


	//----- nvinfo : EIATTR_CRS_STACK_SIZE
	.align		4
.L_254:
        /*00f0*/ 	.byte	0x04, 0x1e
        /*00f2*/ 	.short	(.L_256 - .L_255)
.L_255:
        /*00f4*/ 	.word	0x00000000


	//----- nvinfo : EIATTR_CBANK_PARAM_SIZE
	.align		4
.L_256:
        /*00f8*/ 	.byte	0x03, 0x19
        /*00fa*/ 	.short	0x0014


	//----- nvinfo : EIATTR_PARAM_CBANK
	.align		4
        /*00fc*/ 	.byte	0x04, 0x0a
        /*00fe*/ 	.short	(.L_258 - .L_257)
	.align		4
.L_257:
        /*0100*/ 	.word	index@(.nv.constant0._Z16reduceSinglePassILj1ELb0EEvPKfPfj)
        /*0104*/ 	.short	0x0380
        /*0106*/ 	.short	0x0014


	//----- nvinfo : EIATTR_SW_WAR
	.align		4
.L_258:
        /*0108*/ 	.byte	0x04, 0x36
        /*010a*/ 	.short	(.L_260 - .L_259)
.L_259:
        /*010c*/ 	.word	0x00000008
.L_260:


//--------------------- .nv.info._Z16reduceSinglePassILj2ELb0EEvPKfPfj --------------------------
	.section	.nv.info._Z16reduceSinglePassILj2ELb0EEvPKfPfj,"",@"SHT_CUDA_INFO"
	.sectionflags	@""
	.align	4


	//----- nvinfo : EIATTR_CUDA_API_VERSION
	.align		4
        /*0000*/ 	.byte	0x04, 0x37
        /*0002*/ 	.short	(.L_262 - .L_261)
.L_261:
        /*0004*/ 	.word	0x00000082


	//----- nvinfo : EIATTR_KPARAM_INFO
	.align		4
.L_262:
        /*0008*/ 	.byte	0x04, 0x17
        /*000a*/ 	.short	(.L_264 - .L_263)
.L_263:
        /*000c*/ 	.word	0x00000000
        /*0010*/ 	.short	0x0002
        /*0012*/ 	.short	0x0010
        /*0014*/ 	.byte	0x00, 0xf0, 0x11, 0x00


	//----- nvinfo : EIATTR_KPARAM_INFO
	.align		4
.L_264:
        /*0018*/ 	.byte	0x04, 0x17
        /*001a*/ 	.short	(.L_266 - .L_265)
.L_265:
        /*001c*/ 	.word	0x00000000
        /*0020*/ 	.short	0x0001
        /*0022*/ 	.short	0x0008
        /*0024*/ 	.byte	0x00, 0xf5, 0x21, 0x00


	//----- nvinfo : EIATTR_KPARAM_INFO
	.align		4
.L_266:
        /*0028*/ 	.byte	0x04, 0x17
        /*002a*/ 	.short	(.L_268 - .L_267)
.L_267:
        /*002c*/ 	.word	0x00000000
        /*0030*/ 	.short	0x0000
        /*0032*/ 	.short	0x0000
        /*0034*/ 	.byte	0x00, 0xf5, 0x21, 0x00


	//----- nvinfo : EIATTR_SPARSE_MMA_MASK
	.align		4
.L_268:
        /*0038*/ 	.byte	0x03, 0x50
        /*003a*/ 	.short	0x0000


	//----- nvinfo : EIATTR_MAXREG_COUNT
	.align		4
        /*003c*/ 	.byte	0x03, 0x1b
        /*003e*/ 	.short	0x00ff


	//----- nvinfo : EIATTR_NUM_BARRIERS
	.align		4
        /*0040*/ 	.byte	0x02, 0x4c
        /*0042*/ 	.byte	0x01
	.zero		1


	//----- nvinfo : EIATTR_MERCURY_ISA_VERSION
	.align		4
        /*0044*/ 	.byte	0x03, 0x5f
        /*0046*/ 	.short	0x0101


	//----- nvinfo : EIATTR_COOP_GROUP_MASK_REGIDS
	.align		4
        /*0048*/ 	.byte	0x04, 0x29
        /*004a*/ 	.short	(.L_270 - .L_269)


	//   ....[0]....
.L_269:
        /*004c*/ 	.word	0xffffffff


	//   ....[1]....
        /*0050*/ 	.word	0xffffffff


	//   ....[2]....
        /*0054*/ 	.word	0xffffffff


	//   ....[3]....
        /*0058*/ 	.word	0xffffffff


	//   ....[4]....
        /*005c*/ 	.word	0xffffffff


	//   ....[5]....
        /*0060*/ 	.word	0xffffffff


	//   ....[6]....
        /*0064*/ 	.word	0xffffffff


	//   ....[7]....
        /*0068*/ 	.word	0xffffffff


	//   ....[8]....
        /*006c*/ 	.word	0xffffffff


	//   ....[9]....
        /*0070*/ 	.word	0xffffffff


	//   ....[10]....
        /*0074*/ 	.word	0xffffffff


	//   ....[11]....
        /*0078*/ 	.word	0xffffffff


	//   ....[12]....
        /*007c*/ 	.word	0xffffffff


	//   ....[13]....
        /*0080*/ 	.word	0xffffffff


	//   ....[14]....
        /*0084*/ 	.word	0xffffffff


	//   ....[15]....
        /*0088*/ 	.word	0xffffffff


	//   ....[16]....
        /*008c*/ 	.word	0xffffffff


	//----- nvinfo : EIATTR_COOP_GROUP_INSTR_OFFSETS
	.align		4
.L_270:
        /*0090*/ 	.byte	0x04, 0x28
        /*0092*/ 	.short	(.L_272 - .L_271)


	//   ....[0]....
.L_271:
        /*0094*/ 	.word	0x00000220


	//   ....[1]....
        /*0098*/ 	.word	0x00000300


	//   ....[2]....
        /*009c*/ 	.word	0x00000340


	//   ....[3]....
        /*00a0*/ 	.word	0x00000380


	//   ....[4]....
        /*00a4*/ 	.word	0x000003c0


	//   ....[5]....
        /*00a8*/ 	.word	0x00000430


	//   ....[6]....
        /*00ac*/ 	.word	0x00000440


	//   ....[7]....
        /*00b0*/ 	.word	0x00000aa0


	//   ....[8]....
        /*00b4*/ 	.word	0x00000c30


	//   ....[9]....
        /*00b8*/ 	.word	0x000013f0


	//   ....[10]....
        /*00bc*/ 	.word	0x00001440


	//   ....[11]....
        /*00c0*/ 	.word	0x00001480


	//   ....[12]....
        /*00c4*/ 	.word	0x000014c0


	//   ....[13]....
        /*00c8*/ 	.word	0x00001500


	//   ....[14]....
        /*00cc*/ 	.word	0x00001550


	//   ....[15]....
        /*00d0*/ 	.word	0x00001560


	//   ....[16]....
        /*00d4*/ 	.word	0x00001b90


	//----- nvinfo : EIATTR_VRC_CTA_INIT_COUNT
	.align		4
.L_272:
        /*00d8*/ 	.byte	0x02, 0x4a
	.zero		1
	.zero		1


	//----- nvinfo : EIATTR_EXIT_INSTR_OFFSETS
	.align		4
        /*00dc*/ 	.byte	0x04, 0x1c
        /*00de*/ 	.short	(.L_274 - .L_273)


	//   ....[0]....
.L_273:
        /*00e0*/ 	.word	0x00000b30


	//   ....[1]....
        /*00e4*/ 	.word	0x00000c60


	//   ....[2]....
        /*00e8*/ 	.word	0x00001bb0


	//   ....[3]....
        /*00ec*/ 	.word	0x00001c10


	//----- nvinfo : EIATTR_CRS_STACK_SIZE
	.align		4
.L_274:
        /*00f0*/ 	.byte	0x04, 0x1e
        /*00f2*/ 	.short	(.L_276 - .L_275)
.L_275:
        /*00f4*/ 	.word	0x00000000


	//----- nvinfo : EIATTR_CBANK_PARAM_SIZE
	.align		4
.L_276:
        /*00f8*/ 	.byte	0x03, 0x19
        /*00fa*/ 	.short	0x0014


	//----- nvinfo : EIATTR_PARAM_CBANK
	.align		4
        /*00fc*/ 	.byte	0x04, 0x0a
        /*00fe*/ 	.short	(.L_278 - .L_277)
	.align		4
.L_277:
        /*0100*/ 	.word	index@(.nv.constant0._Z16reduceSinglePassILj2ELb0EEvPKfPfj)
        /*0104*/ 	.short	0x0380
        /*0106*/ 	.short	0x0014


	//----- nvinfo : EIATTR_SW_WAR
	.align		4
.L_278:
        /*0108*/ 	.byte	0x04, 0x36
        /*010a*/ 	.short	(.L_280 - .L_279)
.L_279:
        /*010c*/ 	.word	0x00000008
.L_280:


//--------------------- .nv.info._Z16reduceSinglePassILj4ELb0EEvPKfPfj --------------------------
	.section	.nv.info._Z16reduceSinglePassILj4ELb0EEvPKfPfj,"",@"SHT_CUDA_INFO"
	.sectionflags	@""
	.align	4


	//----- nvinfo : EIATTR_CUDA_API_VERSION
	.align		4
        /*0000*/ 	.byte	0x04, 0x37
        /*0002*/ 	.short	(.L_282 - .L_281)
.L_281:
        /*0004*/ 	.word	0x00000082


	//----- nvinfo : EIATTR_KPARAM_INFO
	.align		4
.L_282:
        /*0008*/ 	.byte	0x04, 0x17
        /*000a*/ 	.short	(.L_284 - .L_283)
.L_283:
        /*000c*/ 	.word	0x00000000
        /*0010*/ 	.short	0x0002
        /*0012*/ 	.short	0x0010
        /*0014*/ 	.byte	0x00, 0xf0, 0x11, 0x00


	//----- nvinfo : EIATTR_KPARAM_INFO
	.align		4
.L_284:
        /*0018*/ 	.byte	0x04, 0x17
        /*001a*/ 	.short	(.L_286 - .L_285)
.L_285:
        /*001c*/ 	.word	0x00000000
        /*0020*/ 	.short	0x0001
        /*0022*/ 	.short	0x0008
        /*0024*/ 	.byte	0x00, 0xf5, 0x21, 0x00


	//----- nvinfo : EIATTR_KPARAM_INFO
	.align		4
.L_286:
        /*0028*/ 	.byte	0x04, 0x17
        /*002a*/ 	.short	(.L_288 - .L_287)
.L_287:
        /*002c*/ 	.word	0x00000000
        /*0030*/ 	.short	0x0000
        /*0032*/ 	.short	0x0000
        /*0034*/ 	.byte	0x00, 0xf5, 0x21, 0x00


	//----- nvinfo : EIATTR_SPARSE_MMA_MASK
	.align		4
.L_288:
        /*0038*/ 	.byte	0x03, 0x50
        /*003a*/ 	.short	0x0000


	//----- nvinfo : EIATTR_MAXREG_COUNT
	.align		4
        /*003c*/ 	.byte	0x03, 0x1b
        /*003e*/ 	.short	0x00ff


	//----- nvinfo : EIATTR_NUM_BARRIERS
	.align		4
        /*0040*/ 	.byte	0x02, 0x4c
        /*0042*/ 	.byte	0x01
	.zero		1


	//----- nvinfo : EIATTR_MERCURY_ISA_VERSION
	.align		4
        /*0044*/ 	.byte	0x03, 0x5f
        /*0046*/ 	.short	0x0101


	//----- nvinfo : EIATTR_COOP_GROUP_MASK_REGIDS
	.align		4
        /*0048*/ 	.byte	0x04, 0x29
        /*004a*/ 	.short	(.L_290 - .L_289)


	//   ....[0]....
.L_289:
        /*004c*/ 	.word	0xffffffff


	//   ....[1]....
        /*0050*/ 	.word	0xffffffff


	//   ....[2]....
        /*0054*/ 	.word	0xffffffff


	//   ....[3]....
        /*0058*/ 	.word	0xffffffff


	//   ....[4]....
        /*005c*/ 	.word	0xffffffff


	//   ....[5]....
        /*0060*/ 	.word	0xffffffff


	//   ....[6]....
        /*0064*/ 	.word	0xffffffff


	//   ....[7]....
        /*0068*/ 	.word	0xffffffff


	//   ....[8]....
        /*006c*/ 	.word	0xffffffff


	//   ....[9]....
        /*0070*/ 	.word	0xffffffff


	//   ....[10]....
        /*0074*/ 	.word	0xffffffff


	//   ....[11]....
        /*0078*/ 	.word	0xffffffff


	//   ....[12]....
        /*007c*/ 	.word	0xffffffff


	//   ....[13]....
        /*0080*/ 	.word	0xffffffff


	//   ....[14]....
        /*0084*/ 	.word	0xffffffff


	//   ....[15]....
        /*0088*/ 	.word	0xffffffff


	//   ....[16]....
        /*008c*/ 	.word	0xffffffff


	//----- nvinfo : EIATTR_COOP_GROUP_INSTR_OFFSETS
	.align		4
.L_290:
        /*0090*/ 	.byte	0x04, 0x28
        /*0092*/ 	.short	(.L_292 - .L_291)


	//   ....[0]....
.L_291:
        /*0094*/ 	.word	0x00000220


	//   ....[1]....
        /*0098*/ 	.word	0x00000300


	//   ....[2]....
        /*009c*/ 	.word	0x00000340


	//   ....[3]....
        /*00a0*/ 	.word	0x00000380


	//   ....[4]....
        /*00a4*/ 	.word	0x000003c0


	//   ....[5]....
        /*00a8*/ 	.word	0x00000430


	//   ....[6]....
        /*00ac*/ 	.word	0x00000440


	//   ....[7]....
        /*00b0*/ 	.word	0x00000aa0


	//   ....[8]....
        /*00b4*/ 	.word	0x00000c30


	//   ....[9]....
        /*00b8*/ 	.word	0x000013f0


	//   ....[10]....
        /*00bc*/ 	.word	0x00001440


	//   ....[11]....
        /*00c0*/ 	.word	0x00001480


	//   ....[12]....
        /*00c4*/ 	.word	0x000014c0


	//   ....[13]....
        /*00c8*/ 	.word	0x00001500


	//   ....[14]....
        /*00cc*/ 	.word	0x00001550


	//   ....[15]....
        /*00d0*/ 	.word	0x00001560


	//   ....[16]....
        /*00d4*/ 	.word	0x00001b90


	//----- nvinfo : EIATTR_VRC_CTA_INIT_COUNT
	.align		4
.L_292:
        /*00d8*/ 	.byte	0x02, 0x4a
	.zero		1
	.zero		1


	//----- nvinfo : EIATTR_EXIT_INSTR_OFFSETS
	.align		4
        /*00dc*/ 	.byte	0x04, 0x1c
        /*00de*/ 	.short	(.L_294 - .L_293)


	//   ....[0]....
.L_293:
        /*00e0*/ 	.word	0x00000b30


	//   ....[1]....
        /*00e4*/ 	.word	0x00000c60


	//   ....[2]....
        /*00e8*/ 	.word	0x00001bb0


	//   ....[3]....
        /*00ec*/ 	.word	0x00001c10


	//----- nvinfo : EIATTR_CRS_STACK_SIZE
	.align		4
.L_294:
        /*00f0*/ 	.byte	0x04, 0x1e
        /*00f2*/ 	.short	(.L_296 - .L_295)
.L_295:
        /*00f4*/ 	.word	0x00000000


	//----- nvinfo : EIATTR_CBANK_PARAM_SIZE
	.align		4
.L_296:
        /*00f8*/ 	.byte	0x03, 0x19
        /*00fa*/ 	.short	0x0014


	//----- nvinfo : EIATTR_PARAM_CBANK
	.align		4
        /*00fc*/ 	.byte	0x04, 0x0a
        /*00fe*/ 	.short	(.L_298 - .L_297)
	.align		4
.L_297:
        /*0100*/ 	.word	index@(.nv.constant0._Z16reduceSinglePassILj4ELb0EEvPKfPfj)
        /*0104*/ 	.short	0x0380
        /*0106*/ 	.short	0x0014


	//----- nvinfo : EIATTR_SW_WAR
	.align		4
.L_298:
        /*0108*/ 	.byte	0x04, 0x36
        /*010a*/ 	.short	(.L_300 - .L_299)
.L_299:
        /*010c*/ 	.word	0x00000008
.L_300:


//--------------------- .nv.info._Z16reduceSinglePassILj8ELb0EEvPKfPfj --------------------------
	.section	.nv.info._Z16reduceSinglePassILj8ELb0EEvPKfPfj,"",@"SHT_CUDA_INFO"
	.sectionflags	@""
	.align	4


	//----- nvinfo : EIATTR_CUDA_API_VERSION
	.align		4
        /*0000*/ 	.byte	0x04, 0x37
        /*0002*/ 	.short	(.L_302 - .L_301)
.L_301:
        /*0004*/ 	.word	0x00000082


	//----- nvinfo : EIATTR_KPARAM_INFO
	.align		4
.L_302:
        /*0008*/ 	.byte	0x04, 0x17
        /*000a*/ 	.short	(.L_304 - .L_303)
.L_303:
        /*000c*/ 	.word	0x00000000
        /*0010*/ 	.short	0x0002
        /*0012*/ 	.short	0x0010
        /*0014*/ 	.byte	0x00, 0xf0, 0x11, 0x00


	//----- nvinfo : EIATTR_KPARAM_INFO
	.align		4
.L_304:
        /*0018*/ 	.byte	0x04, 0x17
        /*001a*/ 	.short	(.L_306 - .L_305)
.L_305:
        /*001c*/ 	.word	0x00000000
        /*0020*/ 	.short	0x0001
        /*0022*/ 	.short	0x0008
        /*0024*/ 	.byte	0x00, 0xf5, 0x21, 0x00


	//----- nvinfo : EIATTR_KPARAM_INFO
	.align		4
.L_306:
        /*0028*/ 	.byte	0x04, 0x17
        /*002a*/ 	.short	(.L_308 - .L_307)
.L_307:
        /*002c*/ 	.word	0x00000000
        /*0030*/ 	.short	0x0000
        /*0032*/ 	.short	0x0000
        /*0034*/ 	.byte	0x00, 0xf5, 0x21, 0x00


	//----- nvinfo : EIATTR_SPARSE_MMA_MASK
	.align		4
.L_308:
        /*0038*/ 	.byte	0x03, 0x50
        /*003a*/ 	.short	0x0000


	//----- nvinfo : EIATTR_MAXREG_COUNT
	.align		4
        /*003c*/ 	.byte	0x03, 0x1b
        /*003e*/ 	.short	0x00ff


	//----- nvinfo : EIATTR_NUM_BARRIERS
	.align		4
        /*0040*/ 	.byte	0x02, 0x4c
        /*0042*/ 	.byte	0x01
	.zero		1


	//----- nvinfo : EIATTR_MERCURY_ISA_VERSION
	.align		4
        /*0044*/ 	.byte	0x03, 0x5f
        /*0046*/ 	.short	0x0101


	//----- nvinfo : EIATTR_COOP_GROUP_MASK_REGIDS
	.align		4
        /*0048*/ 	.byte	0x04, 0x29
        /*004a*/ 	.short	(.L_310 - .L_309)


	//   ....[0]....
.L_309:
        /*004c*/ 	.word	0xffffffff


	//   ....[1]....
        /*0050*/ 	.word	0xffffffff


	//   ....[2]....
        /*0054*/ 	.word	0xffffffff


	//   ....[3]....
        /*0058*/ 	.word	0xffffffff


	//   ....[4]....
        /*005c*/ 	.word	0xffffffff


	//   ....[5]....
        /*0060*/ 	.word	0xffffffff


	//   ....[6]....
        /*0064*/ 	.word	0xffffffff


	//   ....[7]....
        /*0068*/ 	.word	0xffffffff


	//   ....[8]....
        /*006c*/ 	.word	0xffffffff


	//   ....[9]....
        /*0070*/ 	.word	0xffffffff


	//   ....[10]....
        /*0074*/ 	.word	0xffffffff


	//   ....[11]....
        /*0078*/ 	.word	0xffffffff


	//   ....[12]....
        /*007c*/ 	.word	0xffffffff


	//   ....[13]....
        /*0080*/ 	.word	0xffffffff


	//   ....[14]....
        /*0084*/ 	.word	0xffffffff


	//   ....[15]....
        /*0088*/ 	.word	0xffffffff


	//   ....[16]....
        /*008c*/ 	.word	0xffffffff


	//----- nvinfo : EIATTR_COOP_GROUP_INSTR_OFFSETS
	.align		4
.L_310:
        /*0090*/ 	.byte	0x04, 0x28
        /*0092*/ 	.short	(.L_312 - .L_311)


	//   ....[0]....
.L_311:
        /*0094*/ 	.word	0x00000220


	//   ....[1]....
        /*0098*/ 	.word	0x00000300


	//   ....[2]....
        /*009c*/ 	.word	0x00000340


	//   ....[3]....
        /*00a0*/ 	.word	0x00000380


	//   ....[4]....
        /*00a4*/ 	.word	0x000003c0


	//   ....[5]....
        /*00a8*/ 	.word	0x00000430


	//   ....[6]....
        /*00ac*/ 	.word	0x00000440


	//   ....[7]....
        /*00b0*/ 	.word	0x00000aa0


	//   ....[8]....
        /*00b4*/ 	.word	0x00000c30


	//   ....[9]....
        /*00b8*/ 	.word	0x000013f0


	//   ....[10]....
        /*00bc*/ 	.word	0x00001440


	//   ....[11]....
        /*00c0*/ 	.word	0x00001480


	//   ....[12]....
        /*00c4*/ 	.word	0x000014c0


	//   ....[13]....
        /*00c8*/ 	.word	0x00001500


	//   ....[14]....
        /*00cc*/ 	.word	0x00001550


	//   ....[15]....
        /*00d0*/ 	.word	0x00001560


	//   ....[16]....
        /*00d4*/ 	.word	0x00001b90


	//----- nvinfo : EIATTR_VRC_CTA_INIT_COUNT
	.align		4
.L_312:
        /*00d8*/ 	.byte	0x02, 0x4a
	.zero		1
	.zero		1


	//----- nvinfo : EIATTR_EXIT_INSTR_OFFSETS
	.align		4
        /*00dc*/ 	.byte	0x04, 0x1c
        /*00de*/ 	.short	(.L_314 - .L_313)


	//   ....[0]....
.L_313:
        /*00e0*/ 	.word	0x00000b30


	//   ....[1]....
        /*00e4*/ 	.word	0x00000c60


	//   ....[2]....
        /*00e8*/ 	.word	0x00001bb0


	//   ....[3]....
        /*00ec*/ 	.word	0x00001c10


	//----- nvinfo : EIATTR_CRS_STACK_SIZE
	.align		4
.L_314:
        /*00f0*/ 	.byte	0x04, 0x1e
        /*00f2*/ 	.short	(.L_316 - .L_315)
.L_315:
        /*00f4*/ 	.word	0x00000000


	//----- nvinfo : EIATTR_CBANK_PARAM_SIZE
	.align		4
.L_316:
        /*00f8*/ 	.byte	0x03, 0x19
        /*00fa*/ 	.short	0x0014


	//----- nvinfo : EIATTR_PARAM_CBANK
	.align		4
        /*00fc*/ 	.byte	0x04, 0x0a
        /*00fe*/ 	.short	(.L_318 - .L_317)
	.align		4
.L_317:
        /*0100*/ 	.word	index@(.nv.constant0._Z16reduceSinglePassILj8ELb0EEvPKfPfj)
        /*0104*/ 	.short	0x0380
        /*0106*/ 	.short	0x0014


	//----- nvinfo : EIATTR_SW_WAR
	.align		4
.L_318:
        /*0108*/ 	.byte	0x04, 0x36
        /*010a*/ 	.short	(.L_320 - .L_319)
.L_319:
        /*010c*/ 	.word	0x00000008
.L_320:


//--------------------- .nv.info._Z16reduceSinglePassILj16ELb0EEvPKfPfj --------------------------
	.section	.nv.info._Z16reduceSinglePassILj16ELb0EEvPKfPfj,"",@"SHT_CUDA_INFO"
	.sectionflags	@""
	.align	4


	//----- nvinfo : EIATTR_CUDA_API_VERSION
	.align		4
        /*0000*/ 	.byte	0x04, 0x37
        /*0002*/ 	.short	(.L_322 - .L_321)
.L_321:
        /*0004*/ 	.word	0x00000082


	//----- nvinfo : EIATTR_KPARAM_INFO
	.align		4
.L_322:
        /*0008*/ 	.byte	0x04, 0x17
        /*000a*/ 	.short	(.L_324 - .L_323)
.L_323:
        /*000c*/ 	.word	0x00000000
        /*0010*/ 	.short	0x0002
        /*0012*/ 	.short	0x0010
        /*0014*/ 	.byte	0x00, 0xf0, 0x11, 0x00


	//----- nvinfo : EIATTR_KPARAM_INFO
	.align		4
.L_324:
        /*0018*/ 	.byte	0x04, 0x17
        /*001a*/ 	.short	(.L_326 - .L_325)
.L_325:
        /*001c*/ 	.word	0x00000000
        /*0020*/ 	.short	0x0001
        /*0022*/ 	.short	0x0008
        /*0024*/ 	.byte	0x00, 0xf5, 0x21, 0x00


	//----- nvinfo : EIATTR_KPARAM_INFO
	.align		4
.L_326:
        /*0028*/ 	.byte	0x04, 0x17
        /*002a*/ 	.short	(.L_328 - .L_327)
.L_327:
        /*002c*/ 	.word	0x00000000
        /*0030*/ 	.short	0x0000
        /*0032*/ 	.short	0x0000
        /*0034*/ 	.byte	0x00, 0xf5, 0x21, 0x00


	//----- nvinfo : EIATTR_SPARSE_MMA_MASK
	.align		4
.L_328:
        /*0038*/ 	.byte	0x03, 0x50
        /*003a*/ 	.short	0x0000


	//----- nvinfo : EIATTR_MAXREG_COUNT
	.align		4
        /*003c*/ 	.byte	0x03, 0x1b
        /*003e*/ 	.short	0x00ff


	//----- nvinfo : EIATTR_NUM_BARRIERS
	.align		4
        /*0040*/ 	.byte	0x02, 0x4c
        /*0042*/ 	.byte	0x01
	.zero		1


	//----- nvinfo : EIATTR_MERCURY_ISA_VERSION
	.align		4
        /*0044*/ 	.byte	0x03, 0x5f
        /*0046*/ 	.short	0x0101


	//----- nvinfo : EIATTR_COOP_GROUP_MASK_REGIDS
	.align		4
        /*0048*/ 	.byte	0x04, 0x29
        /*004a*/ 	.short	(.L_330 - .L_329)


	//   ....[0]....
.L_329:
        /*004c*/ 	.word	0xffffffff


	//   ....[1]....
        /*0050*/ 	.word	0xffffffff


	//   ....[2]....
        /*0054*/ 	.word	0xffffffff


	//   ....[3]....
        /*0058*/ 	.word	0xffffffff


	//   ....[4]....
        /*005c*/ 	.word	0xffffffff


	//   ....[5]....
        /*0060*/ 	.word	0xffffffff


	//   ....[6]....
        /*0064*/ 	.word	0xffffffff


	//   ....[7]....
        /*0068*/ 	.word	0xffffffff


	//   ....[8]....
        /*006c*/ 	.word	0xffffffff


	//   ....[9]....
        /*0070*/ 	.word	0xffffffff


	//   ....[10]....
        /*0074*/ 	.word	0xffffffff


	//   ....[11]....
        /*0078*/ 	.word	0xffffffff


	//   ....[12]....
        /*007c*/ 	.word	0xffffffff


	//   ....[13]....
        /*0080*/ 	.word	0xffffffff


	//   ....[14]....
        /*0084*/ 	.word	0xffffffff


	//   ....[15]....
        /*0088*/ 	.word	0xffffffff


	//   ....[16]....
        /*008c*/ 	.word	0xffffffff


	//----- nvinfo : EIATTR_COOP_GROUP_INSTR_OFFSETS
	.align		4
.L_330:
        /*0090*/ 	.byte	0x04, 0x28
        /*0092*/ 	.short	(.L_332 - .L_331)


	//   ....[0]....
.L_331:
        /*0094*/ 	.word	0x00000220


	//   ....[1]....
        /*0098*/ 	.word	0x00000300


	//   ....[2]....
        /*009c*/ 	.word	0x00000340


	//   ....[3]....
        /*00a0*/ 	.word	0x00000380


	//   ....[4]....
        /*00a4*/ 	.word	0x000003c0


	//   ....[5]....
        /*00a8*/ 	.word	0x00000430


	//   ....[6]....
        /*00ac*/ 	.word	0x00000440


	//   ....[7]....
        /*00b0*/ 	.word	0x00000aa0


	//   ....[8]....
        /*00b4*/ 	.word	0x00000c30


	//   ....[9]....
        /*00b8*/ 	.word	0x000013f0


	//   ....[10]....
        /*00bc*/ 	.word	0x00001440


	//   ....[11]....
        /*00c0*/ 	.word	0x00001480


	//   ....[12]....
        /*00c4*/ 	.word	0x000014c0


	//   ....[13]....
        /*00c8*/ 	.word	0x00001500


	//   ....[14]....
        /*00cc*/ 	.word	0x00001550


	//   ....[15]....
        /*00d0*/ 	.word	0x00001560


	//   ....[16]....
        /*00d4*/ 	.word	0x00001b90


	//----- nvinfo : EIATTR_VRC_CTA_INIT_COUNT
	.align		4
.L_332:
        /*00d8*/ 	.byte	0x02, 0x4a
	.zero		1
	.zero		1


	//----- nvinfo : EIATTR_EXIT_INSTR_OFFSETS
	.align		4
        /*00dc*/ 	.byte	0x04, 0x1c
        /*00de*/ 	.short	(.L_334 - .L_333)


	//   ....[0]....
.L_333:
        /*00e0*/ 	.word	0x00000b30


	//   ....[1]....
        /*00e4*/ 	.word	0x00000c60


	//   ....[2]....
        /*00e8*/ 	.word	0x00001bb0


	//   ....[3]....
        /*00ec*/ 	.word	0x00001c10


	//----- nvinfo : EIATTR_CRS_STACK_SIZE
	.align		4
.L_334:
        /*00f0*/ 	.byte	0x04, 0x1e
        /*00f2*/ 	.short	(.L_336 - .L_335)
.L_335:
        /*00f4*/ 	.word	0x00000000


	//----- nvinfo : EIATTR_CBANK_PARAM_SIZE
	.align		4
.L_336:
        /*00f8*/ 	.byte	0x03, 0x19
        /*00fa*/ 	.short	0x0014


	//----- nvinfo : EIATTR_PARAM_CBANK
	.align		4
        /*00fc*/ 	.byte	0x04, 0x0a
        /*00fe*/ 	.short	(.L_338 - .L_337)
	.align		4
.L_337:
        /*0100*/ 	.word	index@(.nv.constant0._Z16reduceSinglePassILj16ELb0EEvPKfPfj)
        /*0104*/ 	.short	0x0380
        /*0106*/ 	.short	0x0014


	//----- nvinfo : EIATTR_SW_WAR
	.align		4
.L_338:
        /*0108*/ 	.byte	0x04, 0x36
        /*010a*/ 	.short	(.L_340 - .L_339)
.L_339:
        /*010c*/ 	.word	0x00000008
.L_340:


//--------------------- .nv.info._Z16reduceSinglePassILj32ELb0EEvPKfPfj --------------------------
	.section	.nv.info._Z16reduceSinglePassILj32ELb0EEvPKfPfj,"",@"SHT_CUDA_INFO"
	.sectionflags	@""
	.align	4


	//----- nvinfo : EIATTR_CUDA_API_VERSION
	.align		4
        /*0000*/ 	.byte	0x04, 0x37
        /*0002*/ 	.short	(.L_342 - .L_341)
.L_341:
        /*0004*/ 	.word	0x00000082


	//----- nvinfo : EIATTR_KPARAM_INFO
	.align		4
.L_342:
        /*0008*/ 	.byte	0x04, 0x17
        /*000a*/ 	.short	(.L_344 - .L_343)
.L_343:
        /*000c*/ 	.word	0x00000000
        /*0010*/ 	.short	0x0002
        /*0012*/ 	.short	0x0010
        /*0014*/ 	.byte	0x00, 0xf0, 0x11, 0x00


	//----- nvinfo : EIATTR_KPARAM_INFO
	.align		4
.L_344:
        /*0018*/ 	.byte	0x04, 0x17
        /*001a*/ 	.short	(.L_346 - .L_345)
.L_345:
        /*001c*/ 	.word	0x00000000
        /*0020*/ 	.short	0x0001
        /*0022*/ 	.short	0x0008
        /*0024*/ 	.byte	0x00, 0xf5, 0x21, 0x00


	//----- nvinfo : EIATTR_KPARAM_INFO
	.align		4
.L_346:
        /*0028*/ 	.byte	0x04, 0x17
        /*002a*/ 	.short	(.L_348 - .L_347)
.L_347:
        /*002c*/ 	.word	0x00000000
        /*0030*/ 	.short	0x0000
        /*0032*/ 	.short	0x0000
        /*0034*/ 	.byte	0x00, 0xf5, 0x21, 0x00


	//----- nvinfo : EIATTR_SPARSE_MMA_MASK
	.align		4
.L_348:
        /*0038*/ 	.byte	0x03, 0x50
        /*003a*/ 	.short	0x0000


	//----- nvinfo : EIATTR_MAXREG_COUNT
	.align		4
        /*003c*/ 	.byte	0x03, 0x1b
        /*003e*/ 	.short	0x00ff


	//----- nvinfo : EIATTR_NUM_BARRIERS
	.align		4
        /*0040*/ 	.byte	0x02, 0x4c
        /*0042*/ 	.byte	0x01
	.zero		1


	//----- nvinfo : EIATTR_MERCURY_ISA_VERSION
	.align		4
        /*0044*/ 	.byte	0x03, 0x5f
        /*0046*/ 	.short	0x0101


	//----- nvinfo : EIATTR_COOP_GROUP_MASK_REGIDS
	.align		4
        /*0048*/ 	.byte	0x04, 0x29
        /*004a*/ 	.short	(.L_350 - .L_349)


	//   ....[0]....
.L_349:
        /*004c*/ 	.word	0xffffffff


	//   ....[1]....
        /*0050*/ 	.word	0xffffffff


	//   ....[2]....
        /*0054*/ 	.word	0xffffffff


	//   ....[3]....
        /*0058*/ 	.word	0xffffffff


	//   ....[4]....
        /*005c*/ 	.word	0xffffffff


	//   ....[5]....
        /*0060*/ 	.word	0xffffffff


	//   ....[6]....
        /*0064*/ 	.word	0xffffffff


	//   ....[7]....
        /*0068*/ 	.word	0xffffffff


	//   ....[8]....
        /*006c*/ 	.word	0xffffffff


	//   ....[9]....
        /*0070*/ 	.word	0xffffffff


	//   ....[10]....
        /*0074*/ 	.word	0xffffffff


	//   ....[11]....
        /*0078*/ 	.word	0xffffffff


	//   ....[12]....
        /*007c*/ 	.word	0xffffffff


	//   ....[13]....
        /*0080*/ 	.word	0xffffffff


	//   ....[14]....
        /*0084*/ 	.word	0xffffffff


	//   ....[15]....
        /*0088*/ 	.word	0xffffffff


	//   ....[16]....
        /*008c*/ 	.word	0xffffffff


	//----- nvinfo : EIATTR_COOP_GROUP_INSTR_OFFSETS
	.align		4
.L_350:
        /*0090*/ 	.byte	0x04, 0x28
        /*0092*/ 	.short	(.L_352 - .L_351)


	//   ....[0]....
.L_351:
        /*0094*/ 	.word	0x00000220


	//   ....[1]....
        /*0098*/ 	.word	0x00000300


	//   ....[2]....
        /*009c*/ 	.word	0x00000340


	//   ....[3]....
        /*00a0*/ 	.word	0x00000380


	//   ....[4]....
        /*00a4*/ 	.word	0x000003c0


	//   ....[5]....
        /*00a8*/ 	.word	0x00000430


	//   ....[6]....
        /*00ac*/ 	.word	0x00000440


	//   ....[7]....
        /*00b0*/ 	.word	0x00000aa0


	//   ....[8]....
        /*00b4*/ 	.word	0x00000c30


	//   ....[9]....
        /*00b8*/ 	.word	0x000013f0


	//   ....[10]....
        /*00bc*/ 	.word	0x00001440


	//   ....[11]....
        /*00c0*/ 	.word	0x00001480


	//   ....[12]....
        /*00c4*/ 	.word	0x000014c0


	//   ....[13]....
        /*00c8*/ 	.word	0x00001500


	//   ....[14]....
        /*00cc*/ 	.word	0x00001550


	//   ....[15]....
        /*00d0*/ 	.word	0x00001560


	//   ....[16]....
        /*00d4*/ 	.word	0x00001b90


	//----- nvinfo : EIATTR_VRC_CTA_INIT_COUNT
	.align		4
.L_352:
        /*00d8*/ 	.byte	0x02, 0x4a
	.zero		1
	.zero		1


	//----- nvinfo : EIATTR_EXIT_INSTR_OFFSETS
	.align		4
        /*00dc*/ 	.byte	0x04, 0x1c
        /*00de*/ 	.short	(.L_354 - .L_353)


	//   ....[0]....
.L_353:
        /*00e0*/ 	.word	0x00000b30


	//   ....[1]....
        /*00e4*/ 	.word	0x00000c60


	//   ....[2]....
        /*00e8*/ 	.word	0x00001bb0


	//   ....[3]....
        /*00ec*/ 	.word	0x00001c10


	//----- nvinfo : EIATTR_CRS_STACK_SIZE
	.align		4
.L_354:
        /*00f0*/ 	.byte	0x04, 0x1e
        /*00f2*/ 	.short	(.L_356 - .L_355)
.L_355:
        /*00f4*/ 	.word	0x00000000


	//----- nvinfo : EIATTR_CBANK_PARAM_SIZE
	.align		4
.L_356:
        /*00f8*/ 	.byte	0x03, 0x19
        /*00fa*/ 	.short	0x0014


	//----- nvinfo : EIATTR_PARAM_CBANK
	.align		4
        /*00fc*/ 	.byte	0x04, 0x0a
        /*00fe*/ 	.short	(.L_358 - .L_357)
	.align		4
.L_357:
        /*0100*/ 	.word	index@(.nv.constant0._Z16reduceSinglePassILj32ELb0EEvPKfPfj)
        /*0104*/ 	.short	0x0380
        /*0106*/ 	.short	0x0014


	//----- nvinfo : EIATTR_SW_WAR
	.align		4
.L_358:
        /*0108*/ 	.byte	0x04, 0x36
        /*010a*/ 	.short	(.L_360 - .L_359)
.L_359:
        /*010c*/ 	.word	0x00000008
.L_360:


//--------------------- .nv.info._Z16reduceSinglePassILj64ELb0EEvPKfPfj --------------------------
	.section	.nv.info._Z16reduceSinglePassILj64ELb0EEvPKfPfj,"",@"SHT_CUDA_INFO"
	.sectionflags	@""
	.align	4


	//----- nvinfo : EIATTR_CUDA_API_VERSION
	.align		4
        /*0000*/ 	.byte	0x04, 0x37
        /*0002*/ 	.short	(.L_362 - .L_361)
.L_361:
        /*0004*/ 	.word	0x00000082


	//----- nvinfo : EIATTR_KPARAM_INFO
	.align		4
.L_362:
        /*0008*/ 	.byte	0x04, 0x17
        /*000a*/ 	.short	(.L_364 - .L_363)
.L_363:
        /*000c*/ 	.word	0x00000000
        /*0010*/ 	.short	0x0002
        /*0012*/ 	.short	0x0010
        /*0014*/ 	.byte	0x00, 0xf0, 0x11, 0x00


	//----- nvinfo : EIATTR_KPARAM_INFO
	.align		4
.L_364:
        /*0018*/ 	.byte	0x04, 0x17
        /*001a*/ 	.short	(.L_366 - .L_365)
.L_365:
        /*001c*/ 	.word	0x00000000
        /*0020*/ 	.short	0x0001
        /*0022*/ 	.short	0x0008
        /*0024*/ 	.byte	0x00, 0xf5, 0x21, 0x00


	//----- nvinfo : EIATTR_KPARAM_INFO
	.align		4
.L_366:
        /*0028*/ 	.byte	0x04, 0x17
        /*002a*/ 	.short	(.L_368 - .L_367)
.L_367:
        /*002c*/ 	.word	0x00000000
        /*0030*/ 	.short	0x0000
        /*0032*/ 	.short	0x0000
        /*0034*/ 	.byte	0x00, 0xf5, 0x21, 0x00


	//----- nvinfo : EIATTR_SPARSE_MMA_MASK
	.align		4
.L_368:
        /*0038*/ 	.byte	0x03, 0x50
        /*003a*/ 	.short	0x0000


	//----- nvinfo : EIATTR_MAXREG_COUNT
	.align		4
        /*003c*/ 	.byte	0x03, 0x1b
        /*003e*/ 	.short	0x00ff


	//----- nvinfo : EIATTR_NUM_BARRIERS
	.align		4
        /*0040*/ 	.byte	0x02, 0x4c
        /*0042*/ 	.byte	0x01
	.zero		1


	//----- nvinfo : EIATTR_MERCURY_ISA_VERSION
	.align		4
        /*0044*/ 	.byte	0x03, 0x5f
        /*0046*/ 	.short	0x0101


	//----- nvinfo : EIATTR_COOP_GROUP_MASK_REGIDS
	.align		4
        /*0048*/ 	.byte	0x04, 0x29
        /*004a*/ 	.short	(.L_370 - .L_369)


	//   ....[0]....
.L_369:
        /*004c*/ 	.word	0xffffffff


	//   ....[1]....
        /*0050*/ 	.word	0xffffffff


	//   ....[2]....
        /*0054*/ 	.word	0xffffffff


	//   ....[3]....
        /*0058*/ 	.word	0xffffffff


	//   ....[4]....
        /*005c*/ 	.word	0xffffffff


	//   ....[5]....
        /*0060*/ 	.word	0xffffffff


	//   ....[6]....
        /*0064*/ 	.word	0xffffffff


	//   ....[7]....
        /*0068*/ 	.word	0xffffffff


	//   ....[8]....
        /*006c*/ 	.word	0xffffffff


	//   ....[9]....
        /*0070*/ 	.word	0xffffffff


	//   ....[10]....
        /*0074*/ 	.word	0xffffffff


	//   ....[11]....
        /*0078*/ 	.word	0xffffffff


	//   ....[12]....
        /*007c*/ 	.word	0xffffffff


	//   ....[13]....
        /*0080*/ 	.word	0xffffffff


	//   ....[14]....
        /*0084*/ 	.word	0xffffffff


	//   ....[15]....
        /*0088*/ 	.word	0xffffffff


	//   ....[16]....
        /*008c*/ 	.word	0xffffffff


	//----- nvinfo : EIATTR_COOP_GROUP_INSTR_OFFSETS
	.align		4
.L_370:
        /*0090*/ 	.byte	0x04, 0x28
        /*0092*/ 	.short	(.L_372 - .L_371)


	//   ....[0]....
.L_371:
        /*0094*/ 	.word	0x00000220


	//   ....[1]....
        /*0098*/ 	.word	0x00000300


	//   ....[2]....
        /*009c*/ 	.word	0x00000340


	//   ....[3]....
        /*00a0*/ 	.word	0x00000380


	//   ....[4]....
        /*00a4*/ 	.word	0x000003c0


	//   ....[5]....
        /*00a8*/ 	.word	0x00000430


	//   ....[6]....
        /*00ac*/ 	.word	0x00000440


	//   ....[7]....
        /*00b0*/ 	.word	0x00000aa0


	//   ....[8]....
        /*00b4*/ 	.word	0x00000c30


	//   ....[9]....
        /*00b8*/ 	.word	0x000013f0


	//   ....[10]....
        /*00bc*/ 	.word	0x00001440


	//   ....[11]....
        /*00c0*/ 	.word	0x00001480


	//   ....[12]....
        /*00c4*/ 	.word	0x000014c0


	//   ....[13]....
        /*00c8*/ 	.word	0x00001500


	//   ....[14]....
        /*00cc*/ 	.word	0x00001550


	//   ....[15]....
        /*00d0*/ 	.word	0x00001560


	//   ....[16]....
        /*00d4*/ 	.word	0x00001b90


	//----- nvinfo : EIATTR_VRC_CTA_INIT_COUNT
	.align		4
.L_372:
        /*00d8*/ 	.byte	0x02, 0x4a
	.zero		1
	.zero		1


	//----- nvinfo : EIATTR_EXIT_INSTR_OFFSETS
	.align		4
        /*00dc*/ 	.byte	0x04, 0x1c
        /*00de*/ 	.short	(.L_374 - .L_373)


	//   ....[0]....
.L_373:
        /*00e0*/ 	.word	0x00000b30


	//   ....[1]....
        /*00e4*/ 	.word	0x00000c60


	//   ....[2]....
        /*00e8*/ 	.word	0x00001bb0


	//   ....[3]....
        /*00ec*/ 	.word	0x00001c10


	//----- nvinfo : EIATTR_CRS_STACK_SIZE
	.align		4
.L_374:
        /*00f0*/ 	.byte	0x04, 0x1e
        /*00f2*/ 	.short	(.L_376 - .L_375)
.L_375:
        /*00f4*/ 	.word	0x00000000


	//----- nvinfo : EIATTR_CBANK_PARAM_SIZE
	.align		4
.L_376:
        /*00f8*/ 	.byte	0x03, 0x19
        /*00fa*/ 	.short	0x0014


	//----- nvinfo : EIATTR_PARAM_CBANK
	.align		4
        /*00fc*/ 	.byte	0x04, 0x0a
        /*00fe*/ 	.short	(.L_378 - .L_377)
	.align		4
.L_377:
        /*0100*/ 	.word	index@(.nv.constant0._Z16reduceSinglePassILj64ELb0EEvPKfPfj)
        /*0104*/ 	.short	0x0380
        /*0106*/ 	.short	0x0014


	//----- nvinfo : EIATTR_SW_WAR
	.align		4
.L_378:
        /*0108*/ 	.byte	0x04, 0x36
        /*010a*/ 	.short	(.L_380 - .L_379)
.L_379:
        /*010c*/ 	.word	0x00000008
.L_380:


//--------------------- .nv.info._Z16reduceSinglePassILj128ELb0EEvPKfPfj --------------------------
	.section	.nv.info._Z16reduceSinglePassILj128ELb0EEvPKfPfj,"",@"SHT_CUDA_INFO"
	.sectionflags	@""
	.align	4


	//----- nvinfo : EIATTR_CUDA_API_VERSION
	.align		4
        /*0000*/ 	.byte	0x04, 0x37
        /*0002*/ 	.short	(.L_382 - .L_381)
.L_381:
        /*0004*/ 	.word	0x00000082


	//----- nvinfo : EIATTR_KPARAM_INFO
	.align		4
.L_382:
        /*0008*/ 	.byte	0x04, 0x17
        /*000a*/ 	.short	(.L_384 - .L_383)
.L_383:
        /*000c*/ 	.word	0x00000000
        /*0010*/ 	.short	0x0002
        /*0012*/ 	.short	0x0010
        /*0014*/ 	.byte	0x00, 0xf0, 0x11, 0x00


	//----- nvinfo : EIATTR_KPARAM_INFO
	.align		4
.L_384:
        /*0018*/ 	.byte	0x04, 0x17
        /*001a*/ 	.short	(.L_386 - .L_385)
.L_385:
        /*001c*/ 	.word	0x00000000
        /*0020*/ 	.short	0x0001
        /*0022*/ 	.short	0x0008
        /*0024*/ 	.byte	0x00, 0xf5, 0x21, 0x00


	//----- nvinfo : EIATTR_KPARAM_INFO
	.align		4
.L_386:
        /*0028*/ 	.byte	0x04, 0x17
        /*002a*/ 	.short	(.L_388 - .L_387)
.L_387:
        /*002c*/ 	.word	0x00000000
        /*0030*/ 	.short	0x0000
        /*0032*/ 	.short	0x0000
        /*0034*/ 	.byte	0x00, 0xf5, 0x21, 0x00


	//----- nvinfo : EIATTR_SPARSE_MMA_MASK
	.align		4
.L_388:
        /*0038*/ 	.byte	0x03, 0x50
        /*003a*/ 	.short	0x0000


	//----- nvinfo : EIATTR_MAXREG_COUNT
	.align		4
        /*003c*/ 	.byte	0x03, 0x1b
        /*003e*/ 	.short	0x00ff


	//----- nvinfo : EIATTR_NUM_BARRIERS
	.align		4
        /*0040*/ 	.byte	0x02, 0x4c
        /*0042*/ 	.byte	0x01
	.zero		1


	//----- nvinfo : EIATTR_MERCURY_ISA_VERSION
	.align		4
        /*0044*/ 	.byte	0x03, 0x5f
        /*0046*/ 	.short	0x0101


	//----- nvinfo : EIATTR_COOP_GROUP_MASK_REGIDS
	.align		4
        /*0048*/ 	.byte	0x04, 0x29
        /*004a*/ 	.short	(.L_390 - .L_389)


	//   ....[0]....
.L_389:
        /*004c*/ 	.word	0xffffffff


	//   ....[1]....
        /*0050*/ 	.word	0xffffffff


	//   ....[2]....
        /*0054*/ 	.word	0xffffffff


	//   ....[3]....
        /*0058*/ 	.word	0xffffffff


	//   ....[4]....
        /*005c*/ 	.word	0xffffffff


	//   ....[5]....
        /*0060*/ 	.word	0xffffffff


	//   ....[6]....
        /*0064*/ 	.word	0xffffffff


	//   ....[7]....
        /*0068*/ 	.word	0xffffffff


	//   ....[8]....
        /*006c*/ 	.word	0xffffffff


	//   ....[9]....
        /*0070*/ 	.word	0xffffffff


	//   ....[10]....
        /*0074*/ 	.word	0xffffffff


	//   ....[11]....
        /*0078*/ 	.word	0xffffffff


	//   ....[12]....
        /*007c*/ 	.word	0xffffffff


	//   ....[13]....
        /*0080*/ 	.word	0xffffffff


	//   ....[14]....
        /*0084*/ 	.word	0xffffffff


	//   ....[15]....
        /*0088*/ 	.word	0xffffffff


	//   ....[16]....
        /*008c*/ 	.word	0xffffffff


	//----- nvinfo : EIATTR_COOP_GROUP_INSTR_OFFSETS
	.align		4
.L_390:
        /*0090*/ 	.byte	0x04, 0x28
        /*0092*/ 	.short	(.L_392 - .L_391)


	//   ....[0]....
.L_391:
        /*0094*/ 	.word	0x00000220


	//   ....[1]....
        /*0098*/ 	.word	0x00000300


	//   ....[2]....
        /*009c*/ 	.word	0x00000340


	//   ....[3]....
        /*00a0*/ 	.word	0x00000380


	//   ....[4]....
        /*00a4*/ 	.word	0x000003c0


	//   ....[5]....
        /*00a8*/ 	.word	0x00000430


	//   ....[6]....
        /*00ac*/ 	.word	0x00000440


	//   ....[7]....
        /*00b0*/ 	.word	0x00000aa0


	//   ....[8]....
        /*00b4*/ 	.word	0x00000c30


	//   ....[9]....
        /*00b8*/ 	.word	0x000013f0


	//   ....[10]....
        /*00bc*/ 	.word	0x00001440


	//   ....[11]....
        /*00c0*/ 	.word	0x00001480


	//   ....[12]....
        /*00c4*/ 	.word	0x000014c0


	//   ....[13]....
        /*00c8*/ 	.word	0x00001500


	//   ....[14]....
        /*00cc*/ 	.word	0x00001550


	//   ....[15]....
        /*00d0*/ 	.word	0x00001560


	//   ....[16]....
        /*00d4*/ 	.word	0x00001b90


	//----- nvinfo : EIATTR_VRC_CTA_INIT_COUNT
	.align		4
.L_392:
        /*00d8*/ 	.byte	0x02, 0x4a
	.zero		1
	.zero		1


	//----- nvinfo : EIATTR_EXIT_INSTR_OFFSETS
	.align		4
        /*00dc*/ 	.byte	0x04, 0x1c
        /*00de*/ 	.short	(.L_394 - .L_393)


	//   ....[0]....
.L_393:
        /*00e0*/ 	.word	0x00000b30


	//   ....[1]....
        /*00e4*/ 	.word	0x00000c60


	//   ....[2]....
        /*00e8*/ 	.word	0x00001bb0


	//   ....[3]....
        /*00ec*/ 	.word	0x00001c10


	//----- nvinfo : EIATTR_CRS_STACK_SIZE
	.align		4
.L_394:
        /*00f0*/ 	.byte	0x04, 0x1e
        /*00f2*/ 	.short	(.L_396 - .L_395)
.L_395:
        /*00f4*/ 	.word	0x00000000


	//----- nvinfo : EIATTR_CBANK_PARAM_SIZE
	.align		4
.L_396:
        /*00f8*/ 	.byte	0x03, 0x19
        /*00fa*/ 	.short	0x0014


	//----- nvinfo : EIATTR_PARAM_CBANK
	.align		4
        /*00fc*/ 	.byte	0x04, 0x0a
        /*00fe*/ 	.short	(.L_398 - .L_397)
	.align		4
.L_397:
        /*0100*/ 	.word	index@(.nv.constant0._Z16reduceSinglePassILj128ELb0EEvPKfPfj)
        /*0104*/ 	.short	0x0380
        /*0106*/ 	.short	0x0014


	//----- nvinfo : EIATTR_SW_WAR
	.align		4
.L_398:
        /*0108*/ 	.byte	0x04, 0x36
        /*010a*/ 	.short	(.L_400 - .L_399)
.L_399:
        /*010c*/ 	.word	0x00000008
.L_400:


//--------------------- .nv.info._Z16reduceSinglePassILj256ELb0EEvPKfPfj --------------------------
	.section	.nv.info._Z16reduceSinglePassILj256ELb0EEvPKfPfj,"",@"SHT_CUDA_INFO"
	.sectionflags	@""
	.align	4


	//----- nvinfo : EIATTR_CUDA_API_VERSION
	.align		4
        /*0000*/ 	.byte	0x04, 0x37
        /*0002*/ 	.short	(.L_402 - .L_401)
.L_401:
        /*0004*/ 	.word	0x00000082


	//----- nvinfo : EIATTR_KPARAM_INFO
	.align		4
.L_402:
        /*0008*/ 	.byte	0x04, 0x17
        /*000a*/ 	.short	(.L_404 - .L_403)
.L_403:
        /*000c*/ 	.word	0x00000000
        /*0010*/ 	.short	0x0002
        /*0012*/ 	.short	0x0010
        /*0014*/ 	.byte	0x00, 0xf0, 0x11, 0x00


	//----- nvinfo : EIATTR_KPARAM_INFO
	.align		4
.L_404:
        /*0018*/ 	.byte	0x04, 0x17
        /*001a*/ 	.short	(.L_406 - .L_405)
.L_405:
        /*001c*/ 	.word	0x00000000
        /*0020*/ 	.short	0x0001
        /*0022*/ 	.short	0x0008
        /*0024*/ 	.byte	0x00, 0xf5, 0x21, 0x00


	//----- nvinfo : EIATTR_KPARAM_INFO
	.align		4
.L_406:
        /*0028*/ 	.byte	0x04, 0x17
        /*002a*/ 	.short	(.L_408 - .L_407)
.L_407:
        /*002c*/ 	.word	0x00000000
        /*0030*/ 	.short	0x0000
        /*0032*/ 	.short	0x0000
        /*0034*/ 	.byte	0x00, 0xf5, 0x21, 0x00


	//----- nvinfo : EIATTR_SPARSE_MMA_MASK
	.align		4
.L_408:
        /*0038*/ 	.byte	0x03, 0x50
        /*003a*/ 	.short	0x0000


	//----- nvinfo : EIATTR_MAXREG_COUNT
	.align		4
        /*003c*/ 	.byte	0x03, 0x1b
        /*003e*/ 	.short	0x00ff


	//----- nvinfo : EIATTR_NUM_BARRIERS
	.align		4
        /*0040*/ 	.byte	0x02, 0x4c
        /*0042*/ 	.byte	0x01
	.zero		1


	//----- nvinfo : EIATTR_MERCURY_ISA_VERSION
	.align		4
        /*0044*/ 	.byte	0x03, 0x5f
        /*0046*/ 	.short	0x0101


	//----- nvinfo : EIATTR_COOP_GROUP_MASK_REGIDS
	.align		4
        /*0048*/ 	.byte	0x04, 0x29
        /*004a*/ 	.short	(.L_410 - .L_409)


	//   ....[0]....
.L_409:
        /*004c*/ 	.word	0xffffffff


	//   ....[1]....
        /*0050*/ 	.word	0xffffffff


	//   ....[2]....
        /*0054*/ 	.word	0xffffffff


	//   ....[3]....
        /*0058*/ 	.word	0xffffffff


	//   ....[4]....
        /*005c*/ 	.word	0xffffffff


	//   ....[5]....
        /*0060*/ 	.word	0xffffffff


	//   ....[6]....
        /*0064*/ 	.word	0xffffffff


	//   ....[7]....
        /*0068*/ 	.word	0xffffffff


	//   ....[8]....
        /*006c*/ 	.word	0xffffffff


	//   ....[9]....
        /*0070*/ 	.word	0xffffffff


	//   ....[10]....
        /*0074*/ 	.word	0xffffffff


	//   ....[11]....
        /*0078*/ 	.word	0xffffffff


	//   ....[12]....
        /*007c*/ 	.word	0xffffffff


	//   ....[13]....
        /*0080*/ 	.word	0xffffffff


	//   ....[14]....
        /*0084*/ 	.word	0xffffffff


	//   ....[15]....
        /*0088*/ 	.word	0xffffffff


	//   ....[16]....
        /*008c*/ 	.word	0xffffffff


	//----- nvinfo : EIATTR_COOP_GROUP_INSTR_OFFSETS
	.align		4
.L_410:
        /*0090*/ 	.byte	0x04, 0x28
        /*0092*/ 	.short	(.L_412 - .L_411)


	//   ....[0]....
.L_411:
        /*0094*/ 	.word	0x00000220


	//   ....[1]....
        /*0098*/ 	.word	0x00000300


	//   ....[2]....
        /*009c*/ 	.word	0x00000340


	//   ....[3]....
        /*00a0*/ 	.word	0x00000380


	//   ....[4]....
        /*00a4*/ 	.word	0x000003c0


	//   ....[5]....
        /*00a8*/ 	.word	0x00000430


	//   ....[6]....
        /*00ac*/ 	.word	0x00000440


	//   ....[7]....
        /*00b0*/ 	.word	0x00000aa0


	//   ....[8]....
        /*00b4*/ 	.word	0x00000c30


	//   ....[9]....
        /*00b8*/ 	.word	0x000013f0


	//   ....[10]....
        /*00bc*/ 	.word	0x00001440


	//   ....[11]....
        /*00c0*/ 	.word	0x00001480


	//   ....[12]....
        /*00c4*/ 	.word	0x000014c0


	//   ....[13]....
        /*00c8*/ 	.word	0x00001500


	//   ....[14]....
        /*00cc*/ 	.word	0x00001550


	//   ....[15]....
        /*00d0*/ 	.word	0x00001560


	//   ....[16]....
        /*00d4*/ 	.word	0x00001b90


	//----- nvinfo : EIATTR_VRC_CTA_INIT_COUNT
	.align		4
.L_412:
        /*00d8*/ 	.byte	0x02, 0x4a
	.zero		1
	.zero		1


	//----- nvinfo : EIATTR_EXIT_INSTR_OFFSETS
	.align		4
        /*00dc*/ 	.byte	0x04, 0x1c
        /*00de*/ 	.short	(.L_414 - .L_413)


	//   ....[0]....
.L_413:
        /*00e0*/ 	.word	0x00000b30


	//   ....[1]....
        /*00e4*/ 	.word	0x00000c60


	//   ....[2]....
        /*00e8*/ 	.word	0x00001bb0


	//   ....[3]....
        /*00ec*/ 	.word	0x00001c10


	//----- nvinfo : EIATTR_CRS_STACK_SIZE
	.align		4
.L_414:
        /*00f0*/ 	.byte	0x04, 0x1e
        /*00f2*/ 	.short	(.L_416 - .L_415)
.L_415:
        /*00f4*/ 	.word	0x00000000


	//----- nvinfo : EIATTR_CBANK_PARAM_SIZE
	.align		4
.L_416:
        /*00f8*/ 	.byte	0x03, 0x19
        /*00fa*/ 	.short	0x0014


	//----- nvinfo : EIATTR_PARAM_CBANK
	.align		4
        /*00fc*/ 	.byte	0x04, 0x0a
        /*00fe*/ 	.short	(.L_418 - .L_417)
	.align		4
.L_417:
        /*0100*/ 	.word	index@(.nv.constant0._Z16reduceSinglePassILj256ELb0EEvPKfPfj)
        /*0104*/ 	.short	0x0380
        /*0106*/ 	.short	0x0014


	//----- nvinfo : EIATTR_SW_WAR
	.align		4
.L_418:
        /*0108*/ 	.byte	0x04, 0x36
        /*010a*/ 	.short	(.L_420 - .L_419)
.L_419:
        /*010c*/ 	.word	0x00000008
.L_420:


//--------------------- .nv.info._Z16reduceSinglePassILj512ELb0EEvPKfPfj --------------------------
	.section	.nv.info._Z16reduceSinglePassILj512ELb0EEvPKfPfj,"",@"SHT_CUDA_INFO"
	.sectionflags	@""
	.align	4


	//----- nvinfo : EIATTR_CUDA_API_VERSION
	.align		4
        /*0000*/ 	.byte	0x04, 0x37
        /*0002*/ 	.short	(.L_422 - .L_421)
.L_421:
        /*0004*/ 	.word	0x00000082


	//----- nvinfo : EIATTR_KPARAM_INFO
	.align		4
.L_422:
        /*0008*/ 	.byte	0x04, 0x17
        /*000a*/ 	.short	(.L_424 - .L_423)
.L_423:
        /*000c*/ 	.word	0x00000000
        /*0010*/ 	.short	0x0002
        /*0012*/ 	.short	0x0010
        /*0014*/ 	.byte	0x00, 0xf0, 0x11, 0x00


	//----- nvinfo : EIATTR_KPARAM_INFO
	.align		4
.L_424:
        /*0018*/ 	.byte	0x04, 0x17
        /*001a*/ 	.short	(.L_426 - .L_425)
.L_425:
        /*001c*/ 	.word	0x00000000
        /*0020*/ 	.short	0x0001
        /*0022*/ 	.short	0x0008
        /*0024*/ 	.byte	0x00, 0xf5, 0x21, 0x00


	//----- nvinfo : EIATTR_KPARAM_INFO
	.align		4
.L_426:
        /*0028*/ 	.byte	0x04, 0x17
        /*002a*/ 	.short	(.L_428 - .L_427)
.L_427:
        /*002c*/ 	.word	0x00000000
        /*0030*/ 	.short	0x0000
        /*0032*/ 	.short	0x0000
        /*0034*/ 	.byte	0x00, 0xf5, 0x21, 0x00


	//----- nvinfo : EIATTR_SPARSE_MMA_MASK
	.align		4
.L_428:
        /*0038*/ 	.byte	0x03, 0x50
        /*003a*/ 	.short	0x0000


	//----- nvinfo : EIATTR_MAXREG_COUNT
	.align		4
        /*003c*/ 	.byte	0x03, 0x1b
        /*003e*/ 	.short	0x00ff


	//----- nvinfo : EIATTR_NUM_BARRIERS
	.align		4
        /*0040*/ 	.byte	0x02, 0x4c
        /*0042*/ 	.byte	0x01
	.zero		1


	//----- nvinfo : EIATTR_MERCURY_ISA_VERSION
	.align		4
        /*0044*/ 	.byte	0x03, 0x5f
        /*0046*/ 	.short	0x0101


	//----- nvinfo : EIATTR_COOP_GROUP_MASK_REGIDS
	.align		4
        /*0048*/ 	.byte	0x04, 0x29
        /*004a*/ 	.short	(.L_430 - .L_429)


	//   ....[0]....
.L_429:
        /*004c*/ 	.word	0xffffffff


	//   ....[1]....
        /*0050*/ 	.word	0xffffffff


	//   ....[2]....
        /*0054*/ 	.word	0xffffffff


	//   ....[3]....
        /*0058*/ 	.word	0xffffffff


	//   ....[4]....
        /*005c*/ 	.word	0xffffffff


	//   ....[5]....
        /*0060*/ 	.word	0xffffffff


	//   ....[6]....
        /*0064*/ 	.word	0xffffffff


	//   ....[7]....
        /*0068*/ 	.word	0xffffffff


	//   ....[8]....
        /*006c*/ 	.word	0xffffffff


	//   ....[9]....
        /*0070*/ 	.word	0xffffffff


	//   ....[10]....
        /*0074*/ 	.word	0xffffffff


	//   ....[11]....
        /*0078*/ 	.word	0xffffffff


	//   ....[12]....
        /*007c*/ 	.word	0xffffffff


	//   ....[13]....
        /*0080*/ 	.word	0xffffffff


	//   ....[14]....
        /*0084*/ 	.word	0xffffffff


	//   ....[15]....
        /*0088*/ 	.word	0xffffffff


	//   ....[16]....
        /*008c*/ 	.word	0xffffffff


	//----- nvinfo : EIATTR_COOP_GROUP_INSTR_OFFSETS
	.align		4
.L_430:
        /*0090*/ 	.byte	0x04, 0x28
        /*0092*/ 	.short	(.L_432 - .L_431)


	//   ....[0]....
.L_431:
        /*0094*/ 	.word	0x00000230


	//   ....[1]....
        /*0098*/ 	.word	0x00000310


	//   ....[2]....
        /*009c*/ 	.word	0x00000350


	//   ....[3]....
        /*00a0*/ 	.word	0x00000390


	//   ....[4]....
        /*00a4*/ 	.word	0x000003d0


	//   ....[5]....
        /*00a8*/ 	.word	0x00000440


	//   ....[6]....
        /*00ac*/ 	.word	0x00000450


	//   ....[7]....
        /*00b0*/ 	.word	0x00000ab0


	//   ....[8]....
        /*00b4*/ 	.word	0x00000c40


	//   ....[9]....
        /*00b8*/ 	.word	0x00001400


	//   ....[10]....
        /*00bc*/ 	.word	0x00001450


	//   ....[11]....
        /*00c0*/ 	.word	0x00001490


	//   ....[12]....
        /*00c4*/ 	.word	0x000014d0


	//   ....[13]....
        /*00c8*/ 	.word	0x00001510


	//   ....[14]....
        /*00cc*/ 	.word	0x00001560


	//   ....[15]....
        /*00d0*/ 	.word	0x00001570


	//   ....[16]....
        /*00d4*/ 	.word	0x00001ba0


	//----- nvinfo : EIATTR_VRC_CTA_INIT_COUNT
	.align		4
.L_432:
        /*00d8*/ 	.byte	0x02, 0x4a
	.zero		1
	.zero		1


	//----- nvinfo : EIATTR_EXIT_INSTR_OFFSETS
	.align		4
        /*00dc*/ 	.byte	0x04, 0x1c
        /*00de*/ 	.short	(.L_434 - .L_433)


	//   ....[0]....
.L_433:
        /*00e0*/ 	.word	0x00000b40


	//   ....[1]....
        /*00e4*/ 	.word	0x00000c70


	//   ....[2]....
        /*00e8*/ 	.word	0x00001bc0


	//   ....[3]....
        /*00ec*/ 	.word	0x00001c20


	//----- nvinfo : EIATTR_CRS_STACK_SIZE
	.align		4
.L_434:
        /*00f0*/ 	.byte	0x04, 0x1e
        /*00f2*/ 	.short	(.L_436 - .L_435)
.L_435:
        /*00f4*/ 	.word	0x00000000


	//----- nvinfo : EIATTR_CBANK_PARAM_SIZE
	.align		4
.L_436:
        /*00f8*/ 	.byte	0x03, 0x19
        /*00fa*/ 	.short	0x0014


	//----- nvinfo : EIATTR_PARAM_CBANK
	.align		4
        /*00fc*/ 	.byte	0x04, 0x0a
        /*00fe*/ 	.short	(.L_438 - .L_437)
	.align		4
.L_437:
        /*0100*/ 	.word	index@(.nv.constant0._Z16reduceSinglePassILj512ELb0EEvPKfPfj)
        /*0104*/ 	.short	0x0380
        /*0106*/ 	.short	0x0014


	//----- nvinfo : EIATTR_SW_WAR
	.align		4
.L_438:
        /*0108*/ 	.byte	0x04, 0x36
        /*010a*/ 	.short	(.L_440 - .L_439)
.L_439:
        /*010c*/ 	.word	0x00000008
.L_440:


//--------------------- .nv.info._Z16reduceSinglePassILj1ELb1EEvPKfPfj --------------------------
	.section	.nv.info._Z16reduceSinglePassILj1ELb1EEvPKfPfj,"",@"SHT_CUDA_INFO"
	.sectionflags	@""
	.align	4


	//----- nvinfo : EIATTR_CUDA_API_VERSION
	.align		4
        /*0000*/ 	.byte	0x04, 0x37
        /*0002*/ 	.short	(.L_442 - .L_441)
.L_441:
        /*0004*/ 	.word	0x00000082


	//----- nvinfo : EIATTR_KPARAM_INFO
	.align		4
.L_442:
        /*0008*/ 	.byte	0x04, 0x17
        /*000a*/ 	.short	(.L_444 - .L_443)
.L_443:
        /*000c*/ 	.word	0x00000000
        /*0010*/ 	.short	0x0002
        /*0012*/ 	.short	0x0010
        /*0014*/ 	.byte	0x00, 0xf0, 0x11, 0x00


	//----- nvinfo : EIATTR_KPARAM_INFO
	.align		4
.L_444:
        /*0018*/ 	.byte	0x04, 0x17
        /*001a*/ 	.short	(.L_446 - .L_445)
.L_445:
        /*001c*/ 	.word	0x00000000
        /*0020*/ 	.short	0x0001
        /*0022*/ 	.short	0x0008
        /*0024*/ 	.byte	0x00, 0xf5, 0x21, 0x00


	//----- nvinfo : EIATTR_KPARAM_INFO
	.align		4
.L_446:
        /*0028*/ 	.byte	0x04, 0x17
        /*002a*/ 	.short	(.L_448 - .L_447)
.L_447:
        /*002c*/ 	.word	0x00000000
        /*0030*/ 	.short	0x0000
        /*0032*/ 	.short	0x0000
        /*0034*/ 	.byte	0x00, 0xf5, 0x21, 0x00


	//----- nvinfo : EIATTR_SPARSE_MMA_MASK
	.align		4
.L_448:
        /*0038*/ 	.byte	0x03, 0x50
        /*003a*/ 	.short	0x0000


	//----- nvinfo : EIATTR_MAXREG_COUNT
	.align		4
        /*003c*/ 	.byte	0x03, 0x1b
        /*003e*/ 	.short	0x00ff


	//----- nvinfo : EIATTR_NUM_BARRIERS
	.align		4
        /*0040*/ 	.byte	0x02, 0x4c
        /*0042*/ 	.byte	0x01
	.zero		1


	//----- nvinfo : EIATTR_MERCURY_ISA_VERSION
	.align		4
        /*0044*/ 	.byte	0x03, 0x5f
        /*0046*/ 	.short	0x0101


	//----- nvinfo : EIATTR_COOP_GROUP_MASK_REGIDS
	.align		4
        /*0048*/ 	.byte	0x04, 0x29
        /*004a*/ 	.short	(.L_450 - .L_449)


	//   ....[0]....
.L_449:
        /*004c*/ 	.word	0xffffffff


	//   ....[1]....
        /*0050*/ 	.word	0xffffffff


	//   ....[2]....
        /*0054*/ 	.word	0xffffffff


	//   ....[3]....
        /*0058*/ 	.word	0xffffffff


	//   ....[4]....
        /*005c*/ 	.word	0xffffffff


	//   ....[5]....
        /*0060*/ 	.word	0xffffffff


	//   ....[6]....
        /*0064*/ 	.word	0xffffffff


	//   ....[7]....
        /*0068*/ 	.word	0xffffffff


	//   ....[8]....
        /*006c*/ 	.word	0xffffffff


	//   ....[9]....
        /*0070*/ 	.word	0xffffffff


	//   ....[10]....
        /*0074*/ 	.word	0xffffffff


	//   ....[11]....
        /*0078*/ 	.word	0xffffffff


	//   ....[12]....
        /*007c*/ 	.word	0xffffffff


	//   ....[13]....
        /*0080*/ 	.word	0xffffffff


	//   ....[14]....
        /*0084*/ 	.word	0xffffffff


	//   ....[15]....
        /*0088*/ 	.word	0xffffffff


	//   ....[16]....
        /*008c*/ 	.word	0xffffffff


	//----- nvinfo : EIATTR_COOP_GROUP_INSTR_OFFSETS
	.align		4
.L_450:
        /*0090*/ 	.byte	0x04, 0x28
        /*0092*/ 	.short	(.L_452 - .L_451)


	//   ....[0]....
.L_451:
        /*0094*/ 	.word	0x000001e0


	//   ....[1]....
        /*0098*/ 	.word	0x000002b0


	//   ....[2]....
        /*009c*/ 	.word	0x000002f0


	//   ....[3]....
        /*00a0*/ 	.word	0x00000330


	//   ....[4]....
        /*00a4*/ 	.word	0x00000370


	//   ....[5]....
        /*00a8*/ 	.word	0x000003e0


	//   ....[6]....
        /*00ac*/ 	.word	0x000003f0


	//   ....[7]....
        /*00b0*/ 	.word	0x00000a50


	//   ....[8]....
        /*00b4*/ 	.word	0x00000be0


	//   ....[9]....
        /*00b8*/ 	.word	0x00001390


	//   ....[10]....
        /*00bc*/ 	.word	0x000013e0


	//   ....[11]....
        /*00c0*/ 	.word	0x00001420


	//   ....[12]....
        /*00c4*/ 	.word	0x00001460


	//   ....[13]....
        /*00c8*/ 	.word	0x000014a0


	//   ....[14]....
        /*00cc*/ 	.word	0x000014f0


	//   ....[15]....
        /*00d0*/ 	.word	0x00001500


	//   ....[16]....
        /*00d4*/ 	.word	0x00001b30


	//----- nvinfo : EIATTR_VRC_CTA_INIT_COUNT
	.align		4
.L_452:
        /*00d8*/ 	.byte	0x02, 0x4a
	.zero		1
	.zero		1


	//----- nvinfo : EIATTR_EXIT_INSTR_OFFSETS
	.align		4
        /*00dc*/ 	.byte	0x04, 0x1c
        /*00de*/ 	.short	(.L_454 - .L_453)


	//   ....[0]....
.L_453:
        /*00e0*/ 	.word	0x00000ae0


	//   ....[1]....
        /*00e4*/ 	.word	0x00000c10


	//   ....[2]....
        /*00e8*/ 	.word	0x00001b50


	//   ....[3]....
        /*00ec*/ 	.word	0x00001bb0


	//----- nvinfo : EIATTR_CRS_STACK_SIZE
	.align		4
.L_454:
        /*00f0*/ 	.byte	0x04, 0x1e
        /*00f2*/ 	.short	(.L_456 - .L_455)
.L_455:
        /*00f4*/ 	.word	0x00000000


	//----- nvinfo : EIATTR_CBANK_PARAM_SIZE
	.align		4
.L_456:
        /*00f8*/ 	.byte	0x03, 0x19
        /*00fa*/ 	.short	0x0014


	//----- nvinfo : EIATTR_PARAM_CBANK
	.align		4
        /*00fc*/ 	.byte	0x04, 0x0a
        /*00fe*/ 	.short	(.L_458 - .L_457)
	.align		4
.L_457:
        /*0100*/ 	.word	index@(.nv.constant0._Z16reduceSinglePassILj1ELb1EEvPKfPfj)
        /*0104*/ 	.short	0x0380
        /*0106*/ 	.short	0x0014


	//----- nvinfo : EIATTR_SW_WAR
	.align		4
.L_458:
        /*0108*/ 	.byte	0x04, 0x36
        /*010a*/ 	.short	(.L_460 - .L_459)
.L_459:
        /*010c*/ 	.word	0x00000008
.L_460:


//--------------------- .nv.info._Z16reduceSinglePassILj2ELb1EEvPKfPfj --------------------------
	.section	.nv.info._Z16reduceSinglePassILj2ELb1EEvPKfPfj,"",@"SHT_CUDA_INFO"
	.sectionflags	@""
	.align	4


	//----- nvinfo : EIATTR_CUDA_API_VERSION
	.align		4
        /*0000*/ 	.byte	0x04, 0x37
        /*0002*/ 	.short	(.L_462 - .L_461)
.L_461:
        /*0004*/ 	.word	0x00000082


	//----- nvinfo : EIATTR_KPARAM_INFO
	.align		4
.L_462:
        /*0008*/ 	.byte	0x04, 0x17
        /*000a*/ 	.short	(.L_464 - .L_463)
.L_463:
        /*000c*/ 	.word	0x00000000
        /*0010*/ 	.short	0x0002
        /*0012*/ 	.short	0x0010
        /*0014*/ 	.byte	0x00, 0xf0, 0x11, 0x00


	//----- nvinfo : EIATTR_KPARAM_INFO
	.align		4
.L_464:
        /*0018*/ 	.byte	0x04, 0x17
        /*001a*/ 	.short	(.L_466 - .L_465)
.L_465:
        /*001c*/ 	.word	0x00000000
        /*0020*/ 	.short	0x0001
        /*0022*/ 	.short	0x0008
        /*0024*/ 	.byte	0x00, 0xf5, 0x21, 0x00


	//----- nvinfo : EIATTR_KPARAM_INFO
	.align		4
.L_466:
        /*0028*/ 	.byte	0x04, 0x17
        /*002a*/ 	.short	(.L_468 - .L_467)
.L_467:
        /*002c*/ 	.word	0x00000000
        /*0030*/ 	.short	0x0000
        /*0032*/ 	.short	0x0000
        /*0034*/ 	.byte	0x00, 0xf5, 0x21, 0x00


	//----- nvinfo : EIATTR_SPARSE_MMA_MASK
	.align		4
.L_468:
        /*0038*/ 	.byte	0x03, 0x50
        /*003a*/ 	.short	0x0000


	//----- nvinfo : EIATTR_MAXREG_COUNT
	.align		4
        /*003c*/ 	.byte	0x03, 0x1b
        /*003e*/ 	.short	0x00ff


	//----- nvinfo : EIATTR_NUM_BARRIERS
	.align		4
        /*0040*/ 	.byte	0x02, 0x4c
        /*0042*/ 	.byte	0x01
	.zero		1


	//----- nvinfo : EIATTR_MERCURY_ISA_VERSION
	.align		4
        /*0044*/ 	.byte	0x03, 0x5f
        /*0046*/ 	.short	0x0101


	//----- nvinfo : EIATTR_COOP_GROUP_MASK_REGIDS
	.align		4
        /*0048*/ 	.byte	0x04, 0x29
        /*004a*/ 	.short	(.L_470 - .L_469)


	//   ....[0]....
.L_469:
        /*004c*/ 	.word	0xffffffff


	//   ....[1]....
        /*0050*/ 	.word	0xffffffff


	//   ....[2]....
        /*0054*/ 	.word	0xffffffff


	//   ....[3]....
        /*0058*/ 	.word	0xffffffff


	//   ....[4]....
        /*005c*/ 	.word	0xffffffff


	//   ....[5]....
        /*0060*/ 	.word	0xffffffff


	//   ....[6]....
        /*0064*/ 	.word	0xffffffff


	//   ....[7]....
        /*0068*/ 	.word	0xffffffff


	//   ....[8]....
        /*006c*/ 	.word	0xffffffff


	//   ....[9]....
        /*0070*/ 	.word	0xffffffff


	//   ....[10]....
        /*0074*/ 	.word	0xffffffff


	//   ....[11]....
        /*0078*/ 	.word	0xffffffff


	//   ....[12]....
        /*007c*/ 	.word	0xffffffff


	//   ....[13]....
        /*0080*/ 	.word	0xffffffff


	//   ....[14]....
        /*0084*/ 	.word	0xffffffff


	//   ....[15]....
        /*0088*/ 	.word	0xffffffff


	//   ....[16]....
        /*008c*/ 	.word	0xffffffff


	//----- nvinfo : EIATTR_COOP_GROUP_INSTR_OFFSETS
	.align		4
.L_470:
        /*0090*/ 	.byte	0x04, 0x28
        /*0092*/ 	.short	(.L_472 - .L_471)


	//   ....[0]....
.L_471:
        /*0094*/ 	.word	0x00000200


	//   ....[1]....
        /*0098*/ 	.word	0x000002d0


	//   ....[2]....
        /*009c*/ 	.word	0x00000310


	//   ....[3]....
        /*00a0*/ 	.word	0x00000350


	//   ....[4]....
        /*00a4*/ 	.word	0x00000390


	//   ....[5]....
        /*00a8*/ 	.word	0x00000400


	//   ....[6]....
        /*00ac*/ 	.word	0x00000410


	//   ....[7]....
        /*00b0*/ 	.word	0x00000a70


	//   ....[8]....
        /*00b4*/ 	.word	0x00000c00


	//   ....[9]....
        /*00b8*/ 	.word	0x000013c0


	//   ....[10]....
        /*00bc*/ 	.word	0x00001410


	//   ....[11]....
        /*00c0*/ 	.word	0x00001450


	//   ....[12]....
        /*00c4*/ 	.word	0x00001490


	//   ....[13]....
        /*00c8*/ 	.word	0x000014d0


	//   ....[14]....
        /*00cc*/ 	.word	0x00001520


	//   ....[15]....
        /*00d0*/ 	.word	0x00001530


	//   ....[16]....
        /*00d4*/ 	.word	0x00001b60


	//----- nvinfo : EIATTR_VRC_CTA_INIT_COUNT
	.align		4
.L_472:
        /*00d8*/ 	.byte	0x02, 0x4a
	.zero		1
	.zero		1


	//----- nvinfo : EIATTR_EXIT_INSTR_OFFSETS
	.align		4
        /*00dc*/ 	.byte	0x04, 0x1c
        /*00de*/ 	.short	(.L_474 - .L_473)


	//   ....[0]....
.L_473:
        /*00e0*/ 	.word	0x00000b00


	//   ....[1]....
        /*00e4*/ 	.word	0x00000c30


	//   ....[2]....
        /*00e8*/ 	.word	0x00001b80


	//   ....[3]....
        /*00ec*/ 	.word	0x00001be0


	//----- nvinfo : EIATTR_CRS_STACK_SIZE
	.align		4
.L_474:
        /*00f0*/ 	.byte	0x04, 0x1e
        /*00f2*/ 	.short	(.L_476 - .L_475)
.L_475:
        /*00f4*/ 	.word	0x00000000


	//----- nvinfo : EIATTR_CBANK_PARAM_SIZE
	.align		4
.L_476:
        /*00f8*/ 	.byte	0x03, 0x19
        /*00fa*/ 	.short	0x0014


	//----- nvinfo : EIATTR_PARAM_CBANK
	.align		4
        /*00fc*/ 	.byte	0x04, 0x0a
        /*00fe*/ 	.short	(.L_478 - .L_477)
	.align		4
.L_477:
        /*0100*/ 	.word	index@(.nv.constant0._Z16reduceSinglePassILj2ELb1EEvPKfPfj)
        /*0104*/ 	.short	0x0380
        /*0106*/ 	.short	0x0014


	//----- nvinfo : EIATTR_SW_WAR
	.align		4
.L_478:
        /*0108*/ 	.byte	0x04, 0x36
        /*010a*/ 	.short	(.L_480 - .L_479)
.L_479:
        /*010c*/ 	.word	0x00000008
.L_480:


//--------------------- .nv.info._Z16reduceSinglePassILj4ELb1EEvPKfPfj --------------------------
	.section	.nv.info._Z16reduceSinglePassILj4ELb1EEvPKfPfj,"",@"SHT_CUDA_INFO"
	.sectionflags	@""
	.align	4


	//----- nvinfo : EIATTR_CUDA_API_VERSION
	.align		4
        /*0000*/ 	.byte	0x04, 0x37
        /*0002*/ 	.short	(.L_482 - .L_481)
.L_481:
        /*0004*/ 	.word	0x00000082


	//----- nvinfo : EIATTR_KPARAM_INFO
	.align		4
.L_482:
        /*0008*/ 	.byte	0x04, 0x17
        /*000a*/ 	.short	(.L_484 - .L_483)
.L_483:
        /*000c*/ 	.word	0x00000000
        /*0010*/ 	.short	0x0002
        /*0012*/ 	.short	0x0010
        /*0014*/ 	.byte	0x00, 0xf0, 0x11, 0x00


	//----- nvinfo : EIATTR_KPARAM_INFO
	.align		4
.L_484:
        /*0018*/ 	.byte	0x04, 0x17
        /*001a*/ 	.short	(.L_486 - .L_485)
.L_485:
        /*001c*/ 	.word	0x00000000
        /*0020*/ 	.short	0x0001
        /*0022*/ 	.short	0x0008
        /*0024*/ 	.byte	0x00, 0xf5, 0x21, 0x00


	//----- nvinfo : EIATTR_KPARAM_INFO
	.align		4
.L_486:
        /*0028*/ 	.byte	0x04, 0x17
        /*002a*/ 	.short	(.L_488 - .L_487)
.L_487:
        /*002c*/ 	.word	0x00000000
        /*0030*/ 	.short	0x0000
        /*0032*/ 	.short	0x0000
        /*0034*/ 	.byte	0x00, 0xf5, 0x21, 0x00


	//----- nvinfo : EIATTR_SPARSE_MMA_MASK
	.align		4
.L_488:
        /*0038*/ 	.byte	0x03, 0x50
        /*003a*/ 	.short	0x0000


	//----- nvinfo : EIATTR_MAXREG_COUNT
	.align		4
        /*003c*/ 	.byte	0x03, 0x1b
        /*003e*/ 	.short	0x00ff


	//----- nvinfo : EIATTR_NUM_BARRIERS
	.align		4
        /*0040*/ 	.byte	0x02, 0x4c
        /*0042*/ 	.byte	0x01
	.zero		1


	//----- nvinfo : EIATTR_MERCURY_ISA_VERSION
	.align		4
        /*0044*/ 	.byte	0x03, 0x5f
        /*0046*/ 	.short	0x0101


	//----- nvinfo : EIATTR_COOP_GROUP_MASK_REGIDS
	.align		4
        /*0048*/ 	.byte	0x04, 0x29
        /*004a*/ 	.short	(.L_490 - .L_489)


	//   ....[0]....
.L_489:
        /*004c*/ 	.word	0xffffffff


	//   ....[1]....
        /*0050*/ 	.word	0xffffffff


	//   ....[2]....
        /*0054*/ 	.word	0xffffffff


	//   ....[3]....
        /*0058*/ 	.word	0xffffffff


	//   ....[4]....
        /*005c*/ 	.word	0xffffffff


	//   ....[5]....
        /*0060*/ 	.word	0xffffffff


	//   ....[6]....
        /*0064*/ 	.word	0xffffffff


	//   ....[7]....
        /*0068*/ 	.word	0xffffffff


	//   ....[8]....
        /*006c*/ 	.word	0xffffffff


	//   ....[9]....
        /*0070*/ 	.word	0xffffffff


	//   ....[10]....
        /*0074*/ 	.word	0xffffffff


	//   ....[11]....
        /*0078*/ 	.word	0xffffffff


	//   ....[12]....
        /*007c*/ 	.word	0xffffffff


	//   ....[13]....
        /*0080*/ 	.word	0xffffffff


	//   ....[14]....
        /*0084*/ 	.word	0xffffffff


	//   ....[15]....
        /*0088*/ 	.word	0xffffffff


	//   ....[16]....
        /*008c*/ 	.word	0xffffffff


	//----- nvinfo : EIATTR_COOP_GROUP_INSTR_OFFSETS
	.align		4
.L_490:
        /*0090*/ 	.byte	0x04, 0x28
        /*0092*/ 	.short	(.L_492 - .L_491)


	//   ....[0]....
.L_491:
        /*0094*/ 	.word	0x00000200


	//   ....[1]....
        /*0098*/ 	.word	0x000002d0


	//   ....[2]....
        /*009c*/ 	.word	0x00000310


	//   ....[3]....
        /*00a0*/ 	.word	0x00000350


	//   ....[4]....
        /*00a4*/ 	.word	0x00000390


	//   ....[5]....
        /*00a8*/ 	.word	0x00000400


	//   ....[6]....
        /*00ac*/ 	.word	0x00000410


	//   ....[7]....
        /*00b0*/ 	.word	0x00000a70


	//   ....[8]....
        /*00b4*/ 	.word	0x00000c00


	//   ....[9]....
        /*00b8*/ 	.word	0x000013c0


	//   ....[10]....
        /*00bc*/ 	.word	0x00001410


	//   ....[11]....
        /*00c0*/ 	.word	0x00001450


	//   ....[12]....
        /*00c4*/ 	.word	0x00001490


	//   ....[13]....
        /*00c8*/ 	.word	0x000014d0


	//   ....[14]....
        /*00cc*/ 	.word	0x00001520


	//   ....[15]....
        /*00d0*/ 	.word	0x00001530


	//   ....[16]....
        /*00d4*/ 	.word	0x00001b60


	//----- nvinfo : EIATTR_VRC_CTA_INIT_COUNT
	.align		4
.L_492:
        /*00d8*/ 	.byte	0x02, 0x4a
	.zero		1
	.zero		1


	//----- nvinfo : EIATTR_EXIT_INSTR_OFFSETS
	.align		4
        /*00dc*/ 	.byte	0x04, 0x1c
        /*00de*/ 	.short	(.L_494 - .L_493)


	//   ....[0]....
.L_493:
        /*00e0*/ 	.word	0x00000b00


	//   ....[1]....
        /*00e4*/ 	.word	0x00000c30


	//   ....[2]....
        /*00e8*/ 	.word	0x00001b80


	//   ....[3]....
        /*00ec*/ 	.word	0x00001be0


	//----- nvinfo : EIATTR_CRS_STACK_SIZE
	.align		4
.L_494:
        /*00f0*/ 	.byte	0x04, 0x1e
        /*00f2*/ 	.short	(.L_496 - .L_495)
.L_495:
        /*00f4*/ 	.word	0x00000000


	//----- nvinfo : EIATTR_CBANK_PARAM_SIZE
	.align		4
.L_496:
        /*00f8*/ 	.byte	0x03, 0x19
        /*00fa*/ 	.short	0x0014


	//----- nvinfo : EIATTR_PARAM_CBANK
	.align		4
        /*00fc*/ 	.byte	0x04, 0x0a
        /*00fe*/ 	.short	(.L_498 - .L_497)
	.align		4
.L_497:
        /*0100*/ 	.word	index@(.nv.constant0._Z16reduceSinglePassILj4ELb1EEvPKfPfj)
        /*0104*/ 	.short	0x0380
        /*0106*/ 	.short	0x0014


	//----- nvinfo : EIATTR_SW_WAR
	.align		4
.L_498:
        /*0108*/ 	.byte	0x04, 0x36
        /*010a*/ 	.short	(.L_500 - .L_499)
.L_499:
        /*010c*/ 	.word	0x00000008
.L_500:


//--------------------- .nv.info._Z16reduceSinglePassILj8ELb1EEvPKfPfj --------------------------
	.section	.nv.info._Z16reduceSinglePassILj8ELb1EEvPKfPfj,"",@"SHT_CUDA_INFO"
	.sectionflags	@""
	.align	4


	//----- nvinfo : EIATTR_CUDA_API_VERSION
	.align		4
        /*0000*/ 	.byte	0x04, 0x37
        /*0002*/ 	.short	(.L_502 - .L_501)
.L_501:
        /*0004*/ 	.word	0x00000082


	//----- nvinfo : EIATTR_KPARAM_INFO
	.align		4
.L_502:
        /*0008*/ 	.byte	0x04, 0x17
        /*000a*/ 	.short	(.L_504 - .L_503)
.L_503:
        /*000c*/ 	.word	0x00000000
        /*0010*/ 	.short	0x0002
        /*0012*/ 	.short	0x0010
        /*0014*/ 	.byte	0x00, 0xf0, 0x11, 0x00


	//----- nvinfo : EIATTR_KPARAM_INFO
	.align		4
.L_504:
        /*0018*/ 	.byte	0x04, 0x17
        /*001a*/ 	.short	(.L_506 - .L_505)
.L_505:
        /*001c*/ 	.word	0x00000000
        /*0020*/ 	.short	0x0001
        /*0022*/ 	.short	0x0008
        /*0024*/ 	.byte	0x00, 0xf5, 0x21, 0x00


	//----- nvinfo : EIATTR_KPARAM_INFO
	.align		4
.L_506:
        /*0028*/ 	.byte	0x04, 0x17
        /*002a*/ 	.short	(.L_508 - .L_507)
.L_507:
        /*002c*/ 	.word	0x00000000
        /*0030*/ 	.short	0x0000
        /*0032*/ 	.short	0x0000
        /*0034*/ 	.byte	0x00, 0xf5, 0x21, 0x00


	//----- nvinfo : EIATTR_SPARSE_MMA_MASK
	.align		4
.L_508:
        /*0038*/ 	.byte	0x03, 0x50
        /*003a*/ 	.short	0x0000


	//----- nvinfo : EIATTR_MAXREG_COUNT
	.align		4
        /*003c*/ 	.byte	0x03, 0x1b
        /*003e*/ 	.short	0x00ff


	//----- nvinfo : EIATTR_NUM_BARRIERS
	.align		4
        /*0040*/ 	.byte	0x02, 0x4c
        /*0042*/ 	.byte	0x01
	.zero		1


	//----- nvinfo : EIATTR_MERCURY_ISA_VERSION
	.align		4
        /*0044*/ 	.byte	0x03, 0x5f
        /*0046*/ 	.short	0x0101


	//----- nvinfo : EIATTR_COOP_GROUP_MASK_REGIDS
	.align		4
        /*0048*/ 	.byte	0x04, 0x29
        /*004a*/ 	.short	(.L_510 - .L_509)


	//   ....[0]....
.L_509:
        /*004c*/ 	.word	0xffffffff


	//   ....[1]....
        /*0050*/ 	.word	0xffffffff


	//   ....[2]....
        /*0054*/ 	.word	0xffffffff


	//   ....[3]....
        /*0058*/ 	.word	0xffffffff


	//   ....[4]....
        /*005c*/ 	.word	0xffffffff


	//   ....[5]....
        /*0060*/ 	.word	0xffffffff


	//   ....[6]....
        /*0064*/ 	.word	0xffffffff


	//   ....[7]....
        /*0068*/ 	.word	0xffffffff


	//   ....[8]....
        /*006c*/ 	.word	0xffffffff


	//   ....[9]....
        /*0070*/ 	.word	0xffffffff


	//   ....[10]....
        /*0074*/ 	.word	0xffffffff


	//   ....[11]....
        /*0078*/ 	.word	0xffffffff


	//   ....[12]....
        /*007c*/ 	.word	0xffffffff


	//   ....[13]....
        /*0080*/ 	.word	0xffffffff


	//   ....[14]....
        /*0084*/ 	.word	0xffffffff


	//   ....[15]....
        /*0088*/ 	.word	0xffffffff


	//   ....[16]....
        /*008c*/ 	.word	0xffffffff


	//----- nvinfo : EIATTR_COOP_GROUP_INSTR_OFFSETS
	.align		4
.L_510:
        /*0090*/ 	.byte	0x04, 0x28
        /*0092*/ 	.short	(.L_512 - .L_511)


	//   ....[0]....
.L_511:
        /*0094*/ 	.word	0x00000200


	//   ....[1]....
        /*0098*/ 	.word	0x000002d0


	//   ....[2]....
        /*009c*/ 	.word	0x00000310


	//   ....[3]....
        /*00a0*/ 	.word	0x00000350


	//   ....[4]....
        /*00a4*/ 	.word	0x00000390


	//   ....[5]....
        /*00a8*/ 	.word	0x00000400


	//   ....[6]....
        /*00ac*/ 	.word	0x00000410


	//   ....[7]....
        /*00b0*/ 	.word	0x00000a70


	//   ....[8]....
        /*00b4*/ 	.word	0x00000c00


	//   ....[9]....
        /*00b8*/ 	.word	0x000013c0


	//   ....[10]....
        /*00bc*/ 	.word	0x00001410


	//   ....[11]....
        /*00c0*/ 	.word	0x00001450


	//   ....[12]....
        /*00c4*/ 	.word	0x00001490


	//   ....[13]....
        /*00c8*/ 	.word	0x000014d0


	//   ....[14]....
        /*00cc*/ 	.word	0x00001520


	//   ....[15]....
        /*00d0*/ 	.word	0x00001530


	//   ....[16]....
        /*00d4*/ 	.word	0x00001b60


	//----- nvinfo : EIATTR_VRC_CTA_INIT_COUNT
	.align		4
.L_512:
        /*00d8*/ 	.byte	0x02, 0x4a
	.zero		1
	.zero		1


	//----- nvinfo : EIATTR_EXIT_INSTR_OFFSETS
	.align		4
        /*00dc*/ 	.byte	0x04, 0x1c
        /*00de*/ 	.short	(.L_514 - .L_513)


	//   ....[0]....
.L_513:
        /*00e0*/ 	.word	0x00000b00


	//   ....[1]....
        /*00e4*/ 	.word	0x00000c30


	//   ....[2]....
        /*00e8*/ 	.word	0x00001b80


	//   ....[3]....
        /*00ec*/ 	.word	0x00001be0


	//----- nvinfo : EIATTR_CRS_STACK_SIZE
	.align		4
.L_514:
        /*00f0*/ 	.byte	0x04, 0x1e
        /*00f2*/ 	.short	(.L_516 - .L_515)
.L_515:
        /*00f4*/ 	.word	0x00000000


	//----- nvinfo : EIATTR_CBANK_PARAM_SIZE
	.align		4
.L_516:
        /*00f8*/ 	.byte	0x03, 0x19
        /*00fa*/ 	.short	0x0014


	//----- nvinfo : EIATTR_PARAM_CBANK
	.align		4
        /*00fc*/ 	.byte	0x04, 0x0a
        /*00fe*/ 	.short	(.L_518 - .L_517)
	.align		4
.L_517:
        /*0100*/ 	.word	index@(.nv.constant0._Z16reduceSinglePassILj8ELb1EEvPKfPfj)
        /*0104*/ 	.short	0x0380
        /*0106*/ 	.short	0x0014


	//----- nvinfo : EIATTR_SW_WAR
	.align		4
.L_518:
        /*0108*/ 	.byte	0x04, 0x36
        /*010a*/ 	.short	(.L_520 - .L_519)
.L_519:
        /*010c*/ 	.word	0x00000008
.L_520:


//--------------------- .nv.info._Z16reduceSinglePassILj16ELb1EEvPKfPfj --------------------------
	.section	.nv.info._Z16reduceSinglePassILj16ELb1EEvPKfPfj,"",@"SHT_CUDA_INFO"
	.sectionflags	@""
	.align	4


	//----- nvinfo : EIATTR_CUDA_API_VERSION
	.align		4
        /*0000*/ 	.byte	0x04, 0x37
        /*0002*/ 	.short	(.L_522 - .L_521)
.L_521:
        /*0004*/ 	.word	0x00000082


	//----- nvinfo : EIATTR_KPARAM_INFO
	.align		4
.L_522:
        /*0008*/ 	.byte	0x04, 0x17
        /*000a*/ 	.short	(.L_524 - .L_523)
.L_523:
        /*000c*/ 	.word	0x00000000
        /*0010*/ 	.short	0x0002
        /*0012*/ 	.short	0x0010
        /*0014*/ 	.byte	0x00, 0xf0, 0x11, 0x00


	//----- nvinfo : EIATTR_KPARAM_INFO
	.align		4
.L_524:
        /*0018*/ 	.byte	0x04, 0x17
        /*001a*/ 	.short	(.L_526 - .L_525)
.L_525:
        /*001c*/ 	.word	0x00000000
        /*0020*/ 	.short	0x0001
        /*0022*/ 	.short	0x0008
        /*0024*/ 	.byte	0x00, 0xf5, 0x21, 0x00


	//----- nvinfo : EIATTR_KPARAM_INFO
	.align		4
.L_526:
        /*0028*/ 	.byte	0x04, 0x17
        /*002a*/ 	.short	(.L_528 - .L_527)
.L_527:
        /*002c*/ 	.word	0x00000000
        /*0030*/ 	.short	0x0000
        /*0032*/ 	.short	0x0000
        /*0034*/ 	.byte	0x00, 0xf5, 0x21, 0x00


	//----- nvinfo : EIATTR_SPARSE_MMA_MASK
	.align		4
.L_528:
        /*0038*/ 	.byte	0x03, 0x50
        /*003a*/ 	.short	0x0000


	//----- nvinfo : EIATTR_MAXREG_COUNT
	.align		4
        /*003c*/ 	.byte	0x03, 0x1b
        /*003e*/ 	.short	0x00ff


	//----- nvinfo : EIATTR_NUM_BARRIERS
	.align		4
        /*0040*/ 	.byte	0x02, 0x4c
        /*0042*/ 	.byte	0x01
	.zero		1


	//----- nvinfo : EIATTR_MERCURY_ISA_VERSION
	.align		4
        /*0044*/ 	.byte	0x03, 0x5f
        /*0046*/ 	.short	0x0101


	//----- nvinfo : EIATTR_COOP_GROUP_MASK_REGIDS
	.align		4
        /*0048*/ 	.byte	0x04, 0x29
        /*004a*/ 	.short	(.L_530 - .L_529)


	//   ....[0]....
.L_529:
        /*004c*/ 	.word	0xffffffff


	//   ....[1]....
        /*0050*/ 	.word	0xffffffff


	//   ....[2]....
        /*0054*/ 	.word	0xffffffff


	//   ....[3]....
        /*0058*/ 	.word	0xffffffff


	//   ....[4]....
        /*005c*/ 	.word	0xffffffff


	//   ....[5]....
        /*0060*/ 	.word	0xffffffff


	//   ....[6]....
        /*0064*/ 	.word	0xffffffff


	//   ....[7]....
        /*0068*/ 	.word	0xffffffff


	//   ....[8]....
        /*006c*/ 	.word	0xffffffff


	//   ....[9]....
        /*0070*/ 	.word	0xffffffff


	//   ....[10]....
        /*0074*/ 	.word	0xffffffff


	//   ....[11]....
        /*0078*/ 	.word	0xffffffff


	//   ....[12]....
        /*007c*/ 	.word	0xffffffff


	//   ....[13]....
        /*0080*/ 	.word	0xffffffff


	//   ....[14]....
        /*0084*/ 	.word	0xffffffff


	//   ....[15]....
        /*0088*/ 	.word	0xffffffff


	//   ....[16]....
        /*008c*/ 	.word	0xffffffff


	//----- nvinfo : EIATTR_COOP_GROUP_INSTR_OFFSETS
	.align		4
.L_530:
        /*0090*/ 	.byte	0x04, 0x28
        /*0092*/ 	.short	(.L_532 - .L_531)


	//   ....[0]....
.L_531:
        /*0094*/ 	.word	0x00000200


	//   ....[1]....
        /*0098*/ 	.word	0x000002d0


	//   ....[2]....
        /*009c*/ 	.word	0x00000310


	//   ....[3]....
        /*00a0*/ 	.word	0x00000350


	//   ....[4]....
        /*00a4*/ 	.word	0x00000390


	//   ....[5]....
        /*00a8*/ 	.word	0x00000400


	//   ....[6]....
        /*00ac*/ 	.word	0x00000410


	//   ....[7]....
        /*00b0*/ 	.word	0x00000a70


	//   ....[8]....
        /*00b4*/ 	.word	0x00000c00


	//   ....[9]....
        /*00b8*/ 	.word	0x000013c0


	//   ....[10]....
        /*00bc*/ 	.word	0x00001410


	//   ....[11]....
        /*00c0*/ 	.word	0x00001450


	//   ....[12]....
        /*00c4*/ 	.word	0x00001490


	//   ....[13]....
        /*00c8*/ 	.word	0x000014d0


	//   ....[14]....
        /*00cc*/ 	.word	0x00001520


	//   ....[15]....
        /*00d0*/ 	.word	0x00001530


	//   ....[16]....
        /*00d4*/ 	.word	0x00001b60


	//----- nvinfo : EIATTR_VRC_CTA_INIT_COUNT
	.align		4
.L_532:
        /*00d8*/ 	.byte	0x02, 0x4a
	.zero		1
	.zero		1


	//----- nvinfo : EIATTR_EXIT_INSTR_OFFSETS
	.align		4
        /*00dc*/ 	.byte	0x04, 0x1c
        /*00de*/ 	.short	(.L_534 - .L_533)


	//   ....[0]....
.L_533:
        /*00e0*/ 	.word	0x00000b00


	//   ....[1]....
        /*00e4*/ 	.word	0x00000c30


	//   ....[2]....
        /*00e8*/ 	.word	0x00001b80


	//   ....[3]....
        /*00ec*/ 	.word	0x00001be0


	//----- nvinfo : EIATTR_CRS_STACK_SIZE
	.align		4
.L_534:
        /*00f0*/ 	.byte	0x04, 0x1e
        /*00f2*/ 	.short	(.L_536 - .L_535)
.L_535:
        /*00f4*/ 	.word	0x00000000


	//----- nvinfo : EIATTR_CBANK_PARAM_SIZE
	.align		4
.L_536:
        /*00f8*/ 	.byte	0x03, 0x19
        /*00fa*/ 	.short	0x0014


	//----- nvinfo : EIATTR_PARAM_CBANK
	.align		4
        /*00fc*/ 	.byte	0x04, 0x0a
        /*00fe*/ 	.short	(.L_538 - .L_537)
	.align		4
.L_537:
        /*0100*/ 	.word	index@(.nv.constant0._Z16reduceSinglePassILj16ELb1EEvPKfPfj)
        /*0104*/ 	.short	0x0380
        /*0106*/ 	.short	0x0014


	//----- nvinfo : EIATTR_SW_WAR
	.align		4
.L_538:
        /*0108*/ 	.byte	0x04, 0x36
        /*010a*/ 	.short	(.L_540 - .L_539)
.L_539:
        /*010c*/ 	.word	0x00000008
.L_540:


//--------------------- .nv.info._Z16reduceSinglePassILj32ELb1EEvPKfPfj --------------------------
	.section	.nv.info._Z16reduceSinglePassILj32ELb1EEvPKfPfj,"",@"SHT_CUDA_INFO"
	.sectionflags	@""
	.align	4


	//----- nvinfo : EIATTR_CUDA_API_VERSION
	.align		4
        /*0000*/ 	.byte	0x04, 0x37
        /*0002*/ 	.short	(.L_542 - .L_541)
.L_541:
        /*0004*/ 	.word	0x00000082


	//----- nvinfo : EIATTR_KPARAM_INFO
	.align		4
.L_542:
        /*0008*/ 	.byte	0x04, 0x17
        /*000a*/ 	.short	(.L_544 - .L_543)
.L_543:
        /*000c*/ 	.word	0x00000000
        /*0010*/ 	.short	0x0002
        /*0012*/ 	.short	0x0010
        /*0014*/ 	.byte	0x00, 0xf0, 0x11, 0x00


	//----- nvinfo : EIATTR_KPARAM_INFO
	.align		4
.L_544:
        /*0018*/ 	.byte	0x04, 0x17
        /*001a*/ 	.short	(.L_546 - .L_545)
.L_545:
        /*001c*/ 	.word	0x00000000
        /*0020*/ 	.short	0x0001
        /*0022*/ 	.short	0x0008
        /*0024*/ 	.byte	0x00, 0xf5, 0x21, 0x00


	//----- nvinfo : EIATTR_KPARAM_INFO
	.align		4
.L_546:
        /*0028*/ 	.byte	0x04, 0x17
        /*002a*/ 	.short	(.L_548 - .L_547)
.L_547:
        /*002c*/ 	.word	0x00000000
        /*0030*/ 	.short	0x0000
        /*0032*/ 	.short	0x0000
        /*0034*/ 	.byte	0x00, 0xf5, 0x21, 0x00


	//----- nvinfo : EIATTR_SPARSE_MMA_MASK
	.align		4
.L_548:
        /*0038*/ 	.byte	0x03, 0x50
        /*003a*/ 	.short	0x0000


	//----- nvinfo : EIATTR_MAXREG_COUNT
	.align		4
        /*003c*/ 	.byte	0x03, 0x1b
        /*003e*/ 	.short	0x00ff


	//----- nvinfo : EIATTR_NUM_BARRIERS
	.align		4
        /*0040*/ 	.byte	0x02, 0x4c
        /*0042*/ 	.byte	0x01
	.zero		1


	//----- nvinfo : EIATTR_MERCURY_ISA_VERSION
	.align		4
        /*0044*/ 	.byte	0x03, 0x5f
        /*0046*/ 	.short	0x0101


	//----- nvinfo : EIATTR_COOP_GROUP_MASK_REGIDS
	.align		4
        /*0048*/ 	.byte	0x04, 0x29
        /*004a*/ 	.short	(.L_550 - .L_549)


	//   ....[0]....
.L_549:
        /*004c*/ 	.word	0xffffffff


	//   ....[1]....
        /*0050*/ 	.word	0xffffffff


	//   ....[2]....
        /*0054*/ 	.word	0xffffffff


	//   ....[3]....
        /*0058*/ 	.word	0xffffffff


	//   ....[4]....
        /*005c*/ 	.word	0xffffffff


	//   ....[5]....
        /*0060*/ 	.word	0xffffffff


	//   ....[6]....
        /*0064*/ 	.word	0xffffffff


	//   ....[7]....
        /*0068*/ 	.word	0xffffffff


	//   ....[8]....
        /*006c*/ 	.word	0xffffffff


	//   ....[9]....
        /*0070*/ 	.word	0xffffffff


	//   ....[10]....
        /*0074*/ 	.word	0xffffffff


	//   ....[11]....
        /*0078*/ 	.word	0xffffffff


	//   ....[12]....
        /*007c*/ 	.word	0xffffffff


	//   ....[13]....
        /*0080*/ 	.word	0xffffffff


	//   ....[14]....
        /*0084*/ 	.word	0xffffffff


	//   ....[15]....
        /*0088*/ 	.word	0xffffffff


	//   ....[16]....
        /*008c*/ 	.word	0xffffffff


	//----- nvinfo : EIATTR_COOP_GROUP_INSTR_OFFSETS
	.align		4
.L_550:
        /*0090*/ 	.byte	0x04, 0x28
        /*0092*/ 	.short	(.L_552 - .L_551)


	//   ....[0]....
.L_551:
        /*0094*/ 	.word	0x00000200


	//   ....[1]....
        /*0098*/ 	.word	0x000002d0


	//   ....[2]....
        /*009c*/ 	.word	0x00000310


	//   ....[3]....
        /*00a0*/ 	.word	0x00000350


	//   ....[4]....
        /*00a4*/ 	.word	0x00000390


	//   ....[5]....
        /*00a8*/ 	.word	0x00000400


	//   ....[6]....
        /*00ac*/ 	.word	0x00000410


	//   ....[7]....
        /*00b0*/ 	.word	0x00000a70


	//   ....[8]....
        /*00b4*/ 	.word	0x00000c00


	//   ....[9]....
        /*00b8*/ 	.word	0x000013c0


	//   ....[10]....
        /*00bc*/ 	.word	0x00001410


	//   ....[11]....
        /*00c0*/ 	.word	0x00001450


	//   ....[12]....
        /*00c4*/ 	.word	0x00001490


	//   ....[13]....
        /*00c8*/ 	.word	0x000014d0


	//   ....[14]....
        /*00cc*/ 	.word	0x00001520


	//   ....[15]....
        /*00d0*/ 	.word	0x00001530


	//   ....[16]....
        /*00d4*/ 	.word	0x00001b60


	//----- nvinfo : EIATTR_VRC_CTA_INIT_COUNT
	.align		4
.L_552:
        /*00d8*/ 	.byte	0x02, 0x4a
	.zero		1
	.zero		1


	//----- nvinfo : EIATTR_EXIT_INSTR_OFFSETS
	.align		4
        /*00dc*/ 	.byte	0x04, 0x1c
        /*00de*/ 	.short	(.L_554 - .L_553)


	//   ....[0]....
.L_553:
        /*00e0*/ 	.word	0x00000b00


	//   ....[1]....
        /*00e4*/ 	.word	0x00000c30


	//   ....[2]....
        /*00e8*/ 	.word	0x00001b80


	//   ....[3]....
        /*00ec*/ 	.word	0x00001be0


	//----- nvinfo : EIATTR_CRS_STACK_SIZE
	.align		4
.L_554:
        /*00f0*/ 	.byte	0x04, 0x1e
        /*00f2*/ 	.short	(.L_556 - .L_555)
.L_555:
        /*00f4*/ 	.word	0x00000000


	//----- nvinfo : EIATTR_CBANK_PARAM_SIZE
	.align		4
.L_556:
        /*00f8*/ 	.byte	0x03, 0x19
        /*00fa*/ 	.short	0x0014


	//----- nvinfo : EIATTR_PARAM_CBANK
	.align		4
        /*00fc*/ 	.byte	0x04, 0x0a
        /*00fe*/ 	.short	(.L_558 - .L_557)
	.align		4
.L_557:
        /*0100*/ 	.word	index@(.nv.constant0._Z16reduceSinglePassILj32ELb1EEvPKfPfj)
        /*0104*/ 	.short	0x0380
        /*0106*/ 	.short	0x0014


	//----- nvinfo : EIATTR_SW_WAR
	.align		4
.L_558:
        /*0108*/ 	.byte	0x04, 0x36
        /*010a*/ 	.short	(.L_560 - .L_559)
.L_559:
        /*010c*/ 	.word	0x00000008
.L_560:


//--------------------- .nv.info._Z16reduceSinglePassILj64ELb1EEvPKfPfj --------------------------
	.section	.nv.info._Z16reduceSinglePassILj64ELb1EEvPKfPfj,"",@"SHT_CUDA_INFO"
	.sectionflags	@""
	.align	4


	//----- nvinfo : EIATTR_CUDA_API_VERSION
	.align		4
        /*0000*/ 	.byte	0x04, 0x37
        /*0002*/ 	.short	(.L_562 - .L_561)
.L_561:
        /*0004*/ 	.word	0x00000082


	//----- nvinfo : EIATTR_KPARAM_INFO
	.align		4
.L_562:
        /*0008*/ 	.byte	0x04, 0x17
        /*000a*/ 	.short	(.L_564 - .L_563)
.L_563:
        /*000c*/ 	.word	0x00000000
        /*0010*/ 	.short	0x0002
        /*0012*/ 	.short	0x0010
        /*0014*/ 	.byte	0x00, 0xf0, 0x11, 0x00


	//----- nvinfo : EIATTR_KPARAM_INFO
	.align		4
.L_564:
        /*0018*/ 	.byte	0x04, 0x17
        /*001a*/ 	.short	(.L_566 - .L_565)
.L_565:
        /*001c*/ 	.word	0x00000000
        /*0020*/ 	.short	0x0001
        /*0022*/ 	.short	0x0008
        /*0024*/ 	.byte	0x00, 0xf5, 0x21, 0x00


	//----- nvinfo : EIATTR_KPARAM_INFO
	.align		4
.L_566:
        /*0028*/ 	.byte	0x04, 0x17
        /*002a*/ 	.short	(.L_568 - .L_567)
.L_567:
        /*002c*/ 	.word	0x00000000
        /*0030*/ 	.short	0x0000
        /*0032*/ 	.short	0x0000
        /*0034*/ 	.byte	0x00, 0xf5, 0x21, 0x00


	//----- nvinfo : EIATTR_SPARSE_MMA_MASK
	.align		4
.L_568:
        /*0038*/ 	.byte	0x03, 0x50
        /*003a*/ 	.short	0x0000


	//----- nvinfo : EIATTR_MAXREG_COUNT
	.align		4
        /*003c*/ 	.byte	0x03, 0x1b
        /*003e*/ 	.short	0x00ff


	//----- nvinfo : EIATTR_NUM_BARRIERS
	.align		4
        /*0040*/ 	.byte	0x02, 0x4c
        /*0042*/ 	.byte	0x01
	.zero		1


	//----- nvinfo : EIATTR_MERCURY_ISA_VERSION
	.align		4
        /*0044*/ 	.byte	0x03, 0x5f
        /*0046*/ 	.short	0x0101


	//----- nvinfo : EIATTR_COOP_GROUP_MASK_REGIDS
	.align		4
        /*0048*/ 	.byte	0x04, 0x29
        /*004a*/ 	.short	(.L_570 - .L_569)


	//   ....[0]....
.L_569:
        /*004c*/ 	.word	0xffffffff


	//   ....[1]....
        /*0050*/ 	.word	0xffffffff


	//   ....[2]....
        /*0054*/ 	.word	0xffffffff


	//   ....[3]....
        /*0058*/ 	.word	0xffffffff


	//   ....[4]....
        /*005c*/ 	.word	0xffffffff


	//   ....[5]....
        /*0060*/ 	.word	0xffffffff


	//   ....[6]....
        /*0064*/ 	.word	0xffffffff


	//   ....[7]....
        /*0068*/ 	.word	0xffffffff


	//   ....[8]....
        /*006c*/ 	.word	0xffffffff


	//   ....[9]....
        /*0070*/ 	.word	0xffffffff


	//   ....[10]....
        /*0074*/ 	.word	0xffffffff


	//   ....[11]....
        /*0078*/ 	.word	0xffffffff


	//   ....[12]....
        /*007c*/ 	.word	0xffffffff


	//   ....[13]....
        /*0080*/ 	.word	0xffffffff


	//   ....[14]....
        /*0084*/ 	.word	0xffffffff


	//   ....[15]....
        /*0088*/ 	.word	0xffffffff


	//   ....[16]....
        /*008c*/ 	.word	0xffffffff


	//----- nvinfo : EIATTR_COOP_GROUP_INSTR_OFFSETS
	.align		4
.L_570:
        /*0090*/ 	.byte	0x04, 0x28
        /*0092*/ 	.short	(.L_572 - .L_571)


	//   ....[0]....
.L_571:
        /*0094*/ 	.word	0x00000200


	//   ....[1]....
        /*0098*/ 	.word	0x000002d0


	//   ....[2]....
        /*009c*/ 	.word	0x00000310


	//   ....[3]....
        /*00a0*/ 	.word	0x00000350


	//   ....[4]....
        /*00a4*/ 	.word	0x00000390


	//   ....[5]....
        /*00a8*/ 	.word	0x00000400


	//   ....[6]....
        /*00ac*/ 	.word	0x00000410


	//   ....[7]....
        /*00b0*/ 	.word	0x00000a70


	//   ....[8]....
        /*00b4*/ 	.word	0x00000c00


	//   ....[9]....
        /*00b8*/ 	.word	0x000013c0


	//   ....[10]....
        /*00bc*/ 	.word	0x00001410


	//   ....[11]....
        /*00c0*/ 	.word	0x00001450


	//   ....[12]....
        /*00c4*/ 	.word	0x00001490


	//   ....[13]....
        /*00c8*/ 	.word	0x000014d0


	//   ....[14]....
        /*00cc*/ 	.word	0x00001520


	//   ....[15]....
        /*00d0*/ 	.word	0x00001530


	//   ....[16]....
        /*00d4*/ 	.word	0x00001b60


	//----- nvinfo : EIATTR_VRC_CTA_INIT_COUNT
	.align		4
.L_572:
        /*00d8*/ 	.byte	0x02, 0x4a
	.zero		1
	.zero		1


	//----- nvinfo : EIATTR_EXIT_INSTR_OFFSETS
	.align		4
        /*00dc*/ 	.byte	0x04, 0x1c
        /*00de*/ 	.short	(.L_574 - .L_573)


	//   ....[0]....
.L_573:
        /*00e0*/ 	.word	0x00000b00


	//   ....[1]....
        /*00e4*/ 	.word	0x00000c30


	//   ....[2]....
        /*00e8*/ 	.word	0x00001b80


	//   ....[3]....
        /*00ec*/ 	.word	0x00001be0


	//----- nvinfo : EIATTR_CRS_STACK_SIZE
	.align		4
.L_574:
        /*00f0*/ 	.byte	0x04, 0x1e
        /*00f2*/ 	.short	(.L_576 - .L_575)
.L_575:
        /*00f4*/ 	.word	0x00000000


	//----- nvinfo : EIATTR_CBANK_PARAM_SIZE
	.align		4
.L_576:
        /*00f8*/ 	.byte	0x03, 0x19
        /*00fa*/ 	.short	0x0014


	//----- nvinfo : EIATTR_PARAM_CBANK
	.align		4
        /*00fc*/ 	.byte	0x04, 0x0a
        /*00fe*/ 	.short	(.L_578 - .L_577)
	.align		4
.L_577:
        /*0100*/ 	.word	index@(.nv.constant0._Z16reduceSinglePassILj64ELb1EEvPKfPfj)
        /*0104*/ 	.short	0x0380
        /*0106*/ 	.short	0x0014


	//----- nvinfo : EIATTR_SW_WAR
	.align		4
.L_578:
        /*0108*/ 	.byte	0x04, 0x36
        /*010a*/ 	.short	(.L_580 - .L_579)
.L_579:
        /*010c*/ 	.word	0x00000008
.L_580:


//--------------------- .nv.info._Z16reduceSinglePassILj128ELb1EEvPKfPfj --------------------------
	.section	.nv.info._Z16reduceSinglePassILj128ELb1EEvPKfPfj,"",@"SHT_CUDA_INFO"
	.sectionflags	@""
	.align	4


	//----- nvinfo : EIATTR_CUDA_API_VERSION
	.align		4
        /*0000*/ 	.byte	0x04, 0x37
        /*0002*/ 	.short	(.L_582 - .L_581)
.L_581:
        /*0004*/ 	.word	0x00000082


	//----- nvinfo : EIATTR_KPARAM_INFO
	.align		4
.L_582:
        /*0008*/ 	.byte	0x04, 0x17
        /*000a*/ 	.short	(.L_584 - .L_583)
.L_583:
        /*000c*/ 	.word	0x00000000
        /*0010*/ 	.short	0x0002
        /*0012*/ 	.short	0x0010
        /*0014*/ 	.byte	0x00, 0xf0, 0x11, 0x00


	//----- nvinfo : EIATTR_KPARAM_INFO
	.align		4
.L_584:
        /*0018*/ 	.byte	0x04, 0x17
        /*001a*/ 	.short	(.L_586 - .L_585)
.L_585:
        /*001c*/ 	.word	0x00000000
        /*0020*/ 	.short	0x0001
        /*0022*/ 	.short	0x0008
        /*0024*/ 	.byte	0x00, 0xf5, 0x21, 0x00


	//----- nvinfo : EIATTR_KPARAM_INFO
	.align		4
.L_586:
        /*0028*/ 	.byte	0x04, 0x17
        /*002a*/ 	.short	(.L_588 - .L_587)
.L_587:
        /*002c*/ 	.word	0x00000000
        /*0030*/ 	.short	0x0000
        /*0032*/ 	.short	0x0000
        /*0034*/ 	.byte	0x00, 0xf5, 0x21, 0x00


	//----- nvinfo : EIATTR_SPARSE_MMA_MASK
	.align		4
.L_588:
        /*0038*/ 	.byte	0x03, 0x50
        /*003a*/ 	.short	0x0000


	//----- nvinfo : EIATTR_MAXREG_COUNT
	.align		4
        /*003c*/ 	.byte	0x03, 0x1b
        /*003e*/ 	.short	0x00ff


	//----- nvinfo : EIATTR_NUM_BARRIERS
	.align		4
        /*0040*/ 	.byte	0x02, 0x4c
        /*0042*/ 	.byte	0x01
	.zero		1


	//----- nvinfo : EIATTR_MERCURY_ISA_VERSION
	.align		4
        /*0044*/ 	.byte	0x03, 0x5f
        /*0046*/ 	.short	0x0101


	//----- nvinfo : EIATTR_COOP_GROUP_MASK_REGIDS
	.align		4
        /*0048*/ 	.byte	0x04, 0x29
        /*004a*/ 	.short	(.L_590 - .L_589)


	//   ....[0]....
.L_589:
        /*004c*/ 	.word	0xffffffff


	//   ....[1]....
        /*0050*/ 	.word	0xffffffff


	//   ....[2]....
        /*0054*/ 	.word	0xffffffff


	//   ....[3]....
        /*0058*/ 	.word	0xffffffff


	//   ....[4]....
        /*005c*/ 	.word	0xffffffff


	//   ....[5]....
        /*0060*/ 	.word	0xffffffff


	//   ....[6]....
        /*0064*/ 	.word	0xffffffff


	//   ....[7]....
        /*0068*/ 	.word	0xffffffff


	//   ....[8]....
        /*006c*/ 	.word	0xffffffff


	//   ....[9]....
        /*0070*/ 	.word	0xffffffff


	//   ....[10]....
        /*0074*/ 	.word	0xffffffff


	//   ....[11]....
        /*0078*/ 	.word	0xffffffff


	//   ....[12]....
        /*007c*/ 	.word	0xffffffff


	//   ....[13]....
        /*0080*/ 	.word	0xffffffff


	//   ....[14]....
        /*0084*/ 	.word	0xffffffff


	//   ....[15]....
        /*0088*/ 	.word	0xffffffff


	//   ....[16]....
        /*008c*/ 	.word	0xffffffff


	//----- nvinfo : EIATTR_COOP_GROUP_INSTR_OFFSETS
	.align		4
.L_590:
        /*0090*/ 	.byte	0x04, 0x28
        /*0092*/ 	.short	(.L_592 - .L_591)


	//   ....[0]....
.L_591:
        /*0094*/ 	.word	0x00000200


	//   ....[1]....
        /*0098*/ 	.word	0x000002d0


	//   ....[2]....
        /*009c*/ 	.word	0x00000310


	//   ....[3]....
        /*00a0*/ 	.word	0x00000350


	//   ....[4]....
        /*00a4*/ 	.word	0x00000390


	//   ....[5]....
        /*00a8*/ 	.word	0x00000400


	//   ....[6]....
        /*00ac*/ 	.word	0x00000410


	//   ....[7]....
        /*00b0*/ 	.word	0x00000a70


	//   ....[8]....
        /*00b4*/ 	.word	0x00000c00


	//   ....[9]....
        /*00b8*/ 	.word	0x000013c0


	//   ....[10]....
        /*00bc*/ 	.word	0x00001410


	//   ....[11]....
        /*00c0*/ 	.word	0x00001450


	//   ....[12]....
        /*00c4*/ 	.word	0x00001490


	//   ....[13]....
        /*00c8*/ 	.word	0x000014d0


	//   ....[14]....
        /*00cc*/ 	.word	0x00001520


	//   ....[15]....
        /*00d0*/ 	.word	0x00001530


	//   ....[16]....
        /*00d4*/ 	.word	0x00001b60


	//----- nvinfo : EIATTR_VRC_CTA_INIT_COUNT
	.align		4
.L_592:
        /*00d8*/ 	.byte	0x02, 0x4a
	.zero		1
	.zero		1


	//----- nvinfo : EIATTR_EXIT_INSTR_OFFSETS
	.align		4
        /*00dc*/ 	.byte	0x04, 0x1c
        /*00de*/ 	.short	(.L_594 - .L_593)


	//   ....[0]....
.L_593:
        /*00e0*/ 	.word	0x00000b00


	//   ....[1]....
        /*00e4*/ 	.word	0x00000c30


	//   ....[2]....
        /*00e8*/ 	.word	0x00001b80


	//   ....[3]....
        /*00ec*/ 	.word	0x00001be0


	//----- nvinfo : EIATTR_CRS_STACK_SIZE
	.align		4
.L_594:
        /*00f0*/ 	.byte	0x04, 0x1e
        /*00f2*/ 	.short	(.L_596 - .L_595)
.L_595:
        /*00f4*/ 	.word	0x00000000


	//----- nvinfo : EIATTR_CBANK_PARAM_SIZE
	.align		4
.L_596:
        /*00f8*/ 	.byte	0x03, 0x19
        /*00fa*/ 	.short	0x0014


	//----- nvinfo : EIATTR_PARAM_CBANK
	.align		4
        /*00fc*/ 	.byte	0x04, 0x0a
        /*00fe*/ 	.short	(.L_598 - .L_597)
	.align		4
.L_597:
        /*0100*/ 	.word	index@(.nv.constant0._Z16reduceSinglePassILj128ELb1EEvPKfPfj)
        /*0104*/ 	.short	0x0380
        /*0106*/ 	.short	0x0014


	//----- nvinfo : EIATTR_SW_WAR
	.align		4
.L_598:
        /*0108*/ 	.byte	0x04, 0x36
        /*010a*/ 	.short	(.L_600 - .L_599)
.L_599:
        /*010c*/ 	.word	0x00000008
.L_600:


//--------------------- .nv.info._Z16reduceSinglePassILj256ELb1EEvPKfPfj --------------------------
	.section	.nv.info._Z16reduceSinglePassILj256ELb1EEvPKfPfj,"",@"SHT_CUDA_INFO"
	.sectionflags	@""
	.align	4


	//----- nvinfo : EIATTR_CUDA_API_VERSION
	.align		4
        /*0000*/ 	.byte	0x04, 0x37
        /*0002*/ 	.short	(.L_602 - .L_601)
.L_601:
        /*0004*/ 	.word	0x00000082


	//----- nvinfo : EIATTR_KPARAM_INFO
	.align		4
.L_602:
        /*0008*/ 	.byte	0x04, 0x17
        /*000a*/ 	.short	(.L_604 - .L_603)
.L_603:
        /*000c*/ 	.word	0x00000000
        /*0010*/ 	.short	0x0002
        /*0012*/ 	.short	0x0010
        /*0014*/ 	.byte	0x00, 0xf0, 0x11, 0x00


	//----- nvinfo : EIATTR_KPARAM_INFO
	.align		4
.L_604:
        /*0018*/ 	.byte	0x04, 0x17
        /*001a*/ 	.short	(.L_606 - .L_605)
.L_605:
        /*001c*/ 	.word	0x00000000
        /*0020*/ 	.short	0x0001
        /*0022*/ 	.short	0x0008
        /*0024*/ 	.byte	0x00, 0xf5, 0x21, 0x00


	//----- nvinfo : EIATTR_KPARAM_INFO
	.align		4
.L_606:
        /*0028*/ 	.byte	0x04, 0x17
        /*002a*/ 	.short	(.L_608 - .L_607)
.L_607:
        /*002c*/ 	.word	0x00000000
        /*0030*/ 	.short	0x0000
        /*0032*/ 	.short	0x0000
        /*0034*/ 	.byte	0x00, 0xf5, 0x21, 0x00


	//----- nvinfo : EIATTR_SPARSE_MMA_MASK
	.align		4
.L_608:
        /*0038*/ 	.byte	0x03, 0x50
        /*003a*/ 	.short	0x0000


	//----- nvinfo : EIATTR_MAXREG_COUNT
	.align		4
        /*003c*/ 	.byte	0x03, 0x1b
        /*003e*/ 	.short	0x00ff


	//----- nvinfo : EIATTR_NUM_BARRIERS
	.align		4
        /*0040*/ 	.byte	0x02, 0x4c
        /*0042*/ 	.byte	0x01
	.zero		1


	//----- nvinfo : EIATTR_MERCURY_ISA_VERSION
	.align		4
        /*0044*/ 	.byte	0x03, 0x5f
        /*0046*/ 	.short	0x0101


	//----- nvinfo : EIATTR_COOP_GROUP_MASK_REGIDS
	.align		4
        /*0048*/ 	.byte	0x04, 0x29
        /*004a*/ 	.short	(.L_610 - .L_609)


	//   ....[0]....
.L_609:
        /*004c*/ 	.word	0xffffffff


	//   ....[1]....
        /*0050*/ 	.word	0xffffffff


	//   ....[2]....
        /*0054*/ 	.word	0xffffffff


	//   ....[3]....
        /*0058*/ 	.word	0xffffffff


	//   ....[4]....
        /*005c*/ 	.word	0xffffffff


	//   ....[5]....
        /*0060*/ 	.word	0xffffffff


	//   ....[6]....
        /*0064*/ 	.word	0xffffffff


	//   ....[7]....
        /*0068*/ 	.word	0xffffffff


	//   ....[8]....
        /*006c*/ 	.word	0xffffffff


	//   ....[9]....
        /*0070*/ 	.word	0xffffffff


	//   ....[10]....
        /*0074*/ 	.word	0xffffffff


	//   ....[11]....
        /*0078*/ 	.word	0xffffffff


	//   ....[12]....
        /*007c*/ 	.word	0xffffffff


	//   ....[13]....
        /*0080*/ 	.word	0xffffffff


	//   ....[14]....
        /*0084*/ 	.word	0xffffffff


	//   ....[15]....
        /*0088*/ 	.word	0xffffffff


	//   ....[16]....
        /*008c*/ 	.word	0xffffffff


	//----- nvinfo : EIATTR_COOP_GROUP_INSTR_OFFSETS
	.align		4
.L_610:
        /*0090*/ 	.byte	0x04, 0x28
        /*0092*/ 	.short	(.L_612 - .L_611)


	//   ....[0]....
.L_611:
        /*0094*/ 	.word	0x00000200


	//   ....[1]....
        /*0098*/ 	.word	0x000002d0


	//   ....[2]....
        /*009c*/ 	.word	0x00000310


	//   ....[3]....
        /*00a0*/ 	.word	0x00000350


	//   ....[4]....
        /*00a4*/ 	.word	0x00000390


	//   ....[5]....
        /*00a8*/ 	.word	0x00000400


	//   ....[6]....
        /*00ac*/ 	.word	0x00000410


	//   ....[7]....
        /*00b0*/ 	.word	0x00000a70


	//   ....[8]....
        /*00b4*/ 	.word	0x00000c00


	//   ....[9]....
        /*00b8*/ 	.word	0x000013c0


	//   ....[10]....
        /*00bc*/ 	.word	0x00001410


	//   ....[11]....
        /*00c0*/ 	.word	0x00001450


	//   ....[12]....
        /*00c4*/ 	.word	0x00001490


	//   ....[13]....
        /*00c8*/ 	.word	0x000014d0


	//   ....[14]....
        /*00cc*/ 	.word	0x00001520


	//   ....[15]....
        /*00d0*/ 	.word	0x00001530


	//   ....[16]....
        /*00d4*/ 	.word	0x00001b60


	//----- nvinfo : EIATTR_VRC_CTA_INIT_COUNT
	.align		4
.L_612:
        /*00d8*/ 	.byte	0x02, 0x4a
	.zero		1
	.zero		1


	//----- nvinfo : EIATTR_EXIT_INSTR_OFFSETS
	.align		4
        /*00dc*/ 	.byte	0x04, 0x1c
        /*00de*/ 	.short	(.L_614 - .L_613)


	//   ....[0]....
.L_613:
        /*00e0*/ 	.word	0x00000b00


	//   ....[1]....
        /*00e4*/ 	.word	0x00000c30


	//   ....[2]....
        /*00e8*/ 	.word	0x00001b80


	//   ....[3]....
        /*00ec*/ 	.word	0x00001be0


	//----- nvinfo : EIATTR_CRS_STACK_SIZE
	.align		4
.L_614:
        /*00f0*/ 	.byte	0x04, 0x1e
        /*00f2*/ 	.short	(.L_616 - .L_615)
.L_615:
        /*00f4*/ 	.word	0x00000000


	//----- nvinfo : EIATTR_CBANK_PARAM_SIZE
	.align		4
.L_616:
        /*00f8*/ 	.byte	0x03, 0x19
        /*00fa*/ 	.short	0x0014


	//----- nvinfo : EIATTR_PARAM_CBANK
	.align		4
        /*00fc*/ 	.byte	0x04, 0x0a
        /*00fe*/ 	.short	(.L_618 - .L_617)
	.align		4
.L_617:
        /*0100*/ 	.word	index@(.nv.constant0._Z16reduceSinglePassILj256ELb1EEvPKfPfj)
        /*0104*/ 	.short	0x0380
        /*0106*/ 	.short	0x0014


	//----- nvinfo : EIATTR_SW_WAR
	.align		4
.L_618:
        /*0108*/ 	.byte	0x04, 0x36
        /*010a*/ 	.short	(.L_620 - .L_619)
.L_619:
        /*010c*/ 	.word	0x00000008
.L_620:


//--------------------- .nv.info._Z16reduceSinglePassILj512ELb1EEvPKfPfj --------------------------
	.section	.nv.info._Z16reduceSinglePassILj512ELb1EEvPKfPfj,"",@"SHT_CUDA_INFO"
	.sectionflags	@""
	.align	4


	//----- nvinfo : EIATTR_CUDA_API_VERSION
	.align		4
        /*0000*/ 	.byte	0x04, 0x37
        /*0002*/ 	.short	(.L_622 - .L_621)
.L_621:
        /*0004*/ 	.word	0x00000082


	//----- nvinfo : EIATTR_KPARAM_INFO
	.align		4
.L_622:
        /*0008*/ 	.byte	0x04, 0x17
        /*000a*/ 	.short	(.L_624 - .L_623)
.L_623:
        /*000c*/ 	.word	0x00000000
        /*0010*/ 	.short	0x0002
        /*0012*/ 	.short	0x0010
        /*0014*/ 	.byte	0x00, 0xf0, 0x11, 0x00


	//----- nvinfo : EIATTR_KPARAM_INFO
	.align		4
.L_624:
        /*0018*/ 	.byte	0x04, 0x17
        /*001a*/ 	.short	(.L_626 - .L_625)
.L_625:
        /*001c*/ 	.word	0x00000000
        /*0020*/ 	.short	0x0001
        /*0022*/ 	.short	0x0008
        /*0024*/ 	.byte	0x00, 0xf5, 0x21, 0x00


	//----- nvinfo : EIATTR_KPARAM_INFO
	.align		4
.L_626:
        /*0028*/ 	.byte	0x04, 0x17
        /*002a*/ 	.short	(.L_628 - .L_627)
.L_627:
        /*002c*/ 	.word	0x00000000
        /*0030*/ 	.short	0x0000
        /*0032*/ 	.short	0x0000
        /*0034*/ 	.byte	0x00, 0xf5, 0x21, 0x00


	//----- nvinfo : EIATTR_SPARSE_MMA_MASK
	.align		4
.L_628:
        /*0038*/ 	.byte	0x03, 0x50
        /*003a*/ 	.short	0x0000


	//----- nvinfo : EIATTR_MAXREG_COUNT
	.align		4
        /*003c*/ 	.byte	0x03, 0x1b
        /*003e*/ 	.short	0x00ff


	//----- nvinfo : EIATTR_NUM_BARRIERS
	.align		4
        /*0040*/ 	.byte	0x02, 0x4c
        /*0042*/ 	.byte	0x01
	.zero		1


	//----- nvinfo : EIATTR_MERCURY_ISA_VERSION
	.align		4
        /*0044*/ 	.byte	0x03, 0x5f
        /*0046*/ 	.short	0x0101


	//----- nvinfo : EIATTR_COOP_GROUP_MASK_REGIDS
	.align		4
        /*0048*/ 	.byte	0x04, 0x29
        /*004a*/ 	.short	(.L_630 - .L_629)


	//   ....[0]....
.L_629:
        /*004c*/ 	.word	0xffffffff


	//   ....[1]....
        /*0050*/ 	.word	0xffffffff


	//   ....[2]....
        /*0054*/ 	.word	0xffffffff


	//   ....[3]....
        /*0058*/ 	.word	0xffffffff


	//   ....[4]....
        /*005c*/ 	.word	0xffffffff


	//   ....[5]....
        /*0060*/ 	.word	0xffffffff


	//   ....[6]....
        /*0064*/ 	.word	0xffffffff


	//   ....[7]....
        /*0068*/ 	.word	0xffffffff


	//   ....[8]....
        /*006c*/ 	.word	0xffffffff


	//   ....[9]....
        /*0070*/ 	.word	0xffffffff


	//   ....[10]....
        /*0074*/ 	.word	0xffffffff


	//   ....[11]....
        /*0078*/ 	.word	0xffffffff


	//   ....[12]....
        /*007c*/ 	.word	0xffffffff


	//   ....[13]....
        /*0080*/ 	.word	0xffffffff


	//   ....[14]....
        /*0084*/ 	.word	0xffffffff


	//   ....[15]....
        /*0088*/ 	.word	0xffffffff


	//   ....[16]....
        /*008c*/ 	.word	0xffffffff


	//----- nvinfo : EIATTR_COOP_GROUP_INSTR_OFFSETS
	.align		4
.L_630:
        /*0090*/ 	.byte	0x04, 0x28
        /*0092*/ 	.short	(.L_632 - .L_631)


	//   ....[0]....
.L_631:
        /*0094*/ 	.word	0x00000210


	//   ....[1]....
        /*0098*/ 	.word	0x000002e0


	//   ....[2]....
        /*009c*/ 	.word	0x00000320


	//   ....[3]....
        /*00a0*/ 	.word	0x00000360


	//   ....[4]....
        /*00a4*/ 	.word	0x000003a0


	//   ....[5]....
        /*00a8*/ 	.word	0x00000410


	//   ....[6]....
        /*00ac*/ 	.word	0x00000420


	//   ....[7]....
        /*00b0*/ 	.word	0x00000a80


	//   ....[8]....
        /*00b4*/ 	.word	0x00000c10


	//   ....[9]....
        /*00b8*/ 	.word	0x000013d0


	//   ....[10]....
        /*00bc*/ 	.word	0x00001420


	//   ....[11]....
        /*00c0*/ 	.word	0x00001460


	//   ....[12]....
        /*00c4*/ 	.word	0x000014a0


	//   ....[13]....
        /*00c8*/ 	.word	0x000014e0


	//   ....[14]....
        /*00cc*/ 	.word	0x00001530


	//   ....[15]....
        /*00d0*/ 	.word	0x00001540


	//   ....[16]....
        /*00d4*/ 	.word	0x00001b70


	//----- nvinfo : EIATTR_VRC_CTA_INIT_COUNT
	.align		4
.L_632:
        /*00d8*/ 	.byte	0x02, 0x4a
	.zero		1
	.zero		1


	//----- nvinfo : EIATTR_EXIT_INSTR_OFFSETS
	.align		4
        /*00dc*/ 	.byte	0x04, 0x1c
        /*00de*/ 	.short	(.L_634 - .L_633)


	//   ....[0]....
.L_633:
        /*00e0*/ 	.word	0x00000b10


	//   ....[1]....
        /*00e4*/ 	.word	0x00000c40


	//   ....[2]....
        /*00e8*/ 	.word	0x00001b90


	//   ....[3]....
        /*00ec*/ 	.word	0x00001bf0


	//----- nvinfo : EIATTR_CRS_STACK_SIZE
	.align		4
.L_634:
        /*00f0*/ 	.byte	0x04, 0x1e
        /*00f2*/ 	.short	(.L_636 - .L_635)
.L_635:
        /*00f4*/ 	.word	0x00000000


	//----- nvinfo : EIATTR_CBANK_PARAM_SIZE
	.align		4
.L_636:
        /*00f8*/ 	.byte	0x03, 0x19
        /*00fa*/ 	.short	0x0014


	//----- nvinfo : EIATTR_PARAM_CBANK
	.align		4
        /*00fc*/ 	.byte	0x04, 0x0a
        /*00fe*/ 	.short	(.L_638 - .L_637)
	.align		4
.L_637:
        /*0100*/ 	.word	index@(.nv.constant0._Z16reduceSinglePassILj512ELb1EEvPKfPfj)
        /*0104*/ 	.short	0x0380
        /*0106*/ 	.short	0x0014


	//----- nvinfo : EIATTR_SW_WAR
	.align		4
.L_638:
        /*0108*/ 	.byte	0x04, 0x36
        /*010a*/ 	.short	(.L_640 - .L_639)
.L_639:
        /*010c*/ 	.word	0x00000008
.L_640:


//--------------------- .nv.info._Z15reduceMultiPassILj1ELb0EEvPKfPfj --------------------------
	.section	.nv.info._Z15reduceMultiPassILj1ELb0EEvPKfPfj,"",@"SHT_CUDA_INFO"
	.sectionflags	@""
	.align	4


	//----- nvinfo : EIATTR_CUDA_API_VERSION
	.align		4
        /*0000*/ 	.byte	0x04, 0x37
        /*0002*/ 	.short	(.L_642 - .L_641)
.L_641:
        /*0004*/ 	.word	0x00000082


	//----- nvinfo : EIATTR_KPARAM_INFO
	.align		4
.L_642:
        /*0008*/ 	.byte	0x04, 0x17
        /*000a*/ 	.short	(.L_644 - .L_643)
.L_643:
        /*000c*/ 	.word	0x00000000
        /*0010*/ 	.short	0x0002
        /*0012*/ 	.short	0x0010
        /*0014*/ 	.byte	0x00, 0xf0, 0x11, 0x00


	//----- nvinfo : EIATTR_KPARAM_INFO
	.align		4
.L_644:
        /*0018*/ 	.byte	0x04, 0x17
        /*001a*/ 	.short	(.L_646 - .L_645)
.L_645:
        /*001c*/ 	.word	0x00000000
        /*0020*/ 	.short	0x0001
        /*0022*/ 	.short	0x0008
        /*0024*/ 	.byte	0x00, 0xf5, 0x21, 0x00


	//----- nvinfo : EIATTR_KPARAM_INFO
	.align		4
.L_646:
        /*0028*/ 	.byte	0x04, 0x17
        /*002a*/ 	.short	(.L_648 - .L_647)
.L_647:
        /*002c*/ 	.word	0x00000000
        /*0030*/ 	.short	0x0000
        /*0032*/ 	.short	0x0000
        /*0034*/ 	.byte	0x00, 0xf5, 0x21, 0x00


	//----- nvinfo : EIATTR_SPARSE_MMA_MASK
	.align		4
.L_648:
        /*0038*/ 	.byte	0x03, 0x50
        /*003a*/ 	.short	0x0000


	//----- nvinfo : EIATTR_MAXREG_COUNT
	.align		4
        /*003c*/ 	.byte	0x03, 0x1b
        /*003e*/ 	.short	0x00ff


	//----- nvinfo : EIATTR_NUM_BARRIERS
	.align		4
        /*0040*/ 	.byte	0x02, 0x4c
        /*0042*/ 	.byte	0x01
	.zero		1


	//----- nvinfo : EIATTR_MERCURY_ISA_VERSION
	.align		4
        /*0044*/ 	.byte	0x03, 0x5f
        /*0046*/ 	.short	0x0101


	//----- nvinfo : EIATTR_COOP_GROUP_MASK_REGIDS
	.align		4
        /*0048*/ 	.byte	0x04, 0x29
        /*004a*/ 	.short	(.L_650 - .L_649)


	//   ....[0]....
.L_649:
        /*004c*/ 	.word	0xffffffff


	//   ....[1]....
        /*0050*/ 	.word	0xffffffff


	//   ....[2]....
        /*0054*/ 	.word	0xffffffff


	//   ....[3]....
        /*0058*/ 	.word	0xffffffff


	//   ....[4]....
        /*005c*/ 	.word	0xffffffff


	//   ....[5]....
        /*0060*/ 	.word	0xffffffff


	//   ....[6]....
        /*0064*/ 	.word	0xffffffff


	//   ....[7]....
        /*0068*/ 	.word	0xffffffff


	//----- nvinfo : EIATTR_COOP_GROUP_INSTR_OFFSETS
	.align		4
.L_650:
        /*006c*/ 	.byte	0x04, 0x28
        /*006e*/ 	.short	(.L_652 - .L_651)


	//   ....[0]....
.L_651:
        /*0070*/ 	.word	0x00000260


	//   ....[1]....
        /*0074*/ 	.word	0x000002a0


	//   ....[2]....
        /*0078*/ 	.word	0x000002f0


	//   ....[3]....
        /*007c*/ 	.word	0x00000340


	//   ....[4]....
        /*0080*/ 	.word	0x000003c0


	//   ....[5]....
        /*0084*/ 	.word	0x00000410


	//   ....[6]....
        /*0088*/ 	.word	0x00000420


	//   ....[7]....
        /*008c*/ 	.word	0x00000a70


	//----- nvinfo : EIATTR_VRC_CTA_INIT_COUNT
	.align		4
.L_652:
        /*0090*/ 	.byte	0x02, 0x4a
	.zero		1
	.zero		1


	//----- nvinfo : EIATTR_EXIT_INSTR_OFFSETS
	.align		4
        /*0094*/ 	.byte	0x04, 0x1c
        /*0096*/ 	.short	(.L_654 - .L_653)


	//   ....[0]....
.L_653:
        /*0098*/ 	.word	0x00000a90


	//   ....[1]....
        /*009c*/ 	.word	0x00000ae0


	//----- nvinfo : EIATTR_CRS_STACK_SIZE
	.align		4
.L_654:
        /*00a0*/ 	.byte	0x04, 0x1e
        /*00a2*/ 	.short	(.L_656 - .L_655)
.L_655:
        /*00a4*/ 	.word	0x00000000


	//----- nvinfo : EIATTR_CBANK_PARAM_SIZE
	.align		4
.L_656:
        /*00a8*/ 	.byte	0x03, 0x19
        /*00aa*/ 	.short	0x0014


	//----- nvinfo : EIATTR_PARAM_CBANK
	.align		4
        /*00ac*/ 	.byte	0x04, 0x0a
        /*00ae*/ 	.short	(.L_658 - .L_657)
	.align		4
.L_657:
        /*00b0*/ 	.word	index@(.nv.constant0._Z15reduceMultiPassILj1ELb0EEvPKfPfj)
        /*00b4*/ 	.short	0x0380
        /*00b6*/ 	.short	0x0014


	//----- nvinfo : EIATTR_SW_WAR
	.align		4
.L_658:
        /*00b8*/ 	.byte	0x04, 0x36
        /*00ba*/ 	.short	(.L_660 - .L_659)
.L_659:
        /*00bc*/ 	.word	0x00000008
.L_660:


//--------------------- .nv.info._Z15reduceMultiPassILj2ELb0EEvPKfPfj --------------------------
	.section	.nv.info._Z15reduceMultiPassILj2ELb0EEvPKfPfj,"",@"SHT_CUDA_INFO"
	.sectionflags	@""
	.align	4


	//----- nvinfo : EIATTR_CUDA_API_VERSION
	.align		4
        /*0000*/ 	.byte	0x04, 0x37
        /*0002*/ 	.short	(.L_662 - .L_661)
.L_661:
        /*0004*/ 	.word	0x00000082


	//----- nvinfo : EIATTR_KPARAM_INFO
	.align		4
.L_662:
        /*0008*/ 	.byte	0x04, 0x17
        /*000a*/ 	.short	(.L_664 - .L_663)
.L_663:
        /*000c*/ 	.word	0x00000000
        /*0010*/ 	.short	0x0002
        /*0012*/ 	.short	0x0010
        /*0014*/ 	.byte	0x00, 0xf0, 0x11, 0x00


	//----- nvinfo : EIATTR_KPARAM_INFO
	.align		4
.L_664:
        /*0018*/ 	.byte	0x04, 0x17
        /*001a*/ 	.short	(.L_666 - .L_665)
.L_665:
        /*001c*/ 	.word	0x00000000
        /*0020*/ 	.short	0x0001
        /*0022*/ 	.short	0x0008
        /*0024*/ 	.byte	0x00, 0xf5, 0x21, 0x00


	//----- nvinfo : EIATTR_KPARAM_INFO
	.align		4
.L_666:
        /*0028*/ 	.byte	0x04, 0x17
        /*002a*/ 	.short	(.L_668 - .L_667)
.L_667:
        /*002c*/ 	.word	0x00000000
        /*0030*/ 	.short	0x0000
        /*0032*/ 	.short	0x0000
        /*0034*/ 	.byte	0x00, 0xf5, 0x21, 0x00


	//----- nvinfo : EIATTR_SPARSE_MMA_MASK
	.align		4
.L_668:
        /*0038*/ 	.byte	0x03, 0x50
        /*003a*/ 	.short	0x0000


	//----- nvinfo : EIATTR_MAXREG_COUNT
	.align		4
        /*003c*/ 	.byte	0x03, 0x1b
        /*003e*/ 	.short	0x00ff


	//----- nvinfo : EIATTR_NUM_BARRIERS
	.align		4
        /*0040*/ 	.byte	0x02, 0x4c
        /*0042*/ 	.byte	0x01
	.zero		1


	//----- nvinfo : EIATTR_MERCURY_ISA_VERSION
	.align		4
        /*0044*/ 	.byte	0x03, 0x5f
        /*0046*/ 	.short	0x0101


	//----- nvinfo : EIATTR_COOP_GROUP_MASK_REGIDS
	.align		4
        /*0048*/ 	.byte	0x04, 0x29
        /*004a*/ 	.short	(.L_670 - .L_669)


	//   ....[0]....
.L_669:
        /*004c*/ 	.word	0xffffffff


	//   ....[1]....
        /*0050*/ 	.word	0xffffffff


	//   ....[2]....
        /*0054*/ 	.word	0xffffffff


	//   ....[3]....
        /*0058*/ 	.word	0xffffffff


	//   ....[4]....
        /*005c*/ 	.word	0xffffffff


	//   ....[5]....
        /*0060*/ 	.word	0xffffffff


	//   ....[6]....
        /*0064*/ 	.word	0xffffffff


	//   ....[7]....
        /*0068*/ 	.word	0xffffffff


	//----- nvinfo : EIATTR_COOP_GROUP_INSTR_OFFSETS
	.align		4
.L_670:
        /*006c*/ 	.byte	0x04, 0x28
        /*006e*/ 	.short	(.L_672 - .L_671)


	//   ....[0]....
.L_671:
        /*0070*/ 	.word	0x00000270


	//   ....[1]....
        /*0074*/ 	.word	0x000002b0


	//   ....[2]....
        /*0078*/ 	.word	0x00000300


	//   ....[3]....
        /*007c*/ 	.word	0x00000350


	//   ....[4]....
        /*0080*/ 	.word	0x000003d0


	//   ....[5]....
        /*0084*/ 	.word	0x00000420


	//   ....[6]....
        /*0088*/ 	.word	0x00000430


	//   ....[7]....
        /*008c*/ 	.word	0x00000a80


	//----- nvinfo : EIATTR_VRC_CTA_INIT_COUNT
	.align		4
.L_672:
        /*0090*/ 	.byte	0x02, 0x4a
	.zero		1
	.zero		1


	//----- nvinfo : EIATTR_EXIT_INSTR_OFFSETS
	.align		4
        /*0094*/ 	.byte	0x04, 0x1c
        /*0096*/ 	.short	(.L_674 - .L_673)


	//   ....[0]....
.L_673:
        /*0098*/ 	.word	0x00000aa0


	//   ....[1]....
        /*009c*/ 	.word	0x00000af0


	//----- nvinfo : EIATTR_CRS_STACK_SIZE
	.align		4
.L_674:
        /*00a0*/ 	.byte	0x04, 0x1e
        /*00a2*/ 	.short	(.L_676 - .L_675)
.L_675:
        /*00a4*/ 	.word	0x00000000


	//----- nvinfo : EIATTR_CBANK_PARAM_SIZE
	.align		4
.L_676:
        /*00a8*/ 	.byte	0x03, 0x19
        /*00aa*/ 	.short	0x0014


	//----- nvinfo : EIATTR_PARAM_CBANK
	.align		4
        /*00ac*/ 	.byte	0x04, 0x0a
        /*00ae*/ 	.short	(.L_678 - .L_677)
	.align		4
.L_677:
        /*00b0*/ 	.word	index@(.nv.constant0._Z15reduceMultiPassILj2ELb0EEvPKfPfj)
        /*00b4*/ 	.short	0x0380
        /*00b6*/ 	.short	0x0014


	//----- nvinfo : EIATTR_SW_WAR
	.align		4
.L_678:
        /*00b8*/ 	.byte	0x04, 0x36
        /*00ba*/ 	.short	(.L_680 - .L_679)
.L_679:
        /*00bc*/ 	.word	0x00000008
.L_680:


//--------------------- .nv.info._Z15reduceMultiPassILj4ELb0EEvPKfPfj --------------------------
	.section	.nv.info._Z15reduceMultiPassILj4ELb0EEvPKfPfj,"",@"SHT_CUDA_INFO"
	.sectionflags	@""
	.align	4


	//----- nvinfo : EIATTR_CUDA_API_VERSION
	.align		4
        /*0000*/ 	.byte	0x04, 0x37
        /*0002*/ 	.short	(.L_682 - .L_681)
.L_681:
        /*0004*/ 	.word	0x00000082


	//----- nvinfo : EIATTR_KPARAM_INFO
	.align		4
.L_682:
        /*0008*/ 	.byte	0x04, 0x17
        /*000a*/ 	.short	(.L_684 - .L_683)
.L_683:
        /*000c*/ 	.word	0x00000000
        /*0010*/ 	.short	0x0002
        /*0012*/ 	.short	0x0010
        /*0014*/ 	.byte	0x00, 0xf0, 0x11, 0x00


	//----- nvinfo : EIATTR_KPARAM_INFO
	.align		4
.L_684:
        /*0018*/ 	.byte	0x04, 0x17
        /*001a*/ 	.short	(.L_686 - .L_685)
.L_685:
        /*001c*/ 	.word	0x00000000
        /*0020*/ 	.short	0x0001
        /*0022*/ 	.short	0x0008
        /*0024*/ 	.byte	0x00, 0xf5, 0x21, 0x00


	//----- nvinfo : EIATTR_KPARAM_INFO
	.align		4
.L_686:
        /*0028*/ 	.byte	0x04, 0x17
        /*002a*/ 	.short	(.L_688 - .L_687)
.L_687:
        /*002c*/ 	.word	0x00000000
        /*0030*/ 	.short	0x0000
        /*0032*/ 	.short	0x0000
        /*0034*/ 	.byte	0x00, 0xf5, 0x21, 0x00


	//----- nvinfo : EIATTR_SPARSE_MMA_MASK
	.align		4
.L_688:
        /*0038*/ 	.byte	0x03, 0x50
        /*003a*/ 	.short	0x0000


	//----- nvinfo : EIATTR_MAXREG_COUNT
	.align		4
        /*003c*/ 	.byte	0x03, 0x1b
        /*003e*/ 	.short	0x00ff


	//----- nvinfo : EIATTR_NUM_BARRIERS
	.align		4
        /*0040*/ 	.byte	0x02, 0x4c
        /*0042*/ 	.byte	0x01
	.zero		1


	//----- nvinfo : EIATTR_MERCURY_ISA_VERSION
	.align		4
        /*0044*/ 	.byte	0x03, 0x5f
        /*0046*/ 	.short	0x0101


	//----- nvinfo : EIATTR_COOP_GROUP_MASK_REGIDS
	.align		4
        /*0048*/ 	.byte	0x04, 0x29
        /*004a*/ 	.short	(.L_690 - .L_689)


	//   ....[0]....
.L_689:
        /*004c*/ 	.word	0xffffffff


	//   ....[1]....
        /*0050*/ 	.word	0xffffffff


	//   ....[2]....
        /*0054*/ 	.word	0xffffffff


	//   ....[3]....
        /*0058*/ 	.word	0xffffffff


	//   ....[4]....
        /*005c*/ 	.word	0xffffffff


	//   ....[5]....
        /*0060*/ 	.word	0xffffffff


	//   ....[6]....
        /*0064*/ 	.word	0xffffffff


	//   ....[7]....
        /*0068*/ 	.word	0xffffffff


	//----- nvinfo : EIATTR_COOP_GROUP_INSTR_OFFSETS
	.align		4
.L_690:
        /*006c*/ 	.byte	0x04, 0x28
        /*006e*/ 	.short	(.L_692 - .L_691)


	//   ....[0]....
.L_691:
        /*0070*/ 	.word	0x00000270


	//   ....[1]....
        /*0074*/ 	.word	0x000002b0


	//   ....[2]....
        /*0078*/ 	.word	0x00000300


	//   ....[3]....
        /*007c*/ 	.word	0x00000350


	//   ....[4]....
        /*0080*/ 	.word	0x000003d0


	//   ....[5]....
        /*0084*/ 	.word	0x00000420


	//   ....[6]....
        /*0088*/ 	.word	0x00000430


	//   ....[7]....
        /*008c*/ 	.word	0x00000a80


	//----- nvinfo : EIATTR_VRC_CTA_INIT_COUNT
	.align		4
.L_692:
        /*0090*/ 	.byte	0x02, 0x4a
	.zero		1
	.zero		1


	//----- nvinfo : EIATTR_EXIT_INSTR_OFFSETS
	.align		4
        /*0094*/ 	.byte	0x04, 0x1c
        /*0096*/ 	.short	(.L_694 - .L_693)


	//   ....[0]....
.L_693:
        /*0098*/ 	.word	0x00000aa0


	//   ....[1]....
        /*009c*/ 	.word	0x00000af0


	//----- nvinfo : EIATTR_CRS_STACK_SIZE
	.align		4
.L_694:
        /*00a0*/ 	.byte	0x04, 0x1e
        /*00a2*/ 	.short	(.L_696 - .L_695)
.L_695:
        /*00a4*/ 	.word	0x00000000


	//----- nvinfo : EIATTR_CBANK_PARAM_SIZE
	.align		4
.L_696:
        /*00a8*/ 	.byte	0x03, 0x19
        /*00aa*/ 	.short	0x0014


	//----- nvinfo : EIATTR_PARAM_CBANK
	.align		4
        /*00ac*/ 	.byte	0x04, 0x0a
        /*00ae*/ 	.short	(.L_698 - .L_697)
	.align		4
.L_697:
        /*00b0*/ 	.word	index@(.nv.constant0._Z15reduceMultiPassILj4ELb0EEvPKfPfj)
        /*00b4*/ 	.short	0x0380
        /*00b6*/ 	.short	0x0014


	//----- nvinfo : EIATTR_SW_WAR
	.align		4
.L_698:
        /*00b8*/ 	.byte	0x04, 0x36
        /*00ba*/ 	.short	(.L_700 - .L_699)
.L_699:
        /*00bc*/ 	.word	0x00000008
.L_700:


//--------------------- .nv.info._Z15reduceMultiPassILj8ELb0EEvPKfPfj --------------------------
	.section	.nv.info._Z15reduceMultiPassILj8ELb0EEvPKfPfj,"",@"SHT_CUDA_INFO"
	.sectionflags	@""
	.align	4


	//----- nvinfo : EIATTR_CUDA_API_VERSION
	.align		4
        /*0000*/ 	.byte	0x04, 0x37
        /*0002*/ 	.short	(.L_702 - .L_701)
.L_701:
        /*0004*/ 	.word	0x00000082


	//----- nvinfo : EIATTR_KPARAM_INFO
	.align		4
.L_702:
        /*0008*/ 	.byte	0x04, 0x17
        /*000a*/ 	.short	(.L_704 - .L_703)
.L_703:
        /*000c*/ 	.word	0x00000000
        /*0010*/ 	.short	0x0002
        /*0012*/ 	.short	0x0010
        /*0014*/ 	.byte	0x00, 0xf0, 0x11, 0x00


	//----- nvinfo : EIATTR_KPARAM_INFO
	.align		4
.L_704:
        /*0018*/ 	.byte	0x04, 0x17
        /*001a*/ 	.short	(.L_706 - .L_705)
.L_705:
        /*001c*/ 	.word	0x00000000
        /*0020*/ 	.short	0x0001
        /*0022*/ 	.short	0x0008
        /*0024*/ 	.byte	0x00, 0xf5, 0x21, 0x00


	//----- nvinfo : EIATTR_KPARAM_INFO
	.align		4
.L_706:
        /*0028*/ 	.byte	0x04, 0x17
        /*002a*/ 	.short	(.L_708 - .L_707)
.L_707:
        /*002c*/ 	.word	0x00000000
        /*0030*/ 	.short	0x0000
        /*0032*/ 	.short	0x0000
        /*0034*/ 	.byte	0x00, 0xf5, 0x21, 0x00


	//----- nvinfo : EIATTR_SPARSE_MMA_MASK
	.align		4
.L_708:
        /*0038*/ 	.byte	0x03, 0x50
        /*003a*/ 	.short	0x0000


	//----- nvinfo : EIATTR_MAXREG_COUNT
	.align		4
        /*003c*/ 	.byte	0x03, 0x1b
        /*003e*/ 	.short	0x00ff


	//----- nvinfo : EIATTR_NUM_BARRIERS
	.align		4
        /*0040*/ 	.byte	0x02, 0x4c
        /*0042*/ 	.byte	0x01
	.zero		1


	//----- nvinfo : EIATTR_MERCURY_ISA_VERSION
	.align		4
        /*0044*/ 	.byte	0x03, 0x5f
        /*0046*/ 	.short	0x0101


	//----- nvinfo : EIATTR_COOP_GROUP_MASK_REGIDS
	.align		4
        /*0048*/ 	.byte	0x04, 0x29
        /*004a*/ 	.short	(.L_710 - .L_709)


	//   ....[0]....
.L_709:
        /*004c*/ 	.word	0xffffffff


	//   ....[1]....
        /*0050*/ 	.word	0xffffffff


	//   ....[2]....
        /*0054*/ 	.word	0xffffffff


	//   ....[3]....
        /*0058*/ 	.word	0xffffffff


	//   ....[4]....
        /*005c*/ 	.word	0xffffffff


	//   ....[5]....
        /*0060*/ 	.word	0xffffffff


	//   ....[6]....
        /*0064*/ 	.word	0xffffffff


	//   ....[7]....
        /*0068*/ 	.word	0xffffffff


	//----- nvinfo : EIATTR_COOP_GROUP_INSTR_OFFSETS
	.align		4
.L_710:
        /*006c*/ 	.byte	0x04, 0x28
        /*006e*/ 	.short	(.L_712 - .L_711)


	//   ....[0]....
.L_711:
        /*0070*/ 	.word	0x00000270


	//   ....[1]....
        /*0074*/ 	.word	0x000002b0


	//   ....[2]....
        /*0078*/ 	.word	0x00000300


	//   ....[3]....
        /*007c*/ 	.word	0x00000350


	//   ....[4]....
        /*0080*/ 	.word	0x000003d0


	//   ....[5]....
        /*0084*/ 	.word	0x00000420


	//   ....[6]....
        /*0088*/ 	.word	0x00000430


	//   ....[7]....
        /*008c*/ 	.word	0x00000a80


	//----- nvinfo : EIATTR_VRC_CTA_INIT_COUNT
	.align		4
.L_712:
        /*0090*/ 	.byte	0x02, 0x4a
	.zero		1
	.zero		1


	//----- nvinfo : EIATTR_EXIT_INSTR_OFFSETS
	.align		4
        /*0094*/ 	.byte	0x04, 0x1c
        /*0096*/ 	.short	(.L_714 - .L_713)


	//   ....[0]....
.L_713:
        /*0098*/ 	.word	0x00000aa0


	//   ....[1]....
        /*009c*/ 	.word	0x00000af0


	//----- nvinfo : EIATTR_CRS_STACK_SIZE
	.align		4
.L_714:
        /*00a0*/ 	.byte	0x04, 0x1e
        /*00a2*/ 	.short	(.L_716 - .L_715)
.L_715:
        /*00a4*/ 	.word	0x00000000


	//----- nvinfo : EIATTR_CBANK_PARAM_SIZE
	.align		4
.L_716:
        /*00a8*/ 	.byte	0x03, 0x19
        /*00aa*/ 	.short	0x0014


	//----- nvinfo : EIATTR_PARAM_CBANK
	.align		4
        /*00ac*/ 	.byte	0x04, 0x0a
        /*00ae*/ 	.short	(.L_718 - .L_717)
	.align		4
.L_717:
        /*00b0*/ 	.word	index@(.nv.constant0._Z15reduceMultiPassILj8ELb0EEvPKfPfj)
        /*00b4*/ 	.short	0x0380
        /*00b6*/ 	.short	0x0014


	//----- nvinfo : EIATTR_SW_WAR
	.align		4
.L_718:
        /*00b8*/ 	.byte	0x04, 0x36
        /*00ba*/ 	.short	(.L_720 - .L_719)
.L_719:
        /*00bc*/ 	.word	0x00000008
.L_720:


//--------------------- .nv.info._Z15reduceMultiPassILj16ELb0EEvPKfPfj --------------------------
	.section	.nv.info._Z15reduceMultiPassILj16ELb0EEvPKfPfj,"",@"SHT_CUDA_INFO"
	.sectionflags	@""
	.align	4


	//----- nvinfo : EIATTR_CUDA_API_VERSION
	.align		4
        /*0000*/ 	.byte	0x04, 0x37
        /*0002*/ 	.short	(.L_722 - .L_721)
.L_721:
        /*0004*/ 	.word	0x00000082


	//----- nvinfo : EIATTR_KPARAM_INFO
	.align		4
.L_722:
        /*0008*/ 	.byte	0x04, 0x17
        /*000a*/ 	.short	(.L_724 - .L_723)
.L_723:
        /*000c*/ 	.word	0x00000000
        /*0010*/ 	.short	0x0002
        /*0012*/ 	.short	0x0010
        /*0014*/ 	.byte	0x00, 0xf0, 0x11, 0x00


	//----- nvinfo : EIATTR_KPARAM_INFO
	.align		4
.L_724:
        /*0018*/ 	.byte	0x04, 0x17
        /*001a*/ 	.short	(.L_726 - .L_725)
.L_725:
        /*001c*/ 	.word	0x00000000
        /*0020*/ 	.short	0x0001
        /*0022*/ 	.short	0x0008
        /*0024*/ 	.byte	0x00, 0xf5, 0x21, 0x00


	//----- nvinfo : EIATTR_KPARAM_INFO
	.align		4
.L_726:
        /*0028*/ 	.byte	0x04, 0x17
        /*002a*/ 	.short	(.L_728 - .L_727)
.L_727:
        /*002c*/ 	.word	0x00000000
        /*0030*/ 	.short	0x0000
        /*0032*/ 	.short	0x0000
        /*0034*/ 	.byte	0x00, 0xf5, 0x21, 0x00


	//----- nvinfo : EIATTR_SPARSE_MMA_MASK
	.align		4
.L_728:
        /*0038*/ 	.byte	0x03, 0x50
        /*003a*/ 	.short	0x0000


	//----- nvinfo : EIATTR_MAXREG_COUNT
	.align		4
        /*003c*/ 	.byte	0x03, 0x1b
        /*003e*/ 	.short	0x00ff


	//----- nvinfo : EIATTR_NUM_BARRIERS
	.align		4
        /*0040*/ 	.byte	0x02, 0x4c
        /*0042*/ 	.byte	0x01
	.zero		1


	//----- nvinfo : EIATTR_MERCURY_ISA_VERSION
	.align		4
        /*0044*/ 	.byte	0x03, 0x5f
        /*0046*/ 	.short	0x0101


	//----- nvinfo : EIATTR_COOP_GROUP_MASK_REGIDS
	.align		4
        /*0048*/ 	.byte	0x04, 0x29
        /*004a*/ 	.short	(.L_730 - .L_729)


	//   ....[0]....
.L_729:
        /*004c*/ 	.word	0xffffffff


	//   ....[1]....
        /*0050*/ 	.word	0xffffffff


	//   ....[2]....
        /*0054*/ 	.word	0xffffffff


	//   ....[3]....
        /*0058*/ 	.word	0xffffffff


	//   ....[4]....
        /*005c*/ 	.word	0xffffffff


	//   ....[5]....
        /*0060*/ 	.word	0xffffffff


	//   ....[6]....
        /*0064*/ 	.word	0xffffffff


	//   ....[7]....
        /*0068*/ 	.word	0xffffffff


	//----- nvinfo : EIATTR_COOP_GROUP_INSTR_OFFSETS
	.align		4
.L_730:
        /*006c*/ 	.byte	0x04, 0x28
        /*006e*/ 	.short	(.L_732 - .L_731)


	//   ....[0]....
.L_731:
        /*0070*/ 	.word	0x00000270


	//   ....[1]....
        /*0074*/ 	.word	0x000002b0


	//   ....[2]....
        /*0078*/ 	.word	0x00000300


	//   ....[3]....
        /*007c*/ 	.word	0x00000350


	//   ....[4]....
        /*0080*/ 	.word	0x000003d0


	//   ....[5]....
        /*0084*/ 	.word	0x00000420


	//   ....[6]....
        /*0088*/ 	.word	0x00000430


	//   ....[7]....
        /*008c*/ 	.word	0x00000a80


	//----- nvinfo : EIATTR_VRC_CTA_INIT_COUNT
	.align		4
.L_732:
        /*0090*/ 	.byte	0x02, 0x4a
	.zero		1
	.zero		1


	//----- nvinfo : EIATTR_EXIT_INSTR_OFFSETS
	.align		4
        /*0094*/ 	.byte	0x04, 0x1c
        /*0096*/ 	.short	(.L_734 - .L_733)


	//   ....[0]....
.L_733:
        /*0098*/ 	.word	0x00000aa0


	//   ....[1]....
        /*009c*/ 	.word	0x00000af0


	//----- nvinfo : EIATTR_CRS_STACK_SIZE
	.align		4
.L_734:
        /*00a0*/ 	.byte	0x04, 0x1e
        /*00a2*/ 	.short	(.L_736 - .L_735)
.L_735:
        /*00a4*/ 	.word	0x00000000


	//----- nvinfo : EIATTR_CBANK_PARAM_SIZE
	.align		4
.L_736:
        /*00a8*/ 	.byte	0x03, 0x19
        /*00aa*/ 	.short	0x0014


	//----- nvinfo : EIATTR_PARAM_CBANK
	.align		4
        /*00ac*/ 	.byte	0x04, 0x0a
        /*00ae*/ 	.short	(.L_738 - .L_737)
	.align		4
.L_737:
        /*00b0*/ 	.word	index@(.nv.constant0._Z15reduceMultiPassILj16ELb0EEvPKfPfj)
        /*00b4*/ 	.short	0x0380
        /*00b6*/ 	.short	0x0014


	//----- nvinfo : EIATTR_SW_WAR
	.align		4
.L_738:
        /*00b8*/ 	.byte	0x04, 0x36
        /*00ba*/ 	.short	(.L_740 - .L_739)
.L_739:
        /*00bc*/ 	.word	0x00000008
.L_740:


//--------------------- .nv.info._Z15reduceMultiPassILj32ELb0EEvPKfPfj --------------------------
	.section	.nv.info._Z15reduceMultiPassILj32ELb0EEvPKfPfj,"",@"SHT_CUDA_INFO"
	.sectionflags	@""
	.align	4


	//----- nvinfo : EIATTR_CUDA_API_VERSION
	.align		4
        /*0000*/ 	.byte	0x04, 0x37
        /*0002*/ 	.short	(.L_742 - .L_741)
.L_741:
        /*0004*/ 	.word	0x00000082


	//----- nvinfo : EIATTR_KPARAM_INFO
	.align		4
.L_742:
        /*0008*/ 	.byte	0x04, 0x17
        /*000a*/ 	.short	(.L_744 - .L_743)
.L_743:
        /*000c*/ 	.word	0x00000000
        /*0010*/ 	.short	0x0002
        /*0012*/ 	.short	0x0010
        /*0014*/ 	.byte	0x00, 0xf0, 0x11, 0x00


	//----- nvinfo : EIATTR_KPARAM_INFO
	.align		4
.L_744:
        /*0018*/ 	.byte	0x04, 0x17
        /*001a*/ 	.short	(.L_746 - .L_745)
.L_745:
        /*001c*/ 	.word	0x00000000
        /*0020*/ 	.short	0x0001
        /*0022*/ 	.short	0x0008
        /*0024*/ 	.byte	0x00, 0xf5, 0x21, 0x00


	//----- nvinfo : EIATTR_KPARAM_INFO
	.align		4
.L_746:
        /*0028*/ 	.byte	0x04, 0x17
        /*002a*/ 	.short	(.L_748 - .L_747)
.L_747:
        /*002c*/ 	.word	0x00000000
        /*0030*/ 	.short	0x0000
        /*0032*/ 	.short	0x0000
        /*0034*/ 	.byte	0x00, 0xf5, 0x21, 0x00


	//----- nvinfo : EIATTR_SPARSE_MMA_MASK
	.align		4
.L_748:
        /*0038*/ 	.byte	0x03, 0x50
        /*003a*/ 	.short	0x0000


	//----- nvinfo : EIATTR_MAXREG_COUNT
	.align		4
        /*003c*/ 	.byte	0x03, 0x1b
        /*003e*/ 	.short	0x00ff


	//----- nvinfo : EIATTR_NUM_BARRIERS
	.align		4
        /*0040*/ 	.byte	0x02, 0x4c
        /*0042*/ 	.byte	0x01
	.zero		1


	//----- nvinfo : EIATTR_MERCURY_ISA_VERSION
	.align		4
        /*0044*/ 	.byte	0x03, 0x5f
        /*0046*/ 	.short	0x0101


	//----- nvinfo : EIATTR_COOP_GROUP_MASK_REGIDS
	.align		4
        /*0048*/ 	.byte	0x04, 0x29
        /*004a*/ 	.short	(.L_750 - .L_749)


	//   ....[0]....
.L_749:
        /*004c*/ 	.word	0xffffffff


	//   ....[1]....
        /*0050*/ 	.word	0xffffffff


	//   ....[2]....
        /*0054*/ 	.word	0xffffffff


	//   ....[3]....
        /*0058*/ 	.word	0xffffffff


	//   ....[4]....
        /*005c*/ 	.word	0xffffffff


	//   ....[5]....
        /*0060*/ 	.word	0xffffffff


	//   ....[6]....
        /*0064*/ 	.word	0xffffffff


	//   ....[7]....
        /*0068*/ 	.word	0xffffffff


	//----- nvinfo : EIATTR_COOP_GROUP_INSTR_OFFSETS
	.align		4
.L_750:
        /*006c*/ 	.byte	0x04, 0x28
        /*006e*/ 	.short	(.L_752 - .L_751)


	//   ....[0]....
.L_751:
        /*0070*/ 	.word	0x00000270


	//   ....[1]....
        /*0074*/ 	.word	0x000002b0


	//   ....[2]....
        /*0078*/ 	.word	0x00000300


	//   ....[3]....
        /*007c*/ 	.word	0x00000350


	//   ....[4]....
        /*0080*/ 	.word	0x000003d0


	//   ....[5]....
        /*0084*/ 	.word	0x00000420


	//   ....[6]....
        /*0088*/ 	.word	0x00000430


	//   ....[7]....
        /*008c*/ 	.word	0x00000a80


	//----- nvinfo : EIATTR_VRC_CTA_INIT_COUNT
	.align		4
.L_752:
        /*0090*/ 	.byte	0x02, 0x4a
	.zero		1
	.zero		1


	//----- nvinfo : EIATTR_EXIT_INSTR_OFFSETS
	.align		4
        /*0094*/ 	.byte	0x04, 0x1c
        /*0096*/ 	.short	(.L_754 - .L_753)


	//   ....[0]....
.L_753:
        /*0098*/ 	.word	0x00000aa0


	//   ....[1]....
        /*009c*/ 	.word	0x00000af0


	//----- nvinfo : EIATTR_CRS_STACK_SIZE
	.align		4
.L_754:
        /*00a0*/ 	.byte	0x04, 0x1e
        /*00a2*/ 	.short	(.L_756 - .L_755)
.L_755:
        /*00a4*/ 	.word	0x00000000


	//----- nvinfo : EIATTR_CBANK_PARAM_SIZE
	.align		4
.L_756:
        /*00a8*/ 	.byte	0x03, 0x19
        /*00aa*/ 	.short	0x0014


	//----- nvinfo : EIATTR_PARAM_CBANK
	.align		4
        /*00ac*/ 	.byte	0x04, 0x0a
        /*00ae*/ 	.short	(.L_758 - .L_757)
	.align		4
.L_757:
        /*00b0*/ 	.word	index@(.nv.constant0._Z15reduceMultiPassILj32ELb0EEvPKfPfj)
        /*00b4*/ 	.short	0x0380
        /*00b6*/ 	.short	0x0014


	//----- nvinfo : EIATTR_SW_WAR
	.align		4
.L_758:
        /*00b8*/ 	.byte	0x04, 0x36
        /*00ba*/ 	.short	(.L_760 - .L_759)
.L_759:
        /*00bc*/ 	.word	0x00000008
.L_760:


//--------------------- .nv.info._Z15reduceMultiPassILj64ELb0EEvPKfPfj --------------------------
	.section	.nv.info._Z15reduceMultiPassILj64ELb0EEvPKfPfj,"",@"SHT_CUDA_INFO"
	.sectionflags	@""
	.align	4


	//----- nvinfo : EIATTR_CUDA_API_VERSION
	.align		4
        /*0000*/ 	.byte	0x04, 0x37
        /*0002*/ 	.short	(.L_762 - .L_761)
.L_761:
        /*0004*/ 	.word	0x00000082


	//----- nvinfo : EIATTR_KPARAM_INFO
	.align		4
.L_762:
        /*0008*/ 	.byte	0x04, 0x17
        /*000a*/ 	.short	(.L_764 - .L_763)
.L_763:
        /*000c*/ 	.word	0x00000000
        /*0010*/ 	.short	0x0002
        /*0012*/ 	.short	0x0010
        /*0014*/ 	.byte	0x00, 0xf0, 0x11, 0x00


	//----- nvinfo : EIATTR_KPARAM_INFO
	.align		4
.L_764:
        /*0018*/ 	.byte	0x04, 0x17
        /*001a*/ 	.short	(.L_766 - .L_765)
.L_765:
        /*001c*/ 	.word	0x00000000
        /*0020*/ 	.short	0x0001
        /*0022*/ 	.short	0x0008
        /*0024*/ 	.byte	0x00, 0xf5, 0x21, 0x00


	//----- nvinfo : EIATTR_KPARAM_INFO
	.align		4
.L_766:
        /*0028*/ 	.byte	0x04, 0x17
        /*002a*/ 	.short	(.L_768 - .L_767)
.L_767:
        /*002c*/ 	.word	0x00000000
        /*0030*/ 	.short	0x0000
        /*0032*/ 	.short	0x0000
        /*0034*/ 	.byte	0x00, 0xf5, 0x21, 0x00


	//----- nvinfo : EIATTR_SPARSE_MMA_MASK
	.align		4
.L_768:
        /*0038*/ 	.byte	0x03, 0x50
        /*003a*/ 	.short	0x0000


	//----- nvinfo : EIATTR_MAXREG_COUNT
	.align		4
        /*003c*/ 	.byte	0x03, 0x1b
        /*003e*/ 	.short	0x00ff


	//----- nvinfo : EIATTR_NUM_BARRIERS
	.align		4
        /*0040*/ 	.byte	0x02, 0x4c
        /*0042*/ 	.byte	0x01
	.zero		1


	//----- nvinfo : EIATTR_MERCURY_ISA_VERSION
	.align		4
        /*0044*/ 	.byte	0x03, 0x5f
        /*0046*/ 	.short	0x0101


	//----- nvinfo : EIATTR_COOP_GROUP_MASK_REGIDS
	.align		4
        /*0048*/ 	.byte	0x04, 0x29
        /*004a*/ 	.short	(.L_770 - .L_769)


	//   ....[0]....
.L_769:
        /*004c*/ 	.word	0xffffffff


	//   ....[1]....
        /*0050*/ 	.word	0xffffffff


	//   ....[2]....
        /*0054*/ 	.word	0xffffffff


	//   ....[3]....
        /*0058*/ 	.word	0xffffffff


	//   ....[4]....
        /*005c*/ 	.word	0xffffffff


	//   ....[5]....
        /*0060*/ 	.word	0xffffffff


	//   ....[6]....
        /*0064*/ 	.word	0xffffffff


	//   ....[7]....
        /*0068*/ 	.word	0xffffffff


	//----- nvinfo : EIATTR_COOP_GROUP_INSTR_OFFSETS
	.align		4
.L_770:
        /*006c*/ 	.byte	0x04, 0x28
        /*006e*/ 	.short	(.L_772 - .L_771)


	//   ....[0]....
.L_771:
        /*0070*/ 	.word	0x00000270


	//   ....[1]....
        /*0074*/ 	.word	0x000002b0


	//   ....[2]....
        /*0078*/ 	.word	0x00000300


	//   ....[3]....
        /*007c*/ 	.word	0x00000350


	//   ....[4]....
        /*0080*/ 	.word	0x000003d0


	//   ....[5]....
        /*0084*/ 	.word	0x00000420


	//   ....[6]....
        /*0088*/ 	.word	0x00000430


	//   ....[7]....
        /*008c*/ 	.word	0x00000a80


	//----- nvinfo : EIATTR_VRC_CTA_INIT_COUNT
	.align		4
.L_772:
        /*0090*/ 	.byte	0x02, 0x4a
	.zero		1
	.zero		1


	//----- nvinfo : EIATTR_EXIT_INSTR_OFFSETS
	.align		4
        /*0094*/ 	.byte	0x04, 0x1c
        /*0096*/ 	.short	(.L_774 - .L_773)


	//   ....[0]....
.L_773:
        /*0098*/ 	.word	0x00000aa0


	//   ....[1]....
        /*009c*/ 	.word	0x00000af0


	//----- nvinfo : EIATTR_CRS_STACK_SIZE
	.align		4
.L_774:
        /*00a0*/ 	.byte	0x04, 0x1e
        /*00a2*/ 	.short	(.L_776 - .L_775)
.L_775:
        /*00a4*/ 	.word	0x00000000


	//----- nvinfo : EIATTR_CBANK_PARAM_SIZE
	.align		4
.L_776:
        /*00a8*/ 	.byte	0x03, 0x19
        /*00aa*/ 	.short	0x0014


	//----- nvinfo : EIATTR_PARAM_CBANK
	.align		4
        /*00ac*/ 	.byte	0x04, 0x0a
        /*00ae*/ 	.short	(.L_778 - .L_777)
	.align		4
.L_777:
        /*00b0*/ 	.word	index@(.nv.constant0._Z15reduceMultiPassILj64ELb0EEvPKfPfj)
        /*00b4*/ 	.short	0x0380
        /*00b6*/ 	.short	0x0014


	//----- nvinfo : EIATTR_SW_WAR
	.align		4
.L_778:
        /*00b8*/ 	.byte	0x04, 0x36
        /*00ba*/ 	.short	(.L_780 - .L_779)
.L_779:
        /*00bc*/ 	.word	0x00000008
.L_780:


//--------------------- .nv.info._Z15reduceMultiPassILj128ELb0EEvPKfPfj --------------------------
	.section	.nv.info._Z15reduceMultiPassILj128ELb0EEvPKfPfj,"",@"SHT_CUDA_INFO"
	.sectionflags	@""
	.align	4


	//----- nvinfo : EIATTR_CUDA_API_VERSION
	.align		4
        /*0000*/ 	.byte	0x04, 0x37
        /*0002*/ 	.short	(.L_782 - .L_781)
.L_781:
        /*0004*/ 	.word	0x00000082


	//----- nvinfo : EIATTR_KPARAM_INFO
	.align		4
.L_782:
        /*0008*/ 	.byte	0x04, 0x17
        /*000a*/ 	.short	(.L_784 - .L_783)
.L_783:
        /*000c*/ 	.word	0x00000000
        /*0010*/ 	.short	0x0002
        /*0012*/ 	.short	0x0010
        /*0014*/ 	.byte	0x00, 0xf0, 0x11, 0x00


	//----- nvinfo : EIATTR_KPARAM_INFO
	.align		4
.L_784:
        /*0018*/ 	.byte	0x04, 0x17
        /*001a*/ 	.short	(.L_786 - .L_785)
.L_785:
        /*001c*/ 	.word	0x00000000
        /*0020*/ 	.short	0x0001
        /*0022*/ 	.short	0x0008
        /*0024*/ 	.byte	0x00, 0xf5, 0x21, 0x00


	//----- nvinfo : EIATTR_KPARAM_INFO
	.align		4
.L_786:
        /*0028*/ 	.byte	0x04, 0x17
        /*002a*/ 	.short	(.L_788 - .L_787)
.L_787:
        /*002c*/ 	.word	0x00000000
        /*0030*/ 	.short	0x0000
        /*0032*/ 	.short	0x0000
        /*0034*/ 	.byte	0x00, 0xf5, 0x21, 0x00


	//----- nvinfo : EIATTR_SPARSE_MMA_MASK
	.align		4
.L_788:
        /*0038*/ 	.byte	0x03, 0x50
        /*003a*/ 	.short	0x0000


	//----- nvinfo : EIATTR_MAXREG_COUNT
	.align		4
        /*003c*/ 	.byte	0x03, 0x1b
        /*003e*/ 	.short	0x00ff


	//----- nvinfo : EIATTR_NUM_BARRIERS
	.align		4
        /*0040*/ 	.byte	0x02, 0x4c
        /*0042*/ 	.byte	0x01
	.zero		1


	//----- nvinfo : EIATTR_MERCURY_ISA_VERSION
	.align		4
        /*0044*/ 	.byte	0x03, 0x5f
        /*0046*/ 	.short	0x0101


	//----- nvinfo : EIATTR_COOP_GROUP_MASK_REGIDS
	.align		4
        /*0048*/ 	.byte	0x04, 0x29
        /*004a*/ 	.short	(.L_790 - .L_789)


	//   ....[0]....
.L_789:
        /*004c*/ 	.word	0xffffffff


	//   ....[1]....
        /*0050*/ 	.word	0xffffffff


	//   ....[2]....
        /*0054*/ 	.word	0xffffffff


	//   ....[3]....
        /*0058*/ 	.word	0xffffffff


	//   ....[4]....
        /*005c*/ 	.word	0xffffffff


	//   ....[5]....
        /*0060*/ 	.word	0xffffffff


	//   ....[6]....
        /*0064*/ 	.word	0xffffffff


	//   ....[7]....
        /*0068*/ 	.word	0xffffffff


	//----- nvinfo : EIATTR_COOP_GROUP_INSTR_OFFSETS
	.align		4
.L_790:
        /*006c*/ 	.byte	0x04, 0x28
        /*006e*/ 	.short	(.L_792 - .L_791)


	//   ....[0]....
.L_791:
        /*0070*/ 	.word	0x00000270


	//   ....[1]....
        /*0074*/ 	.word	0x000002b0


	//   ....[2]....
        /*0078*/ 	.word	0x00000300


	//   ....[3]....
        /*007c*/ 	.word	0x00000350


	//   ....[4]....
        /*0080*/ 	.word	0x000003d0


	//   ....[5]....
        /*0084*/ 	.word	0x00000420


	//   ....[6]....
        /*0088*/ 	.word	0x00000430


	//   ....[7]....
        /*008c*/ 	.word	0x00000a80


	//----- nvinfo : EIATTR_VRC_CTA_INIT_COUNT
	.align		4
.L_792:
        /*0090*/ 	.byte	0x02, 0x4a
	.zero		1
	.zero		1


	//----- nvinfo : EIATTR_EXIT_INSTR_OFFSETS
	.align		4
        /*0094*/ 	.byte	0x04, 0x1c
        /*0096*/ 	.short	(.L_794 - .L_793)


	//   ....[0]....
.L_793:
        /*0098*/ 	.word	0x00000aa0


	//   ....[1]....
        /*009c*/ 	.word	0x00000af0


	//----- nvinfo : EIATTR_CRS_STACK_SIZE
	.align		4
.L_794:
        /*00a0*/ 	.byte	0x04, 0x1e
        /*00a2*/ 	.short	(.L_796 - .L_795)
.L_795:
        /*00a4*/ 	.word	0x00000000


	//----- nvinfo : EIATTR_CBANK_PARAM_SIZE
	.align		4
.L_796:
        /*00a8*/ 	.byte	0x03, 0x19
        /*00aa*/ 	.short	0x0014


	//----- nvinfo : EIATTR_PARAM_CBANK
	.align		4
        /*00ac*/ 	.byte	0x04, 0x0a
        /*00ae*/ 	.short	(.L_798 - .L_797)
	.align		4
.L_797:
        /*00b0*/ 	.word	index@(.nv.constant0._Z15reduceMultiPassILj128ELb0EEvPKfPfj)
        /*00b4*/ 	.short	0x0380
        /*00b6*/ 	.short	0x0014


	//----- nvinfo : EIATTR_SW_WAR
	.align		4
.L_798:
        /*00b8*/ 	.byte	0x04, 0x36
        /*00ba*/ 	.short	(.L_800 - .L_799)
.L_799:
        /*00bc*/ 	.word	0x00000008
.L_800:


//--------------------- .nv.info._Z15reduceMultiPassILj256ELb0EEvPKfPfj --------------------------
	.section	.nv.info._Z15reduceMultiPassILj256ELb0EEvPKfPfj,"",@"SHT_CUDA_INFO"
	.sectionflags	@""
	.align	4


	//----- nvinfo : EIATTR_CUDA_API_VERSION
	.align		4
        /*0000*/ 	.byte	0x04, 0x37
        /*0002*/ 	.short	(.L_802 - .L_801)
.L_801:
        /*0004*/ 	.word	0x00000082


	//----- nvinfo : EIATTR_KPARAM_INFO
	.align		4
.L_802:
        /*0008*/ 	.byte	0x04, 0x17
        /*000a*/ 	.short	(.L_804 - .L_803)
.L_803:
        /*000c*/ 	.word	0x00000000
        /*0010*/ 	.short	0x0002
        /*0012*/ 	.short	0x0010
        /*0014*/ 	.byte	0x00, 0xf0, 0x11, 0x00


	//----- nvinfo : EIATTR_KPARAM_INFO
	.align		4
.L_804:
        /*0018*/ 	.byte	0x04, 0x17
        /*001a*/ 	.short	(.L_806 - .L_805)
.L_805:
        /*001c*/ 	.word	0x00000000
        /*0020*/ 	.short	0x0001
        /*0022*/ 	.short	0x0008
        /*0024*/ 	.byte	0x00, 0xf5, 0x21, 0x00


	//----- nvinfo : EIATTR_KPARAM_INFO
	.align		4
.L_806:
        /*0028*/ 	.byte	0x04, 0x17
        /*002a*/ 	.short	(.L_808 - .L_807)
.L_807:
        /*002c*/ 	.word	0x00000000
        /*0030*/ 	.short	0x0000
        /*0032*/ 	.short	0x0000
        /*0034*/ 	.byte	0x00, 0xf5, 0x21, 0x00


	//----- nvinfo : EIATTR_SPARSE_MMA_MASK
	.align		4
.L_808:
        /*0038*/ 	.byte	0x03, 0x50
        /*003a*/ 	.short	0x0000


	//----- nvinfo : EIATTR_MAXREG_COUNT
	.align		4
        /*003c*/ 	.byte	0x03, 0x1b
        /*003e*/ 	.short	0x00ff


	//----- nvinfo : EIATTR_NUM_BARRIERS
	.align		4
        /*0040*/ 	.byte	0x02, 0x4c
        /*0042*/ 	.byte	0x01
	.zero		1


	//----- nvinfo : EIATTR_MERCURY_ISA_VERSION
	.align		4
        /*0044*/ 	.byte	0x03, 0x5f
        /*0046*/ 	.short	0x0101


	//----- nvinfo : EIATTR_COOP_GROUP_MASK_REGIDS
	.align		4
        /*0048*/ 	.byte	0x04, 0x29
        /*004a*/ 	.short	(.L_810 - .L_809)


	//   ....[0]....
.L_809:
        /*004c*/ 	.word	0xffffffff


	//   ....[1]....
        /*0050*/ 	.word	0xffffffff


	//   ....[2]....
        /*0054*/ 	.word	0xffffffff


	//   ....[3]....
        /*0058*/ 	.word	0xffffffff


	//   ....[4]....
        /*005c*/ 	.word	0xffffffff


	//   ....[5]....
        /*0060*/ 	.word	0xffffffff


	//   ....[6]....
        /*0064*/ 	.word	0xffffffff


	//   ....[7]....
        /*0068*/ 	.word	0xffffffff


	//----- nvinfo : EIATTR_COOP_GROUP_INSTR_OFFSETS
	.align		4
.L_810:
        /*006c*/ 	.byte	0x04, 0x28
        /*006e*/ 	.short	(.L_812 - .L_811)


	//   ....[0]....
.L_811:
        /*0070*/ 	.word	0x00000270


	//   ....[1]....
        /*0074*/ 	.word	0x000002b0


	//   ....[2]....
        /*0078*/ 	.word	0x00000300


	//   ....[3]....
        /*007c*/ 	.word	0x00000350


	//   ....[4]....
        /*0080*/ 	.word	0x000003d0


	//   ....[5]....
        /*0084*/ 	.word	0x00000420


	//   ....[6]....
        /*0088*/ 	.word	0x00000430


	//   ....[7]....
        /*008c*/ 	.word	0x00000a80


	//----- nvinfo : EIATTR_VRC_CTA_INIT_COUNT
	.align		4
.L_812:
        /*0090*/ 	.byte	0x02, 0x4a
	.zero		1
	.zero		1


	//----- nvinfo : EIATTR_EXIT_INSTR_OFFSETS
	.align		4
        /*0094*/ 	.byte	0x04, 0x1c
        /*0096*/ 	.short	(.L_814 - .L_813)


	//   ....[0]....
.L_813:
        /*0098*/ 	.word	0x00000aa0


	//   ....[1]....
        /*009c*/ 	.word	0x00000af0


	//----- nvinfo : EIATTR_CRS_STACK_SIZE
	.align		4
.L_814:
        /*00a0*/ 	.byte	0x04, 0x1e
        /*00a2*/ 	.short	(.L_816 - .L_815)
.L_815:
        /*00a4*/ 	.word	0x00000000


	//----- nvinfo : EIATTR_CBANK_PARAM_SIZE
	.align		4
.L_816:
        /*00a8*/ 	.byte	0x03, 0x19
        /*00aa*/ 	.short	0x0014


	//----- nvinfo : EIATTR_PARAM_CBANK
	.align		4
        /*00ac*/ 	.byte	0x04, 0x0a
        /*00ae*/ 	.short	(.L_818 - .L_817)
	.align		4
.L_817:
        /*00b0*/ 	.word	index@(.nv.constant0._Z15reduceMultiPassILj256ELb0EEvPKfPfj)
        /*00b4*/ 	.short	0x0380
        /*00b6*/ 	.short	0x0014


	//----- nvinfo : EIATTR_SW_WAR
	.align		4
.L_818:
        /*00b8*/ 	.byte	0x04, 0x36
        /*00ba*/ 	.short	(.L_820 - .L_819)
.L_819:
        /*00bc*/ 	.word	0x00000008
.L_820:


//--------------------- .nv.info._Z15reduceMultiPassILj512ELb0EEvPKfPfj --------------------------
	.section	.nv.info._Z15reduceMultiPassILj512ELb0EEvPKfPfj,"",@"SHT_CUDA_INFO"
	.sectionflags	@""
	.align	4


	//----- nvinfo : EIATTR_CUDA_API_VERSION
	.align		4
        /*0000*/ 	.byte	0x04, 0x37
        /*0002*/ 	.short	(.L_822 - .L_821)
.L_821:
        /*0004*/ 	.word	0x00000082


	//----- nvinfo : EIATTR_KPARAM_INFO
	.align		4
.L_822:
        /*0008*/ 	.byte	0x04, 0x17
        /*000a*/ 	.short	(.L_824 - .L_823)
.L_823:
        /*000c*/ 	.word	0x00000000
        /*0010*/ 	.short	0x0002
        /*0012*/ 	.short	0x0010
        /*0014*/ 	.byte	0x00, 0xf0, 0x11, 0x00


	//----- nvinfo : EIATTR_KPARAM_INFO
	.align		4
.L_824:
        /*0018*/ 	.byte	0x04, 0x17
        /*001a*/ 	.short	(.L_826 - .L_825)
.L_825:
        /*001c*/ 	.word	0x00000000
        /*0020*/ 	.short	0x0001
        /*0022*/ 	.short	0x0008
        /*0024*/ 	.byte	0x00, 0xf5, 0x21, 0x00


	//----- nvinfo : EIATTR_KPARAM_INFO
	.align		4
.L_826:
        /*0028*/ 	.byte	0x04, 0x17
        /*002a*/ 	.short	(.L_828 - .L_827)
.L_827:
        /*002c*/ 	.word	0x00000000
        /*0030*/ 	.short	0x0000
        /*0032*/ 	.short	0x0000
        /*0034*/ 	.byte	0x00, 0xf5, 0x21, 0x00


	//----- nvinfo : EIATTR_SPARSE_MMA_MASK
	.align		4
.L_828:
        /*0038*/ 	.byte	0x03, 0x50
        /*003a*/ 	.short	0x0000


	//----- nvinfo : EIATTR_MAXREG_COUNT
	.align		4
        /*003c*/ 	.byte	0x03, 0x1b
        /*003e*/ 	.short	0x00ff


	//----- nvinfo : EIATTR_NUM_BARRIERS
	.align		4
        /*0040*/ 	.byte	0x02, 0x4c
        /*0042*/ 	.byte	0x01
	.zero		1


	//----- nvinfo : EIATTR_MERCURY_ISA_VERSION
	.align		4
        /*0044*/ 	.byte	0x03, 0x5f
        /*0046*/ 	.short	0x0101


	//----- nvinfo : EIATTR_COOP_GROUP_MASK_REGIDS
	.align		4
        /*0048*/ 	.byte	0x04, 0x29
        /*004a*/ 	.short	(.L_830 - .L_829)


	//   ....[0]....
.L_829:
        /*004c*/ 	.word	0xffffffff


	//   ....[1]....
        /*0050*/ 	.word	0xffffffff


	//   ....[2]....
        /*0054*/ 	.word	0xffffffff


	//   ....[3]....
        /*0058*/ 	.word	0xffffffff


	//   ....[4]....
        /*005c*/ 	.word	0xffffffff


	//   ....[5]....
        /*0060*/ 	.word	0xffffffff


	//   ....[6]....
        /*0064*/ 	.word	0xffffffff


	//   ....[7]....
        /*0068*/ 	.word	0xffffffff


	//----- nvinfo : EIATTR_COOP_GROUP_INSTR_OFFSETS
	.align		4
.L_830:
        /*006c*/ 	.byte	0x04, 0x28
        /*006e*/ 	.short	(.L_832 - .L_831)


	//   ....[0]....
.L_831:
        /*0070*/ 	.word	0x00000280


	//   ....[1]....
        /*0074*/ 	.word	0x000002c0


	//   ....[2]....
        /*0078*/ 	.word	0x00000310


	//   ....[3]....
        /*007c*/ 	.word	0x00000360


	//   ....[4]....
        /*0080*/ 	.word	0x000003e0


	//   ....[5]....
        /*0084*/ 	.word	0x00000430


	//   ....[6]....
        /*0088*/ 	.word	0x00000440


	//   ....[7]....
        /*008c*/ 	.word	0x00000a90


	//----- nvinfo : EIATTR_VRC_CTA_INIT_COUNT
	.align		4
.L_832:
        /*0090*/ 	.byte	0x02, 0x4a
	.zero		1
	.zero		1


	//----- nvinfo : EIATTR_EXIT_INSTR_OFFSETS
	.align		4
        /*0094*/ 	.byte	0x04, 0x1c
        /*0096*/ 	.short	(.L_834 - .L_833)


	//   ....[0]....
.L_833:
        /*0098*/ 	.word	0x00000ab0


	//   ....[1]....
        /*009c*/ 	.word	0x00000b00


	//----- nvinfo : EIATTR_CRS_STACK_SIZE
	.align		4
.L_834:
        /*00a0*/ 	.byte	0x04, 0x1e
        /*00a2*/ 	.short	(.L_836 - .L_835)
.L_835:
        /*00a4*/ 	.word	0x00000000


	//----- nvinfo : EIATTR_CBANK_PARAM_SIZE
	.align		4
.L_836:
        /*00a8*/ 	.byte	0x03, 0x19
        /*00aa*/ 	.short	0x0014


	//----- nvinfo : EIATTR_PARAM_CBANK
	.align		4
        /*00ac*/ 	.byte	0x04, 0x0a
        /*00ae*/ 	.short	(.L_838 - .L_837)
	.align		4
.L_837:
        /*00b0*/ 	.word	index@(.nv.constant0._Z15reduceMultiPassILj512ELb0EEvPKfPfj)
        /*00b4*/ 	.short	0x0380
        /*00b6*/ 	.short	0x0014


	//----- nvinfo : EIATTR_SW_WAR
	.align		4
.L_838:
        /*00b8*/ 	.byte	0x04, 0x36
        /*00ba*/ 	.short	(.L_840 - .L_839)
.L_839:
        /*00bc*/ 	.word	0x00000008
.L_840:


//--------------------- .nv.info._Z15reduceMultiPassILj1ELb1EEvPKfPfj --------------------------
	.section	.nv.info._Z15reduceMultiPassILj1ELb1EEvPKfPfj,"",@"SHT_CUDA_INFO"
	.sectionflags	@""
	.align	4


	//----- nvinfo : EIATTR_CUDA_API_VERSION
	.align		4
        /*0000*/ 	.byte	0x04, 0x37
        /*0002*/ 	.short	(.L_842 - .L_841)
.L_841:
        /*0004*/ 	.word	0x00000082


	//----- nvinfo : EIATTR_KPARAM_INFO
	.align		4
.L_842:
        /*0008*/ 	.byte	0x04, 0x17
        /*000a*/ 	.short	(.L_844 - .L_843)
.L_843:
        /*000c*/ 	.word	0x00000000
        /*0010*/ 	.short	0x0002
        /*0012*/ 	.short	0x0010
        /*0014*/ 	.byte	0x00, 0xf0, 0x11, 0x00


	//----- nvinfo : EIATTR_KPARAM_INFO
	.align		4
.L_844:
        /*0018*/ 	.byte	0x04, 0x17
        /*001a*/ 	.short	(.L_846 - .L_845)
.L_845:
        /*001c*/ 	.word	0x00000000
        /*0020*/ 	.short	0x0001
        /*0022*/ 	.short	0x0008
        /*0024*/ 	.byte	0x00, 0xf5, 0x21, 0x00


	//----- nvinfo : EIATTR_KPARAM_INFO
	.align		4
.L_846:
        /*0028*/ 	.byte	0x04, 0x17
        /*002a*/ 	.short	(.L_848 - .L_847)
.L_847:
        /*002c*/ 	.word	0x00000000
        /*0030*/ 	.short	0x0000
        /*0032*/ 	.short	0x0000
        /*0034*/ 	.byte	0x00, 0xf5, 0x21, 0x00


	//----- nvinfo : EIATTR_SPARSE_MMA_MASK
	.align		4
.L_848:
        /*0038*/ 	.byte	0x03, 0x50
        /*003a*/ 	.short	0x0000


	//----- nvinfo : EIATTR_MAXREG_COUNT
	.align		4
        /*003c*/ 	.byte	0x03, 0x1b
        /*003e*/ 	.short	0x00ff


	//----- nvinfo : EIATTR_NUM_BARRIERS
	.align		4
        /*0040*/ 	.byte	0x02, 0x4c
        /*0042*/ 	.byte	0x01
	.zero		1


	//----- nvinfo : EIATTR_MERCURY_ISA_VERSION
	.align		4
        /*0044*/ 	.byte	0x03, 0x5f
        /*0046*/ 	.short	0x0101


	//----- nvinfo : EIATTR_COOP_GROUP_MASK_REGIDS
	.align		4
        /*0048*/ 	.byte	0x04, 0x29
        /*004a*/ 	.short	(.L_850 - .L_849)


	//   ....[0]....
.L_849:
        /*004c*/ 	.word	0xffffffff


	//   ....[1]....
        /*0050*/ 	.word	0xffffffff


	//   ....[2]....
        /*0054*/ 	.word	0xffffffff


	//   ....[3]....
        /*0058*/ 	.word	0xffffffff


	//   ....[4]....
        /*005c*/ 	.word	0xffffffff


	//   ....[5]....
        /*0060*/ 	.word	0xffffffff


	//   ....[6]....
        /*0064*/ 	.word	0xffffffff


	//   ....[7]....
        /*0068*/ 	.word	0xffffffff


	//----- nvinfo : EIATTR_COOP_GROUP_INSTR_OFFSETS
	.align		4
.L_850:
        /*006c*/ 	.byte	0x04, 0x28
        /*006e*/ 	.short	(.L_852 - .L_851)


	//   ....[0]....
.L_851:
        /*0070*/ 	.word	0x00000230


	//   ....[1]....
        /*0074*/ 	.word	0x00000290


	//   ....[2]....
        /*0078*/ 	.word	0x000002e0


	//   ....[3]....
        /*007c*/ 	.word	0x00000330


	//   ....[4]....
        /*0080*/ 	.word	0x00000380


	//   ....[5]....
        /*0084*/ 	.word	0x000003d0


	//   ....[6]....
        /*0088*/ 	.word	0x000003e0


	//   ....[7]....
        /*008c*/ 	.word	0x00000a30


	//----- nvinfo : EIATTR_VRC_CTA_INIT_COUNT
	.align		4
.L_852:
        /*0090*/ 	.byte	0x02, 0x4a
	.zero		1
	.zero		1


	//----- nvinfo : EIATTR_EXIT_INSTR_OFFSETS
	.align		4
        /*0094*/ 	.byte	0x04, 0x1c
        /*0096*/ 	.short	(.L_854 - .L_853)


	//   ....[0]....
.L_853:
        /*0098*/ 	.word	0x00000a50


	//   ....[1]....
        /*009c*/ 	.word	0x00000aa0


	//----- nvinfo : EIATTR_CRS_STACK_SIZE
	.align		4
.L_854:
        /*00a0*/ 	.byte	0x04, 0x1e
        /*00a2*/ 	.short	(.L_856 - .L_855)
.L_855:
        /*00a4*/ 	.word	0x00000000


	//----- nvinfo : EIATTR_CBANK_PARAM_SIZE
	.align		4
.L_856:
        /*00a8*/ 	.byte	0x03, 0x19
        /*00aa*/ 	.short	0x0014


	//----- nvinfo : EIATTR_PARAM_CBANK
	.align		4
        /*00ac*/ 	.byte	0x04, 0x0a
        /*00ae*/ 	.short	(.L_858 - .L_857)
	.align		4
.L_857:
        /*00b0*/ 	.word	index@(.nv.constant0._Z15reduceMultiPassILj1ELb1EEvPKfPfj)
        /*00b4*/ 	.short	0x0380
        /*00b6*/ 	.short	0x0014


	//----- nvinfo : EIATTR_SW_WAR
	.align		4
.L_858:
        /*00b8*/ 	.byte	0x04, 0x36
        /*00ba*/ 	.short	(.L_860 - .L_859)
.L_859:
        /*00bc*/ 	.word	0x00000008
.L_860:


//--------------------- .nv.info._Z15reduceMultiPassILj2ELb1EEvPKfPfj --------------------------
	.section	.nv.info._Z15reduceMultiPassILj2ELb1EEvPKfPfj,"",@"SHT_CUDA_INFO"
	.sectionflags	@""
	.align	4


	//----- nvinfo : EIATTR_CUDA_API_VERSION
	.align		4
        /*0000*/ 	.byte	0x04, 0x37
        /*0002*/ 	.short	(.L_862 - .L_861)
.L_861:
        /*0004*/ 	.word	0x00000082


	//----- nvinfo : EIATTR_KPARAM_INFO
	.align		4
.L_862:
        /*0008*/ 	.byte	0x04, 0x17
        /*000a*/ 	.short	(.L_864 - .L_863)
.L_863:
        /*000c*/ 	.word	0x00000000
        /*0010*/ 	.short	0x0002
        /*0012*/ 	.short	0x0010
        /*0014*/ 	.byte	0x00, 0xf0, 0x11, 0x00


	//----- nvinfo : EIATTR_KPARAM_INFO
	.align		4
.L_864:
        /*0018*/ 	.byte	0x04, 0x17
        /*001a*/ 	.short	(.L_866 - .L_865)
.L_865:
        /*001c*/ 	.word	0x00000000
        /*0020*/ 	.short	0x0001
        /*0022*/ 	.short	0x0008
        /*0024*/ 	.byte	0x00, 0xf5, 0x21, 0x00


	//----- nvinfo : EIATTR_KPARAM_INFO
	.align		4
.L_866:
        /*0028*/ 	.byte	0x04, 0x17
        /*002a*/ 	.short	(.L_868 - .L_867)
.L_867:
        /*002c*/ 	.word	0x00000000
        /*0030*/ 	.short	0x0000
        /*0032*/ 	.short	0x0000
        /*0034*/ 	.byte	0x00, 0xf5, 0x21, 0x00


	//----- nvinfo : EIATTR_SPARSE_MMA_MASK
	.align		4
.L_868:
        /*0038*/ 	.byte	0x03, 0x50
        /*003a*/ 	.short	0x0000


	//----- nvinfo : EIATTR_MAXREG_COUNT
	.align		4
        /*003c*/ 	.byte	0x03, 0x1b
        /*003e*/ 	.short	0x00ff


	//----- nvinfo : EIATTR_NUM_BARRIERS
	.align		4
        /*0040*/ 	.byte	0x02, 0x4c
        /*0042*/ 	.byte	0x01
	.zero		1


	//----- nvinfo : EIATTR_MERCURY_ISA_VERSION
	.align		4
        /*0044*/ 	.byte	0x03, 0x5f
        /*0046*/ 	.short	0x0101


	//----- nvinfo : EIATTR_COOP_GROUP_MASK_REGIDS
	.align		4
        /*0048*/ 	.byte	0x04, 0x29
        /*004a*/ 	.short	(.L_870 - .L_869)


	//   ....[0]....
.L_869:
        /*004c*/ 	.word	0xffffffff


	//   ....[1]....
        /*0050*/ 	.word	0xffffffff


	//   ....[2]....
        /*0054*/ 	.word	0xffffffff


	//   ....[3]....
        /*0058*/ 	.word	0xffffffff


	//   ....[4]....
        /*005c*/ 	.word	0xffffffff


	//   ....[5]....
        /*0060*/ 	.word	0xffffffff


	//   ....[6]....
        /*0064*/ 	.word	0xffffffff


	//   ....[7]....
        /*0068*/ 	.word	0xffffffff


	//----- nvinfo : EIATTR_COOP_GROUP_INSTR_OFFSETS
	.align		4
.L_870:
        /*006c*/ 	.byte	0x04, 0x28
        /*006e*/ 	.short	(.L_872 - .L_871)


	//   ....[0]....
.L_871:
        /*0070*/ 	.word	0x00000250


	//   ....[1]....
        /*0074*/ 	.word	0x000002b0


	//   ....[2]....
        /*0078*/ 	.word	0x00000300


	//   ....[3]....
        /*007c*/ 	.word	0x00000350


	//   ....[4]....
        /*0080*/ 	.word	0x000003a0


	//   ....[5]....
        /*0084*/ 	.word	0x000003f0


	//   ....[6]....
        /*0088*/ 	.word	0x00000400


	//   ....[7]....
        /*008c*/ 	.word	0x00000a50


	//----- nvinfo : EIATTR_VRC_CTA_INIT_COUNT
	.align		4
.L_872:
        /*0090*/ 	.byte	0x02, 0x4a
	.zero		1
	.zero		1


	//----- nvinfo : EIATTR_EXIT_INSTR_OFFSETS
	.align		4
        /*0094*/ 	.byte	0x04, 0x1c
        /*0096*/ 	.short	(.L_874 - .L_873)


	//   ....[0]....
.L_873:
        /*0098*/ 	.word	0x00000a70


	//   ....[1]....
        /*009c*/ 	.word	0x00000ac0


	//----- nvinfo : EIATTR_CRS_STACK_SIZE
	.align		4
.L_874:
        /*00a0*/ 	.byte	0x04, 0x1e
        /*00a2*/ 	.short	(.L_876 - .L_875)
.L_875:
        /*00a4*/ 	.word	0x00000000


	//----- nvinfo : EIATTR_CBANK_PARAM_SIZE
	.align		4
.L_876:
        /*00a8*/ 	.byte	0x03, 0x19
        /*00aa*/ 	.short	0x0014


	//----- nvinfo : EIATTR_PARAM_CBANK
	.align		4
        /*00ac*/ 	.byte	0x04, 0x0a
        /*00ae*/ 	.short	(.L_878 - .L_877)
	.align		4
.L_877:
        /*00b0*/ 	.word	index@(.nv.constant0._Z15reduceMultiPassILj2ELb1EEvPKfPfj)
        /*00b4*/ 	.short	0x0380
        /*00b6*/ 	.short	0x0014


	//----- nvinfo : EIATTR_SW_WAR
	.align		4
.L_878:
        /*00b8*/ 	.byte	0x04, 0x36
        /*00ba*/ 	.short	(.L_880 - .L_879)
.L_879:
        /*00bc*/ 	.word	0x00000008
.L_880:


//--------------------- .nv.info._Z15reduceMultiPassILj4ELb1EEvPKfPfj --------------------------
	.section	.nv.info._Z15reduceMultiPassILj4ELb1EEvPKfPfj,"",@"SHT_CUDA_INFO"
	.sectionflags	@""
	.align	4


	//----- nvinfo : EIATTR_CUDA_API_VERSION
	.align		4
        /*0000*/ 	.byte	0x04, 0x37
        /*0002*/ 	.short	(.L_882 - .L_881)
.L_881:
        /*0004*/ 	.word	0x00000082


	//----- nvinfo : EIATTR_KPARAM_INFO
	.align		4
.L_882:
        /*0008*/ 	.byte	0x04, 0x17
        /*000a*/ 	.short	(.L_884 - .L_883)
.L_883:
        /*000c*/ 	.word	0x00000000
        /*0010*/ 	.short	0x0002
        /*0012*/ 	.short	0x0010
        /*0014*/ 	.byte	0x00, 0xf0, 0x11, 0x00


	//----- nvinfo : EIATTR_KPARAM_INFO
	.align		4
.L_884:
        /*0018*/ 	.byte	0x04, 0x17
        /*001a*/ 	.short	(.L_886 - .L_885)
.L_885:
        /*001c*/ 	.word	0x00000000
        /*0020*/ 	.short	0x0001
        /*0022*/ 	.short	0x0008
        /*0024*/ 	.byte	0x00, 0xf5, 0x21, 0x00


	//----- nvinfo : EIATTR_KPARAM_INFO
	.align		4
.L_886:
        /*0028*/ 	.byte	0x04, 0x17
        /*002a*/ 	.short	(.L_888 - .L_887)
.L_887:
        /*002c*/ 	.word	0x00000000
        /*0030*/ 	.short	0x0000
        /*0032*/ 	.short	0x0000
        /*0034*/ 	.byte	0x00, 0xf5, 0x21, 0x00


	//----- nvinfo : EIATTR_SPARSE_MMA_MASK
	.align		4
.L_888:
        /*0038*/ 	.byte	0x03, 0x50
        /*003a*/ 	.short	0x0000


	//----- nvinfo : EIATTR_MAXREG_COUNT
	.align		4
        /*003c*/ 	.byte	0x03, 0x1b
        /*003e*/ 	.short	0x00ff


	//----- nvinfo : EIATTR_NUM_BARRIERS
	.align		4
        /*0040*/ 	.byte	0x02, 0x4c
        /*0042*/ 	.byte	0x01
	.zero		1


	//----- nvinfo : EIATTR_MERCURY_ISA_VERSION
	.align		4
        /*0044*/ 	.byte	0x03, 0x5f
        /*0046*/ 	.short	0x0101


	//----- nvinfo : EIATTR_COOP_GROUP_MASK_REGIDS
	.align		4
        /*0048*/ 	.byte	0x04, 0x29
        /*004a*/ 	.short	(.L_890 - .L_889)


	//   ....[0]....
.L_889:
        /*004c*/ 	.word	0xffffffff


	//   ....[1]....
        /*0050*/ 	.word	0xffffffff


	//   ....[2]....
        /*0054*/ 	.word	0xffffffff


	//   ....[3]....
        /*0058*/ 	.word	0xffffffff


	//   ....[4]....
        /*005c*/ 	.word	0xffffffff


	//   ....[5]....
        /*0060*/ 	.word	0xffffffff


	//   ....[6]....
        /*0064*/ 	.word	0xffffffff


	//   ....[7]....
        /*0068*/ 	.word	0xffffffff


	//----- nvinfo : EIATTR_COOP_GROUP_INSTR_OFFSETS
	.align		4
.L_890:
        /*006c*/ 	.byte	0x04, 0x28
        /*006e*/ 	.short	(.L_892 - .L_891)


	//   ....[0]....
.L_891:
        /*0070*/ 	.word	0x00000250


	//   ....[1]....
        /*0074*/ 	.word	0x000002b0


	//   ....[2]....
        /*0078*/ 	.word	0x00000300


	//   ....[3]....
        /*007c*/ 	.word	0x00000350


	//   ....[4]....
        /*0080*/ 	.word	0x000003a0


	//   ....[5]....
        /*0084*/ 	.word	0x000003f0


	//   ....[6]....
        /*0088*/ 	.word	0x00000400


	//   ....[7]....
        /*008c*/ 	.word	0x00000a50


	//----- nvinfo : EIATTR_VRC_CTA_INIT_COUNT
	.align		4
.L_892:
        /*0090*/ 	.byte	0x02, 0x4a
	.zero		1
	.zero		1


	//----- nvinfo : EIATTR_EXIT_INSTR_OFFSETS
	.align		4
        /*0094*/ 	.byte	0x04, 0x1c
        /*0096*/ 	.short	(.L_894 - .L_893)


	//   ....[0]....
.L_893:
        /*0098*/ 	.word	0x00000a70


	//   ....[1]....
        /*009c*/ 	.word	0x00000ac0


	//----- nvinfo : EIATTR_CRS_STACK_SIZE
	.align		4
.L_894:
        /*00a0*/ 	.byte	0x04, 0x1e
        /*00a2*/ 	.short	(.L_896 - .L_895)
.L_895:
        /*00a4*/ 	.word	0x00000000


	//----- nvinfo : EIATTR_CBANK_PARAM_SIZE
	.align		4
.L_896:
        /*00a8*/ 	.byte	0x03, 0x19
        /*00aa*/ 	.short	0x0014


	//----- nvinfo : EIATTR_PARAM_CBANK
	.align		4
        /*00ac*/ 	.byte	0x04, 0x0a
        /*00ae*/ 	.short	(.L_898 - .L_897)
	.align		4
.L_897:
        /*00b0*/ 	.word	index@(.nv.constant0._Z15reduceMultiPassILj4ELb1EEvPKfPfj)
        /*00b4*/ 	.short	0x0380
        /*00b6*/ 	.short	0x0014


	//----- nvinfo : EIATTR_SW_WAR
	.align		4
.L_898:
        /*00b8*/ 	.byte	0x04, 0x36
        /*00ba*/ 	.short	(.L_900 - .L_899)
.L_899:
        /*00bc*/ 	.word	0x00000008
.L_900:


//--------------------- .nv.info._Z15reduceMultiPassILj8ELb1EEvPKfPfj --------------------------
	.section	.nv.info._Z15reduceMultiPassILj8ELb1EEvPKfPfj,"",@"SHT_CUDA_INFO"
	.sectionflags	@""
	.align	4


	//----- nvinfo : EIATTR_CUDA_API_VERSION
	.align		4
        /*0000*/ 	.byte	0x04, 0x37
        /*0002*/ 	.short	(.L_902 - .L_901)
.L_901:
        /*0004*/ 	.word	0x00000082


	//----- nvinfo : EIATTR_KPARAM_INFO
	.align		4
.L_902:
        /*0008*/ 	.byte	0x04, 0x17
        /*000a*/ 	.short	(.L_904 - .L_903)
.L_903:
        /*000c*/ 	.word	0x00000000
        /*0010*/ 	.short	0x0002
        /*0012*/ 	.short	0x0010
        /*0014*/ 	.byte	0x00, 0xf0, 0x11, 0x00


	//----- nvinfo : EIATTR_KPARAM_INFO
	.align		4
.L_904:
        /*0018*/ 	.byte	0x04, 0x17
        /*001a*/ 	.short	(.L_906 - .L_905)
.L_905:
        /*001c*/ 	.word	0x00000000
        /*0020*/ 	.short	0x0001
        /*0022*/ 	.short	0x0008
        /*0024*/ 	.byte	0x00, 0xf5, 0x21, 0x00


	//----- nvinfo : EIATTR_KPARAM_INFO
	.align		4
.L_906:
        /*0028*/ 	.byte	0x04, 0x17
        /*002a*/ 	.short	(.L_908 - .L_907)
.L_907:
        /*002c*/ 	.word	0x00000000
        /*0030*/ 	.short	0x0000
        /*0032*/ 	.short	0x0000
        /*0034*/ 	.byte	0x00, 0xf5, 0x21, 0x00


	//----- nvinfo : EIATTR_SPARSE_MMA_MASK
	.align		4
.L_908:
        /*0038*/ 	.byte	0x03, 0x50
        /*003a*/ 	.short	0x0000


	//----- nvinfo : EIATTR_MAXREG_COUNT
	.align		4
        /*003c*/ 	.byte	0x03, 0x1b
        /*003e*/ 	.short	0x00ff


	//----- nvinfo : EIATTR_NUM_BARRIERS
	.align		4
        /*0040*/ 	.byte	0x02, 0x4c
        /*0042*/ 	.byte	0x01
	.zero		1


	//----- nvinfo : EIATTR_MERCURY_ISA_VERSION
	.align		4
        /*0044*/ 	.byte	0x03, 0x5f
        /*0046*/ 	.short	0x0101


	//----- nvinfo : EIATTR_COOP_GROUP_MASK_REGIDS
	.align		4
        /*0048*/ 	.byte	0x04, 0x29
        /*004a*/ 	.short	(.L_910 - .L_909)


	//   ....[0]....
.L_909:
        /*004c*/ 	.word	0xffffffff


	//   ....[1]....
        /*0050*/ 	.word	0xffffffff


	//   ....[2]....
        /*0054*/ 	.word	0xffffffff


	//   ....[3]....
        /*0058*/ 	.word	0xffffffff


	//   ....[4]....
        /*005c*/ 	.word	0xffffffff


	//   ....[5]....
        /*0060*/ 	.word	0xffffffff


	//   ....[6]....
        /*0064*/ 	.word	0xffffffff


	//   ....[7]....
        /*0068*/ 	.word	0xffffffff


	//----- nvinfo : EIATTR_COOP_GROUP_INSTR_OFFSETS
	.align		4
.L_910:
        /*006c*/ 	.byte	0x04, 0x28
        /*006e*/ 	.short	(.L_912 - .L_911)


	//   ....[0]....
.L_911:
        /*0070*/ 	.word	0x00000250


	//   ....[1]....
        /*0074*/ 	.word	0x000002b0


	//   ....[2]....
        /*0078*/ 	.word	0x00000300


	//   ....[3]....
        /*007c*/ 	.word	0x00000350


	//   ....[4]....
        /*0080*/ 	.word	0x000003a0


	//   ....[5]....
        /*0084*/ 	.word	0x000003f0


	//   ....[6]....
        /*0088*/ 	.word	0x00000400


	//   ....[7]....
        /*008c*/ 	.word	0x00000a50


	//----- nvinfo : EIATTR_VRC_CTA_INIT_COUNT
	.align		4
.L_912:
        /*0090*/ 	.byte	0x02, 0x4a
	.zero		1
	.zero		1


	//----- nvinfo : EIATTR_EXIT_INSTR_OFFSETS
	.align		4
        /*0094*/ 	.byte	0x04, 0x1c
        /*0096*/ 	.short	(.L_914 - .L_913)


	//   ....[0]....
.L_913:
        /*0098*/ 	.word	0x00000a70


	//   ....[1]....
        /*009c*/ 	.word	0x00000ac0


	//----- nvinfo : EIATTR_CRS_STACK_SIZE
	.align		4
.L_914:
        /*00a0*/ 	.byte	0x04, 0x1e
        /*00a2*/ 	.short	(.L_916 - .L_915)
.L_915:
        /*00a4*/ 	.word	0x00000000


	//----- nvinfo : EIATTR_CBANK_PARAM_SIZE
	.align		4
.L_916:
        /*00a8*/ 	.byte	0x03, 0x19
        /*00aa*/ 	.short	0x0014


	//----- nvinfo : EIATTR_PARAM_CBANK
	.align		4
        /*00ac*/ 	.byte	0x04, 0x0a
        /*00ae*/ 	.short	(.L_918 - .L_917)
	.align		4
.L_917:
        /*00b0*/ 	.word	index@(.nv.constant0._Z15reduceMultiPassILj8ELb1EEvPKfPfj)
        /*00b4*/ 	.short	0x0380
        /*00b6*/ 	.short	0x0014


	//----- nvinfo : EIATTR_SW_WAR
	.align		4
.L_918:
        /*00b8*/ 	.byte	0x04, 0x36
        /*00ba*/ 	.short	(.L_920 - .L_919)
.L_919:
        /*00bc*/ 	.word	0x00000008
.L_920:


//--------------------- .nv.info._Z15reduceMultiPassILj16ELb1EEvPKfPfj --------------------------
	.section	.nv.info._Z15reduceMultiPassILj16ELb1EEvPKfPfj,"",@"SHT_CUDA_INFO"
	.sectionflags	@""
	.align	4


	//----- nvinfo : EIATTR_CUDA_API_VERSION
	.align		4
        /*0000*/ 	.byte	0x04, 0x37
        /*0002*/ 	.short	(.L_922 - .L_921)
.L_921:
        /*0004*/ 	.word	0x00000082


	//----- nvinfo : EIATTR_KPARAM_INFO
	.align		4
.L_922:
        /*0008*/ 	.byte	0x04, 0x17
        /*000a*/ 	.short	(.L_924 - .L_923)
.L_923:
        /*000c*/ 	.word	0x00000000
        /*0010*/ 	.short	0x0002
        /*0012*/ 	.short	0x0010
        /*0014*/ 	.byte	0x00, 0xf0, 0x11, 0x00


	//----- nvinfo : EIATTR_KPARAM_INFO
	.align		4
.L_924:
        /*0018*/ 	.byte	0x04, 0x17
        /*001a*/ 	.short	(.L_926 - .L_925)
.L_925:
        /*001c*/ 	.word	0x00000000
        /*0020*/ 	.short	0x0001
        /*0022*/ 	.short	0x0008
        /*0024*/ 	.byte	0x00, 0xf5, 0x21, 0x00


	//----- nvinfo : EIATTR_KPARAM_INFO
	.align		4
.L_926:
        /*0028*/ 	.byte	0x04, 0x17
        /*002a*/ 	.short	(.L_928 - .L_927)
.L_927:
        /*002c*/ 	.word	0x00000000
        /*0030*/ 	.short	0x0000
        /*0032*/ 	.short	0x0000
        /*0034*/ 	.byte	0x00, 0xf5, 0x21, 0x00


	//----- nvinfo : EIATTR_SPARSE_MMA_MASK
	.align		4
.L_928:
        /*0038*/ 	.byte	0x03, 0x50
        /*003a*/ 	.short	0x0000


	//----- nvinfo : EIATTR_MAXREG_COUNT
	.align		4
        /*003c*/ 	.byte	0x03, 0x1b
        /*003e*/ 	.short	0x00ff


	//----- nvinfo : EIATTR_NUM_BARRIERS
	.align		4
        /*0040*/ 	.byte	0x02, 0x4c
        /*0042*/ 	.byte	0x01
	.zero		1


	//----- nvinfo : EIATTR_MERCURY_ISA_VERSION
	.align		4
        /*0044*/ 	.byte	0x03, 0x5f
        /*0046*/ 	.short	0x0101


	//----- nvinfo : EIATTR_COOP_GROUP_MASK_REGIDS
	.align		4
        /*0048*/ 	.byte	0x04, 0x29
        /*004a*/ 	.short	(.L_930 - .L_929)


	//   ....[0]....
.L_929:
        /*004c*/ 	.word	0xffffffff


	//   ....[1]....
        /*0050*/ 	.word	0xffffffff


	//   ....[2]....
        /*0054*/ 	.word	0xffffffff


	//   ....[3]....
        /*0058*/ 	.word	0xffffffff


	//   ....[4]....
        /*005c*/ 	.word	0xffffffff


	//   ....[5]....
        /*0060*/ 	.word	0xffffffff


	//   ....[6]....
        /*0064*/ 	.word	0xffffffff


	//   ....[7]....
        /*0068*/ 	.word	0xffffffff


	//----- nvinfo : EIATTR_COOP_GROUP_INSTR_OFFSETS
	.align		4
.L_930:
        /*006c*/ 	.byte	0x04, 0x28
        /*006e*/ 	.short	(.L_932 - .L_931)


	//   ....[0]....
.L_931:
        /*0070*/ 	.word	0x00000250


	//   ....[1]....
        /*0074*/ 	.word	0x000002b0


	//   ....[2]....
        /*0078*/ 	.word	0x00000300


	//   ....[3]....
        /*007c*/ 	.word	0x00000350


	//   ....[4]....
        /*0080*/ 	.word	0x000003a0


	//   ....[5]....
        /*0084*/ 	.word	0x000003f0


	//   ....[6]....
        /*0088*/ 	.word	0x00000400


	//   ....[7]....
        /*008c*/ 	.word	0x00000a50


	//----- nvinfo : EIATTR_VRC_CTA_INIT_COUNT
	.align		4
.L_932:
        /*0090*/ 	.byte	0x02, 0x4a
	.zero		1
	.zero		1


	//----- nvinfo : EIATTR_EXIT_INSTR_OFFSETS
	.align		4
        /*0094*/ 	.byte	0x04, 0x1c
        /*0096*/ 	.short	(.L_934 - .L_933)


	//   ....[0]....
.L_933:
        /*0098*/ 	.word	0x00000a70


	//   ....[1]....
        /*009c*/ 	.word	0x00000ac0


	//----- nvinfo : EIATTR_CRS_STACK_SIZE
	.align		4
.L_934:
        /*00a0*/ 	.byte	0x04, 0x1e
        /*00a2*/ 	.short	(.L_936 - .L_935)
.L_935:
        /*00a4*/ 	.word	0x00000000


	//----- nvinfo : EIATTR_CBANK_PARAM_SIZE
	.align		4
.L_936:
        /*00a8*/ 	.byte	0x03, 0x19
        /*00aa*/ 	.short	0x0014


	//----- nvinfo : EIATTR_PARAM_CBANK
	.align		4
        /*00ac*/ 	.byte	0x04, 0x0a
        /*00ae*/ 	.short	(.L_938 - .L_937)
	.align		4
.L_937:
        /*00b0*/ 	.word	index@(.nv.constant0._Z15reduceMultiPassILj16ELb1EEvPKfPfj)
        /*00b4*/ 	.short	0x0380
        /*00b6*/ 	.short	0x0014


	//----- nvinfo : EIATTR_SW_WAR
	.align		4
.L_938:
        /*00b8*/ 	.byte	0x04, 0x36
        /*00ba*/ 	.short	(.L_940 - .L_939)
.L_939:
        /*00bc*/ 	.word	0x00000008
.L_940:


//--------------------- .nv.info._Z15reduceMultiPassILj32ELb1EEvPKfPfj --------------------------
	.section	.nv.info._Z15reduceMultiPassILj32ELb1EEvPKfPfj,"",@"SHT_CUDA_INFO"
	.sectionflags	@""
	.align	4


	//----- nvinfo : EIATTR_CUDA_API_VERSION
	.align		4
        /*0000*/ 	.byte	0x04, 0x37
        /*0002*/ 	.short	(.L_942 - .L_941)
.L_941:
        /*0004*/ 	.word	0x00000082


	//----- nvinfo : EIATTR_KPARAM_INFO
	.align		4
.L_942:
        /*0008*/ 	.byte	0x04, 0x17
        /*000a*/ 	.short	(.L_944 - .L_943)
.L_943:
        /*000c*/ 	.word	0x00000000
        /*0010*/ 	.short	0x0002
        /*0012*/ 	.short	0x0010
        /*0014*/ 	.byte	0x00, 0xf0, 0x11, 0x00


	//----- nvinfo : EIATTR_KPARAM_INFO
	.align		4
.L_944:
        /*0018*/ 	.byte	0x04, 0x17
        /*001a*/ 	.short	(.L_946 - .L_945)
.L_945:
        /*001c*/ 	.word	0x00000000
        /*0020*/ 	.short	0x0001
        /*0022*/ 	.short	0x0008
        /*0024*/ 	.byte	0x00, 0xf5, 0x21, 0x00


	//----- nvinfo : EIATTR_KPARAM_INFO
	.align		4
.L_946:
        /*0028*/ 	.byte	0x04, 0x17
        /*002a*/ 	.short	(.L_948 - .L_947)
.L_947:
        /*002c*/ 	.word	0x00000000
        /*0030*/ 	.short	0x0000
        /*0032*/ 	.short	0x0000
        /*0034*/ 	.byte	0x00, 0xf5, 0x21, 0x00


	//----- nvinfo : EIATTR_SPARSE_MMA_MASK
	.align		4
.L_948:
        /*0038*/ 	.byte	0x03, 0x50
        /*003a*/ 	.short	0x0000


	//----- nvinfo : EIATTR_MAXREG_COUNT
	.align		4
        /*003c*/ 	.byte	0x03, 0x1b
        /*003e*/ 	.short	0x00ff


	//----- nvinfo : EIATTR_NUM_BARRIERS
	.align		4
        /*0040*/ 	.byte	0x02, 0x4c
        /*0042*/ 	.byte	0x01
	.zero		1


	//----- nvinfo : EIATTR_MERCURY_ISA_VERSION
	.align		4
        /*0044*/ 	.byte	0x03, 0x5f
        /*0046*/ 	.short	0x0101


	//----- nvinfo : EIATTR_COOP_GROUP_MASK_REGIDS
	.align		4
        /*0048*/ 	.byte	0x04, 0x29
        /*004a*/ 	.short	(.L_950 - .L_949)


	//   ....[0]....
.L_949:
        /*004c*/ 	.word	0xffffffff


	//   ....[1]....
        /*0050*/ 	.word	0xffffffff


	//   ....[2]....
        /*0054*/ 	.word	0xffffffff


	//   ....[3]....
        /*0058*/ 	.word	0xffffffff


	//   ....[4]....
        /*005c*/ 	.word	0xffffffff


	//   ....[5]....
        /*0060*/ 	.word	0xffffffff


	//   ....[6]....
        /*0064*/ 	.word	0xffffffff


	//   ....[7]....
        /*0068*/ 	.word	0xffffffff


	//----- nvinfo : EIATTR_COOP_GROUP_INSTR_OFFSETS
	.align		4
.L_950:
        /*006c*/ 	.byte	0x04, 0x28
        /*006e*/ 	.short	(.L_952 - .L_951)


	//   ....[0]....
.L_951:
        /*0070*/ 	.word	0x00000250


	//   ....[1]....
        /*0074*/ 	.word	0x000002b0


	//   ....[2]....
        /*0078*/ 	.word	0x00000300


	//   ....[3]....
        /*007c*/ 	.word	0x00000350


	//   ....[4]....
        /*0080*/ 	.word	0x000003a0


	//   ....[5]....
        /*0084*/ 	.word	0x000003f0


	//   ....[6]....
        /*0088*/ 	.word	0x00000400


	//   ....[7]....
        /*008c*/ 	.word	0x00000a50


	//----- nvinfo : EIATTR_VRC_CTA_INIT_COUNT
	.align		4
.L_952:
        /*0090*/ 	.byte	0x02, 0x4a
	.zero		1
	.zero		1


	//----- nvinfo : EIATTR_EXIT_INSTR_OFFSETS
	.align		4
        /*0094*/ 	.byte	0x04, 0x1c
        /*0096*/ 	.short	(.L_954 - .L_953)


	//   ....[0]....
.L_953:
        /*0098*/ 	.word	0x00000a70


	//   ....[1]....
        /*009c*/ 	.word	0x00000ac0


	//----- nvinfo : EIATTR_CRS_STACK_SIZE
	.align		4
.L_954:
        /*00a0*/ 	.byte	0x04, 0x1e
        /*00a2*/ 	.short	(.L_956 - .L_955)
.L_955:
        /*00a4*/ 	.word	0x00000000


	//----- nvinfo : EIATTR_CBANK_PARAM_SIZE
	.align		4
.L_956:
        /*00a8*/ 	.byte	0x03, 0x19
        /*00aa*/ 	.short	0x0014


	//----- nvinfo : EIATTR_PARAM_CBANK
	.align		4
        /*00ac*/ 	.byte	0x04, 0x0a
        /*00ae*/ 	.short	(.L_958 - .L_957)
	.align		4
.L_957:
        /*00b0*/ 	.word	index@(.nv.constant0._Z15reduceMultiPassILj32ELb1EEvPKfPfj)
        /*00b4*/ 	.short	0x0380
        /*00b6*/ 	.short	0x0014


	//----- nvinfo : EIATTR_SW_WAR
	.align		4
.L_958:
        /*00b8*/ 	.byte	0x04, 0x36
        /*00ba*/ 	.short	(.L_960 - .L_959)
.L_959:
        /*00bc*/ 	.word	0x00000008
.L_960:


//--------------------- .nv.info._Z15reduceMultiPassILj64ELb1EEvPKfPfj --------------------------
	.section	.nv.info._Z15reduceMultiPassILj64ELb1EEvPKfPfj,"",@"SHT_CUDA_INFO"
	.sectionflags	@""
	.align	4


	//----- nvinfo : EIATTR_CUDA_API_VERSION
	.align		4
        /*0000*/ 	.byte	0x04, 0x37
        /*0002*/ 	.short	(.L_962 - .L_961)
.L_961:
        /*0004*/ 	.word	0x00000082


	//----- nvinfo : EIATTR_KPARAM_INFO
	.align		4
.L_962:
        /*0008*/ 	.byte	0x04, 0x17
        /*000a*/ 	.short	(.L_964 - .L_963)
.L_963:
        /*000c*/ 	.word	0x00000000
        /*0010*/ 	.short	0x0002
        /*0012*/ 	.short	0x0010
        /*0014*/ 	.byte	0x00, 0xf0, 0x11, 0x00


	//----- nvinfo : EIATTR_KPARAM_INFO
	.align		4
.L_964:
        /*0018*/ 	.byte	0x04, 0x17
        /*001a*/ 	.short	(.L_966 - .L_965)
.L_965:
        /*001c*/ 	.word	0x00000000
        /*0020*/ 	.short	0x0001
        /*0022*/ 	.short	0x0008
        /*0024*/ 	.byte	0x00, 0xf5, 0x21, 0x00


	//----- nvinfo : EIATTR_KPARAM_INFO
	.align		4
.L_966:
        /*0028*/ 	.byte	0x04, 0x17
        /*002a*/ 	.short	(.L_968 - .L_967)
.L_967:
        /*002c*/ 	.word	0x00000000
        /*0030*/ 	.short	0x0000
        /*0032*/ 	.short	0x0000
        /*0034*/ 	.byte	0x00, 0xf5, 0x21, 0x00


	//----- nvinfo : EIATTR_SPARSE_MMA_MASK
	.align		4
.L_968:
        /*0038*/ 	.byte	0x03, 0x50
        /*003a*/ 	.short	0x0000


	//----- nvinfo : EIATTR_MAXREG_COUNT
	.align		4
        /*003c*/ 	.byte	0x03, 0x1b
        /*003e*/ 	.short	0x00ff


	//----- nvinfo : EIATTR_NUM_BARRIERS
	.align		4
        /*0040*/ 	.byte	0x02, 0x4c
        /*0042*/ 	.byte	0x01
	.zero		1


	//----- nvinfo : EIATTR_MERCURY_ISA_VERSION
	.align		4
        /*0044*/ 	.byte	0x03, 0x5f
        /*0046*/ 	.short	0x0101


	//----- nvinfo : EIATTR_COOP_GROUP_MASK_REGIDS
	.align		4
        /*0048*/ 	.byte	0x04, 0x29
        /*004a*/ 	.short	(.L_970 - .L_969)


	//   ....[0]....
.L_969:
        /*004c*/ 	.word	0xffffffff


	//   ....[1]....
        /*0050*/ 	.word	0xffffffff


	//   ....[2]....
        /*0054*/ 	.word	0xffffffff


	//   ....[3]....
        /*0058*/ 	.word	0xffffffff


	//   ....[4]....
        /*005c*/ 	.word	0xffffffff


	//   ....[5]....
        /*0060*/ 	.word	0xffffffff


	//   ....[6]....
        /*0064*/ 	.word	0xffffffff


	//   ....[7]....
        /*0068*/ 	.word	0xffffffff


	//----- nvinfo : EIATTR_COOP_GROUP_INSTR_OFFSETS
	.align		4
.L_970:
        /*006c*/ 	.byte	0x04, 0x28
        /*006e*/ 	.short	(.L_972 - .L_971)


	//   ....[0]....
.L_971:
        /*0070*/ 	.word	0x00000250


	//   ....[1]....
        /*0074*/ 	.word	0x000002b0


	//   ....[2]....
        /*0078*/ 	.word	0x00000300


	//   ....[3]....
        /*007c*/ 	.word	0x00000350


	//   ....[4]....
        /*0080*/ 	.word	0x000003a0


	//   ....[5]....
        /*0084*/ 	.word	0x000003f0


	//   ....[6]....
        /*0088*/ 	.word	0x00000400


	//   ....[7]....
        /*008c*/ 	.word	0x00000a50


	//----- nvinfo : EIATTR_VRC_CTA_INIT_COUNT
	.align		4
.L_972:
        /*0090*/ 	.byte	0x02, 0x4a
	.zero		1
	.zero		1


	//----- nvinfo : EIATTR_EXIT_INSTR_OFFSETS
	.align		4
        /*0094*/ 	.byte	0x04, 0x1c
        /*0096*/ 	.short	(.L_974 - .L_973)


	//   ....[0]....
.L_973:
        /*0098*/ 	.word	0x00000a70


	//   ....[1]....
        /*009c*/ 	.word	0x00000ac0


	//----- nvinfo : EIATTR_CRS_STACK_SIZE
	.align		4
.L_974:
        /*00a0*/ 	.byte	0x04, 0x1e
        /*00a2*/ 	.short	(.L_976 - .L_975)
.L_975:
        /*00a4*/ 	.word	0x00000000


	//----- nvinfo : EIATTR_CBANK_PARAM_SIZE
	.align		4
.L_976:
        /*00a8*/ 	.byte	0x03, 0x19
        /*00aa*/ 	.short	0x0014


	//----- nvinfo : EIATTR_PARAM_CBANK
	.align		4
        /*00ac*/ 	.byte	0x04, 0x0a
        /*00ae*/ 	.short	(.L_978 - .L_977)
	.align		4
.L_977:
        /*00b0*/ 	.word	index@(.nv.constant0._Z15reduceMultiPassILj64ELb1EEvPKfPfj)
        /*00b4*/ 	.short	0x0380
        /*00b6*/ 	.short	0x0014


	//----- nvinfo : EIATTR_SW_WAR
	.align		4
.L_978:
        /*00b8*/ 	.byte	0x04, 0x36
        /*00ba*/ 	.short	(.L_980 - .L_979)
.L_979:
        /*00bc*/ 	.word	0x00000008
.L_980:


//--------------------- .nv.info._Z15reduceMultiPassILj128ELb1EEvPKfPfj --------------------------
	.section	.nv.info._Z15reduceMultiPassILj128ELb1EEvPKfPfj,"",@"SHT_CUDA_INFO"
	.sectionflags	@""
	.align	4


	//----- nvinfo : EIATTR_CUDA_API_VERSION
	.align		4
        /*0000*/ 	.byte	0x04, 0x37
        /*0002*/ 	.short	(.L_982 - .L_981)
.L_981:
        /*0004*/ 	.word	0x00000082


	//----- nvinfo : EIATTR_KPARAM_INFO
	.align		4
.L_982:
        /*0008*/ 	.byte	0x04, 0x17
        /*000a*/ 	.short	(.L_984 - .L_983)
.L_983:
        /*000c*/ 	.word	0x00000000
        /*0010*/ 	.short	0x0002
        /*0012*/ 	.short	0x0010
        /*0014*/ 	.byte	0x00, 0xf0, 0x11, 0x00


	//----- nvinfo : EIATTR_KPARAM_INFO
	.align		4
.L_984:
        /*0018*/ 	.byte	0x04, 0x17
        /*001a*/ 	.short	(.L_986 - .L_985)
.L_985:
        /*001c*/ 	.word	0x00000000
        /*0020*/ 	.short	0x0001
        /*0022*/ 	.short	0x0008
        /*0024*/ 	.byte	0x00, 0xf5, 0x21, 0x00


	//----- nvinfo : EIATTR_KPARAM_INFO
	.align		4
.L_986:
        /*0028*/ 	.byte	0x04, 0x17
        /*002a*/ 	.short	(.L_988 - .L_987)
.L_987:
        /*002c*/ 	.word	0x00000000
        /*0030*/ 	.short	0x0000
        /*0032*/ 	.short	0x0000
        /*0034*/ 	.byte	0x00, 0xf5, 0x21, 0x00


	//----- nvinfo : EIATTR_SPARSE_MMA_MASK
	.align		4
.L_988:
        /*0038*/ 	.byte	0x03, 0x50
        /*003a*/ 	.short	0x0000


	//----- nvinfo : EIATTR_MAXREG_COUNT
	.align		4
        /*003c*/ 	.byte	0x03, 0x1b
        /*003e*/ 	.short	0x00ff


	//----- nvinfo : EIATTR_NUM_BARRIERS
	.align		4
        /*0040*/ 	.byte	0x02, 0x4c
        /*0042*/ 	.byte	0x01
	.zero		1


	//----- nvinfo : EIATTR_MERCURY_ISA_VERSION
	.align		4
        /*0044*/ 	.byte	0x03, 0x5f
        /*0046*/ 	.short	0x0101


	//----- nvinfo : EIATTR_COOP_GROUP_MASK_REGIDS
	.align		4
        /*0048*/ 	.byte	0x04, 0x29
        /*004a*/ 	.short	(.L_990 - .L_989)


	//   ....[0]....
.L_989:
        /*004c*/ 	.word	0xffffffff


	//   ....[1]....
        /*0050*/ 	.word	0xffffffff


	//   ....[2]....
        /*0054*/ 	.word	0xffffffff


	//   ....[3]....
        /*0058*/ 	.word	0xffffffff


	//   ....[4]....
        /*005c*/ 	.word	0xffffffff


	//   ....[5]....
        /*0060*/ 	.word	0xffffffff


	//   ....[6]....
        /*0064*/ 	.word	0xffffffff


	//   ....[7]....
        /*0068*/ 	.word	0xffffffff


	//----- nvinfo : EIATTR_COOP_GROUP_INSTR_OFFSETS
	.align		4
.L_990:
        /*006c*/ 	.byte	0x04, 0x28
        /*006e*/ 	.short	(.L_992 - .L_991)


	//   ....[0]....
.L_991:
        /*0070*/ 	.word	0x00000250


	//   ....[1]....
        /*0074*/ 	.word	0x000002b0


	//   ....[2]....
        /*0078*/ 	.word	0x00000300


	//   ....[3]....
        /*007c*/ 	.word	0x00000350


	//   ....[4]....
        /*0080*/ 	.word	0x000003a0


	//   ....[5]....
        /*0084*/ 	.word	0x000003f0


	//   ....[6]....
        /*0088*/ 	.word	0x00000400


	//   ....[7]....
        /*008c*/ 	.word	0x00000a50


	//----- nvinfo : EIATTR_VRC_CTA_INIT_COUNT
	.align		4
.L_992:
        /*0090*/ 	.byte	0x02, 0x4a
	.zero		1
	.zero		1


	//----- nvinfo : EIATTR_EXIT_INSTR_OFFSETS
	.align		4
        /*0094*/ 	.byte	0x04, 0x1c
        /*0096*/ 	.short	(.L_994 - .L_993)


	//   ....[0]....
.L_993:
        /*0098*/ 	.word	0x00000a70


	//   ....[1]....
        /*009c*/ 	.word	0x00000ac0


	//----- nvinfo : EIATTR_CRS_STACK_SIZE
	.align		4
.L_994:
        /*00a0*/ 	.byte	0x04, 0x1e
        /*00a2*/ 	.short	(.L_996 - .L_995)
.L_995:
        /*00a4*/ 	.word	0x00000000


	//----- nvinfo : EIATTR_CBANK_PARAM_SIZE
	.align		4
.L_996:
        /*00a8*/ 	.byte	0x03, 0x19
        /*00aa*/ 	.short	0x0014


	//----- nvinfo : EIATTR_PARAM_CBANK
	.align		4
        /*00ac*/ 	.byte	0x04, 0x0a
        /*00ae*/ 	.short	(.L_998 - .L_997)
	.align		4
.L_997:
        /*00b0*/ 	.word	index@(.nv.constant0._Z15reduceMultiPassILj128ELb1EEvPKfPfj)
        /*00b4*/ 	.short	0x0380
        /*00b6*/ 	.short	0x0014


	//----- nvinfo : EIATTR_SW_WAR
	.align		4
.L_998:
        /*00b8*/ 	.byte	0x04, 0x36
        /*00ba*/ 	.short	(.L_1000 - .L_999)
.L_999:
        /*00bc*/ 	.word	0x00000008
.L_1000:


//--------------------- .nv.info._Z15reduceMultiPassILj256ELb1EEvPKfPfj --------------------------
	.section	.nv.info._Z15reduceMultiPassILj256ELb1EEvPKfPfj,"",@"SHT_CUDA_INFO"
	.sectionflags	@""
	.align	4


	//----- nvinfo : EIATTR_CUDA_API_VERSION
	.align		4
        /*0000*/ 	.byte	0x04, 0x37
        /*0002*/ 	.short	(.L_1002 - .L_1001)
.L_1001:
        /*0004*/ 	.word	0x00000082


	//----- nvinfo : EIATTR_KPARAM_INFO
	.align		4
.L_1002:
        /*0008*/ 	.byte	0x04, 0x17
        /*000a*/ 	.short	(.L_1004 - .L_1003)
.L_1003:
        /*000c*/ 	.word	0x00000000
        /*0010*/ 	.short	0x0002
        /*0012*/ 	.short	0x0010
        /*0014*/ 	.byte	0x00, 0xf0, 0x11, 0x00


	//----- nvinfo : EIATTR_KPARAM_INFO
	.align		4
.L_1004:
        /*0018*/ 	.byte	0x04, 0x17
        /*001a*/ 	.short	(.L_1006 - .L_1005)
.L_1005:
        /*001c*/ 	.word	0x00000000
        /*0020*/ 	.short	0x0001
        /*0022*/ 	.short	0x0008
        /*0024*/ 	.byte	0x00, 0xf5, 0x21, 0x00


	//----- nvinfo : EIATTR_KPARAM_INFO
	.align		4
.L_1006:
        /*0028*/ 	.byte	0x04, 0x17
        /*002a*/ 	.short	(.L_1008 - .L_1007)
.L_1007:
        /*002c*/ 	.word	0x00000000
        /*0030*/ 	.short	0x0000
        /*0032*/ 	.short	0x0000
        /*0034*/ 	.byte	0x00, 0xf5, 0x21, 0x00


	//----- nvinfo : EIATTR_SPARSE_MMA_MASK
	.align		4
.L_1008:
        /*0038*/ 	.byte	0x03, 0x50
        /*003a*/ 	.short	0x0000


	//----- nvinfo : EIATTR_MAXREG_COUNT
	.align		4
        /*003c*/ 	.byte	0x03, 0x1b
        /*003e*/ 	.short	0x00ff


	//----- nvinfo : EIATTR_NUM_BARRIERS
	.align		4
        /*0040*/ 	.byte	0x02, 0x4c
        /*0042*/ 	.byte	0x01
	.zero		1


	//----- nvinfo : EIATTR_MERCURY_ISA_VERSION
	.align		4
        /*0044*/ 	.byte	0x03, 0x5f
        /*0046*/ 	.short	0x0101


	//----- nvinfo : EIATTR_COOP_GROUP_MASK_REGIDS
	.align		4
        /*0048*/ 	.byte	0x04, 0x29
        /*004a*/ 	.short	(.L_1010 - .L_1009)


	//   ....[0]....
.L_1009:
        /*004c*/ 	.word	0xffffffff


	//   ....[1]....
        /*0050*/ 	.word	0xffffffff


	//   ....[2]....
        /*0054*/ 	.word	0xffffffff


	//   ....[3]....
        /*0058*/ 	.word	0xffffffff


	//   ....[4]....
        /*005c*/ 	.word	0xffffffff


	//   ....[5]....
        /*0060*/ 	.word	0xffffffff


	//   ....[6]....
        /*0064*/ 	.word	0xffffffff


	//   ....[7]....
        /*0068*/ 	.word	0xffffffff


	//----- nvinfo : EIATTR_COOP_GROUP_INSTR_OFFSETS
	.align		4
.L_1010:
        /*006c*/ 	.byte	0x04, 0x28
        /*006e*/ 	.short	(.L_1012 - .L_1011)


	//   ....[0]....
.L_1011:
        /*0070*/ 	.word	0x00000250


	//   ....[1]....
        /*0074*/ 	.word	0x000002b0


	//   ....[2]....
        /*0078*/ 	.word	0x00000300


	//   ....[3]....
        /*007c*/ 	.word	0x00000350


	//   ....[4]....
        /*0080*/ 	.word	0x000003a0


	//   ....[5]....
        /*0084*/ 	.word	0x000003f0


	//   ....[6]....
        /*0088*/ 	.word	0x00000400


	//   ....[7]....
        /*008c*/ 	.word	0x00000a50


	//----- nvinfo : EIATTR_VRC_CTA_INIT_COUNT
	.align		4
.L_1012:
        /*0090*/ 	.byte	0x02, 0x4a
	.zero		1
	.zero		1


	//----- nvinfo : EIATTR_EXIT_INSTR_OFFSETS
	.align		4
        /*0094*/ 	.byte	0x04, 0x1c
        /*0096*/ 	.short	(.L_1014 - .L_1013)


	//   ....[0]....
.L_1013:
        /*0098*/ 	.word	0x00000a70


	//   ....[1]....
        /*009c*/ 	.word	0x00000ac0


	//----- nvinfo : EIATTR_CRS_STACK_SIZE
	.align		4
.L_1014:
        /*00a0*/ 	.byte	0x04, 0x1e
        /*00a2*/ 	.short	(.L_1016 - .L_1015)
.L_1015:
        /*00a4*/ 	.word	0x00000000


	//----- nvinfo : EIATTR_CBANK_PARAM_SIZE
	.align		4
.L_1016:
        /*00a8*/ 	.byte	0x03, 0x19
        /*00aa*/ 	.short	0x0014


	//----- nvinfo : EIATTR_PARAM_CBANK
	.align		4
        /*00ac*/ 	.byte	0x04, 0x0a
        /*00ae*/ 	.short	(.L_1018 - .L_1017)
	.align		4
.L_1017:
        /*00b0*/ 	.word	index@(.nv.constant0._Z15reduceMultiPassILj256ELb1EEvPKfPfj)
        /*00b4*/ 	.short	0x0380
        /*00b6*/ 	.short	0x0014


	//----- nvinfo : EIATTR_SW_WAR
	.align		4
.L_1018:
        /*00b8*/ 	.byte	0x04, 0x36
        /*00ba*/ 	.short	(.L_1020 - .L_1019)
.L_1019:
        /*00bc*/ 	.word	0x00000008
.L_1020:


//--------------------- .nv.info._Z15reduceMultiPassILj512ELb1EEvPKfPfj --------------------------
	.section	.nv.info._Z15reduceMultiPassILj512ELb1EEvPKfPfj,"",@"SHT_CUDA_INFO"
	.sectionflags	@""
	.align	4


	//----- nvinfo : EIATTR_CUDA_API_VERSION
	.align		4
        /*0000*/ 	.byte	0x04, 0x37
        /*0002*/ 	.short	(.L_1022 - .L_1021)
.L_1021:
        /*0004*/ 	.word	0x00000082


	//----- nvinfo : EIATTR_KPARAM_INFO
	.align		4
.L_1022:
        /*0008*/ 	.byte	0x04, 0x17
        /*000a*/ 	.short	(.L_1024 - .L_1023)
.L_1023:
        /*000c*/ 	.word	0x00000000
        /*0010*/ 	.short	0x0002
        /*0012*/ 	.short	0x0010
        /*0014*/ 	.byte	0x00, 0xf0, 0x11, 0x00


	//----- nvinfo : EIATTR_KPARAM_INFO
	.align		4
.L_1024:
        /*0018*/ 	.byte	0x04, 0x17
        /*001a*/ 	.short	(.L_1026 - .L_1025)
.L_1025:
        /*001c*/ 	.word	0x00000000
        /*0020*/ 	.short	0x0001
        /*0022*/ 	.short	0x0008
        /*0024*/ 	.byte	0x00, 0xf5, 0x21, 0x00


	//----- nvinfo : EIATTR_KPARAM_INFO
	.align		4
.L_1026:
        /*0028*/ 	.byte	0x04, 0x17
        /*002a*/ 	.short	(.L_1028 - .L_1027)
.L_1027:
        /*002c*/ 	.word	0x00000000
        /*0030*/ 	.short	0x0000
        /*0032*/ 	.short	0x0000
        /*0034*/ 	.byte	0x00, 0xf5, 0x21, 0x00


	//----- nvinfo : EIATTR_SPARSE_MMA_MASK
	.align		4
.L_1028:
        /*0038*/ 	.byte	0x03, 0x50
        /*003a*/ 	.short	0x0000


	//----- nvinfo : EIATTR_MAXREG_COUNT
	.align		4
        /*003c*/ 	.byte	0x03, 0x1b
        /*003e*/ 	.short	0x00ff


	//----- nvinfo : EIATTR_NUM_BARRIERS
	.align		4
        /*0040*/ 	.byte	0x02, 0x4c
        /*0042*/ 	.byte	0x01
	.zero		1


	//----- nvinfo : EIATTR_MERCURY_ISA_VERSION
	.align		4
        /*0044*/ 	.byte	0x03, 0x5f
        /*0046*/ 	.short	0x0101


	//----- nvinfo : EIATTR_COOP_GROUP_MASK_REGIDS
	.align		4
        /*0048*/ 	.byte	0x04, 0x29
        /*004a*/ 	.short	(.L_1030 - .L_1029)


	//   ....[0]....
.L_1029:
        /*004c*/ 	.word	0xffffffff


	//   ....[1]....
        /*0050*/ 	.word	0xffffffff


	//   ....[2]....
        /*0054*/ 	.word	0xffffffff


	//   ....[3]....
        /*0058*/ 	.word	0xffffffff


	//   ....[4]....
        /*005c*/ 	.word	0xffffffff


	//   ....[5]....
        /*0060*/ 	.word	0xffffffff


	//   ....[6]....
        /*0064*/ 	.word	0xffffffff


	//   ....[7]....
        /*0068*/ 	.word	0xffffffff


	//----- nvinfo : EIATTR_COOP_GROUP_INSTR_OFFSETS
	.align		4
.L_1030:
        /*006c*/ 	.byte	0x04, 0x28
        /*006e*/ 	.short	(.L_1032 - .L_1031)


	//   ....[0]....
.L_1031:
        /*0070*/ 	.word	0x00000260


	//   ....[1]....
        /*0074*/ 	.word	0x000002a0


	//   ....[2]....
        /*0078*/ 	.word	0x000002f0


	//   ....[3]....
        /*007c*/ 	.word	0x00000340


	//   ....[4]....
        /*0080*/ 	.word	0x00000390


	//   ....[5]....
        /*0084*/ 	.word	0x00000400


	//   ....[6]....
        /*0088*/ 	.word	0x00000410


	//   ....[7]....
        /*008c*/ 	.word	0x00000a60


	//----- nvinfo : EIATTR_VRC_CTA_INIT_COUNT
	.align		4
.L_1032:
        /*0090*/ 	.byte	0x02, 0x4a
	.zero		1
	.zero		1


	//----- nvinfo : EIATTR_EXIT_INSTR_OFFSETS
	.align		4
        /*0094*/ 	.byte	0x04, 0x1c
        /*0096*/ 	.short	(.L_1034 - .L_1033)


	//   ....[0]....
.L_1033:
        /*0098*/ 	.word	0x00000a80


	//   ....[1]....
        /*009c*/ 	.word	0x00000ad0


	//----- nvinfo : EIATTR_CRS_STACK_SIZE
	.align		4
.L_1034:
        /*00a0*/ 	.byte	0x04, 0x1e
        /*00a2*/ 	.short	(.L_1036 - .L_1035)
.L_1035:
        /*00a4*/ 	.word	0x00000000


	//----- nvinfo : EIATTR_CBANK_PARAM_SIZE
	.align		4
.L_1036:
        /*00a8*/ 	.byte	0x03, 0x19
        /*00aa*/ 	.short	0x0014


	//----- nvinfo : EIATTR_PARAM_CBANK
	.align		4
        /*00ac*/ 	.byte	0x04, 0x0a
        /*00ae*/ 	.short	(.L_1038 - .L_1037)
	.align		4
.L_1037:
        /*00b0*/ 	.word	index@(.nv.constant0._Z15reduceMultiPassILj512ELb1EEvPKfPfj)
        /*00b4*/ 	.short	0x0380
        /*00b6*/ 	.short	0x0014


	//----- nvinfo : EIATTR_SW_WAR
	.align		4
.L_1038:
        /*00b8*/ 	.byte	0x04, 0x36
        /*00ba*/ 	.short	(.L_1040 - .L_1039)
.L_1039:
        /*00bc*/ 	.word	0x00000008
.L_1040:


//--------------------- .nv.callgraph             --------------------------
	.section	.nv.callgraph,"",@"SHT_CUDA_CALLGRAPH"
	.align	4
	.sectionentsize	8
	.align		4
        /*0000*/ 	.word	0x00000000
	.align		4
        /*0004*/ 	.word	0xffffffff
	.align		4
        /*0008*/ 	.word	0x00000000
	.align		4
        /*000c*/ 	.word	0xfffffffe
	.align		4
        /*0010*/ 	.word	0x00000000
	.align		4
        /*0014*/ 	.word	0xfffffffd
	.align		4
        /*0018*/ 	.word	0x00000000
	.align		4
        /*001c*/ 	.word	0xfffffffc


//--------------------- .nv.constant4             --------------------------
	.section	.nv.constant4,"a",@progbits
	.align	8
	.align		8
.nv.constant4:
        /*0000*/ 	.dword	retirementCount


//--------------------- .text._Z16reduceSinglePassILj1ELb0EEvPKfPfj --------------------------
	.section	.text._Z16reduceSinglePassILj1ELb0EEvPKfPfj,"ax",@progbits
	.align	128
        .global         _Z16reduceSinglePassILj1ELb0EEvPKfPfj
        .type           _Z16reduceSinglePassILj1ELb0EEvPKfPfj,@function
        .size           _Z16reduceSinglePassILj1ELb0EEvPKfPfj,(.L_x_880 - _Z16reduceSinglePassILj1ELb0EEvPKfPfj)
        .other          _Z16reduceSinglePassILj1ELb0EEvPKfPfj,@"STO_CUDA_ENTRY STV_DEFAULT"
_Z16reduceSinglePassILj1ELb0EEvPKfPfj:
.text._Z16reduceSinglePassILj1ELb0EEvPKfPfj:
[----:B------:R-:W-:Y:S01]  /*0000*/  LDC R1, c[0x0][0x37c] ;  /* 0x0000df00ff017b82 */ /* 0x000fe20000000800 */
[----:B------:R-:W0:Y:S01]  /*0010*/  S2R R4, SR_TID.X ;  /* 0x0000000000047919 */ /* 0x000e220000002100 */
[----:B------:R-:W1:Y:S06]  /*0020*/  LDCU UR4, c[0x0][0x390] ;  /* 0x00007200ff0477ac */ /* 0x000e6c0008000800 */
[----:B------:R-:W2:Y:S01]  /*0030*/  LDC R7, c[0x0][0x370] ;  /* 0x0000dc00ff077b82 */ /* 0x000ea20000000800 */
[----:B------:R-:W-:Y:S01]  /*0040*/  MOV R9, 0x400 ;  /* 0x0000040000097802 */ /* 0x000fe20000000f00 */
[----:B------:R-:W3:Y:S01]  /*0050*/  S2R R5, SR_CTAID.X ;  /* 0x0000000000057919 */ /* 0x000ee20000002500 */
[----:B------:R-:W4:Y:S01]  /*0060*/  LDCU.64 UR8, c[0x0][0x358] ;  /* 0x00006b00ff0877ac */ /* 0x000f220008000a00 */
[----:B------:R-:W-:Y:S01]  /*0070*/  BSSY.RECONVERGENT B0, `(.L_x_0) ;  /* 0x0000018000007945 */ /* 0x000fe20003800200 */
[----:B------:R-:W-:Y:S01]  /*0080*/  IADD3 R3, PT, PT, R9, 0x10, RZ ;  /* 0x0000001009037810 */ /* 0x000fe20007ffe0ff */
[----:B------:R-:W5:Y:S01]  /*0090*/  S2R R6, SR_CgaCtaId ;  /* 0x0000000000067919 */ /* 0x000f620000008800 */
[----:B------:R-:W-:Y:S01]  /*00a0*/  HFMA2 R15, -RZ, RZ, 0, 0 ;  /* 0x00000000ff0f7431 */ /* 0x000fe200000001ff */
[----:B0-----:R-:W-:-:S02]  /*00b0*/  LOP3.LUT R16, R4, 0x1f, RZ, 0xc0, !PT ;  /* 0x0000001f04107812 */ /* 0x001fc400078ec0ff */
[----:B---3--:R-:W-:Y:S02]  /*00c0*/  LEA R0, R5, R4, 0x1 ;  /* 0x0000000405007211 */ /* 0x008fe400078e08ff */
[----:B------:R-:W-:Y:S02]  /*00d0*/  ISETP.GT.U32.AND P4, PT, R16, 0xf, PT ;  /* 0x0000000f1000780c */ /* 0x000fe40003f84070 */
[----:B-1----:R-:W-:Y:S01]  /*00e0*/  ISETP.GE.U32.AND P0, PT, R0, UR4, PT ;  /* 0x0000000400007c0c */ /* 0x002fe2000bf06070 */
[----:B------:R-:W0:Y:S01]  /*00f0*/  LDCU UR4, c[0x0][0x390] ;  /* 0x00007200ff0477ac */ /* 0x000e220008000800 */
[----:B-----5:R-:W-:-:S04]  /*0100*/  LEA R3, R6, R3, 0x18 ;  /* 0x0000000306037211 */ /* 0x020fc800078ec0ff */
[----:B------:R-:W-:-:S07]  /*0110*/  LEA R2, R4, R3, 0x2 ;  /* 0x0000000304027211 */ /* 0x000fce00078e10ff */
[----:B--2-4-:R-:W-:Y:S05]  /*0120*/  @P0 BRA `(.L_x_1) ;  /* 0x0000000000300947 */ /* 0x014fea0003800000 */
[----:B------:R-:W1:Y:S01]  /*0130*/  LDC.64 R10, c[0x0][0x380] ;  /* 0x0000e000ff0a7b82 */ /* 0x000e620000000a00 */
[----:B------:R-:W-:-:S07]  /*0140*/  MOV R15, RZ ;  /* 0x000000ff000f7202 */ /* 0x000fce0000000f00 */
.L_x_2:
[C---:B------:R-:W-:Y:S01]  /*0150*/  IADD3 R8, PT, PT, R0.reuse, 0x1, RZ ;  /* 0x0000000100087810 */ /* 0x040fe20007ffe0ff */
[----:B-1----:R-:W-:-:S03]  /*0160*/  IMAD.WIDE.U32 R12, R0, 0x4, R10 ;  /* 0x00000004000c7825 */ /* 0x002fc600078e000a */
[----:B0-----:R-:W-:Y:S02]  /*0170*/  ISETP.GE.U32.AND P0, PT, R8, UR4, PT ;  /* 0x0000000408007c0c */ /* 0x001fe4000bf06070 */
[----:B------:R-:W2:Y:S11]  /*0180*/  LDG.E R8, desc[UR8][R12.64] ;  /* 0x000000080c087981 */ /* 0x000eb6000c1e1900 */
[----:B------:R-:W3:Y:S01]  /*0190*/  @!P0 LDG.E R14, desc[UR8][R12.64+0x4] ;  /* 0x000004080c0e8981 */ /* 0x000ee2000c1e1900 */
[----:B------:R-:W-:-:S04]  /*01a0*/  LEA R0, R7, R0, 0x1 ;  /* 0x0000000007007211 */ /* 0x000fc800078e08ff */
[----:B------:R-:W-:Y:S01]  /*01b0*/  ISETP.GE.U32.AND P1, PT, R0, UR4, PT ;  /* 0x0000000400007c0c */ /* 0x000fe2000bf26070 */
[----:B--2---:R-:W-:-:S04]  /*01c0*/  FADD R15, R8, R15 ;  /* 0x0000000f080f7221 */ /* 0x004fc80000000000 */
[----:B---3--:R-:W-:-:S08]  /*01d0*/  @!P0 FADD R15, R15, R14 ;  /* 0x0000000e0f0f8221 */ /* 0x008fd00000000000 */
[----:B------:R-:W-:Y:S05]  /*01e0*/  @!P1 BRA `(.L_x_2) ;  /* 0xfffffffc00d89947 */ /* 0x000fea000383ffff */
.L_x_1:
[----:B0-----:R-:W-:Y:S05]  /*01f0*/  BSYNC.RECONVERGENT B0 ;  /* 0x0000000000007941 */ /* 0x001fea0003800200 */
.L_x_0:
[----:B------:R-:W-:Y:S01]  /*0200*/  STS [R2], R15 ;  /* 0x0000000f02007388 */ /* 0x000fe20000000800 */
[----:B------:R-:W-:-:S03]  /*0210*/  NOP ;  /* 0x0000000000007918 */ /* 0x000fc60000000000 */
[----:B------:R-:W0:Y:S01]  /*0220*/  @!P4 LDS R0, [R2+0x40] ;  /* 0x000040000200c984 */ /* 0x000e220000000800 */
[C---:B------:R-:W-:Y:S01]  /*0230*/  ISETP.GT.U32.AND P3, PT, R16.reuse, 0x7, PT ;  /* 0x000000071000780c */ /* 0x040fe20003f64070 */
[----:B------:R-:W1:Y:S01]  /*0240*/  LDCU UR7, c[0x0][0x360] ;  /* 0x00006c00ff0777ac */ /* 0x000e620008000800 */
[----:B------:R-:W-:Y:S01]  /*0250*/  MOV R17, R15 ;  /* 0x0000000f00117202 */ /* 0x000fe20000000f00 */
[----:B------:R-:W2:Y:S01]  /*0260*/  S2R R8, SR_TID.Y ;  /* 0x0000000000087919 */ /* 0x000ea20000002200 */
[C---:B------:R-:W-:Y:S01]  /*0270*/  ISETP.GT.U32.AND P2, PT, R16.reuse, 0x3, PT ;  /* 0x000000031000780c */ /* 0x040fe20003f44070 */
[----:B------:R-:W2:Y:S01]  /*0280*/  LDCU UR4, c[0x0][0x364] ;  /* 0x00006c80ff0477ac */ /* 0x000ea20008000800 */
[C---:B------:R-:W-:Y:S01]  /*0290*/  ISETP.GT.U32.AND P1, PT, R16.reuse, 0x1, PT ;  /* 0x000000011000780c */ /* 0x040fe20003f24070 */
[----:B------:R-:W2:Y:S01]  /*02a0*/  S2R R13, SR_TID.Z ;  /* 0x00000000000d7919 */ /* 0x000ea20000002300 */
[----:B------:R-:W-:Y:S01]  /*02b0*/  ISETP.NE.AND P0, PT, R16, RZ, PT ;  /* 0x000000ff1000720c */ /* 0x000fe20003f05270 */
[----:B------:R-:W-:Y:S01]  /*02c0*/  BSSY.RECONVERGENT B0, `(.L_x_3) ;  /* 0x000007c000007945 */ /* 0x000fe20003800200 */
[----:B0-----:R-:W-:-:S05]  /*02d0*/  @!P4 FADD R17, R0, R17 ;  /* 0x000000110011c221 */ /* 0x001fca0000000000 */
[----:B------:R-:W-:Y:S01]  /*02e0*/  @!P4 STS [R2], R17 ;  /* 0x000000110200c388 */ /* 0x000fe20000000800 */
[----:B------:R-:W-:-:S03]  /*02f0*/  NOP ;  /* 0x0000000000007918 */ /* 0x000fc60000000000 */
[----:B------:R-:W0:Y:S02]  /*0300*/  @!P3 LDS R0, [R2+0x20] ;  /* 0x000020000200b984 */ /* 0x000e240000000800 */
        /* <DEDUP_REMOVED lines=12> */
[----:B0-----:R-:W-:Y:S01]  /*03d0*/  @!P0 FADD R11, R0, R17 ;  /* 0x00000011000b8221 */ /* 0x001fe20000000000 */
[----:B--2---:R-:W-:-:S04]  /*03e0*/  IMAD R0, R13, UR4, R8 ;  /* 0x000000040d007c24 */ /* 0x004fc8000f8e0208 */
[----:B-1----:R-:W-:Y:S01]  /*03f0*/  IMAD R13, R0, UR7, RZ ;  /* 0x00000007000d7c24 */ /* 0x002fe2000f8e02ff */
[----:B------:R0:W-:Y:S04]  /*0400*/  @!P0 STS [R2], R11 ;  /* 0x0000000b02008388 */ /* 0x0001e80000000800 */
[----:B------:R-:W-:Y:S01]  /*0410*/  LOP3.LUT P5, R0, R13, RZ, R4, 0xfa, !PT ;  /* 0x000000ff0d007212 */ /* 0x000fe200078afa04 */
[----:B------:R-:W-:Y:S01]  /*0420*/  NOP ;  /* 0x0000000000007918 */ /* 0x000fe20000000000 */
[----:B------:R-:W-:Y:S11]  /*0430*/  BAR.SYNC.DEFER_BLOCKING 0x0 ;  /* 0x0000000000007b1d */ /* 0x000ff60000010000 */
[----:B0-----:R-:W-:Y:S05]  /*0440*/  @P5 BRA `(.L_x_4) ;  /* 0x00000004008c5947 */ /* 0x001fea0003800000 */
[----:B------:R-:W-:Y:S01]  /*0450*/  UISETP.GE.U32.AND UP1, UPT, UR7, 0x1e1, UPT ;  /* 0x000001e10700788c */ /* 0x000fe2000bf26070 */
[----:B------:R-:W-:Y:S01]  /*0460*/  HFMA2 R16, -RZ, RZ, 0, 0 ;  /* 0x00000000ff107431 */ /* 0x000fe200000001ff */
[----:B------:R-:W-:Y:S01]  /*0470*/  UIADD3 UR4, UPT, UPT, UR7, -0x1, URZ ;  /* 0xffffffff07047890 */ /* 0x000fe2000fffe0ff */
[----:B------:R-:W-:-:S03]  /*0480*/  MOV R12, RZ ;  /* 0x000000ff000c7202 */ /* 0x000fc60000000f00 */
[----:B------:R-:W-:-:S04]  /*0490*/  ULEA.HI UR4, UR4, 0x1, URZ, 0x1b ;  /* 0x0000000104047891 */ /* 0x000fc8000f8fd8ff */
[----:B------:R-:W-:-:S04]  /*04a0*/  ULOP3.LUT UR6, UR4, 0xf, URZ, 0xc0, !UPT ;  /* 0x0000000f04067892 */ /* 0x000fc8000f8ec0ff */
[----:B------:R-:W-:Y:S01]  /*04b0*/  UISETP.NE.AND UP0, UPT, UR6, URZ, UPT ;  /* 0x000000ff0600728c */ /* 0x000fe2000bf05270 */
[----:B------:R-:W-:Y:S10]  /*04c0*/  BRA.U !UP1, `(.L_x_5) ;  /* 0x0000000109a87547 */ /* 0x000ff4000b800000 */
[----:B------:R-:W-:Y:S01]  /*04d0*/  ULOP3.LUT UR5, UR4, 0xffffff0, URZ, 0xc0, !UPT ;  /* 0x0ffffff004057892 */ /* 0x000fe2000f8ec0ff */
[----:B------:R-:W-:Y:S02]  /*04e0*/  IADD3 R8, PT, PT, R3, 0x400, RZ ;  /* 0x0000040003087810 */ /* 0x000fe40007ffe0ff */
[----:B------:R-:W-:Y:S01]  /*04f0*/  MOV R16, RZ ;  /* 0x000000ff00107202 */ /* 0x000fe20000000f00 */
[----:B------:R-:W-:Y:S01]  /*0500*/  UIADD3 UR5, UPT, UPT, -UR5, URZ, URZ ;  /* 0x000000ff05057290 */ /* 0x000fe2000fffe1ff */
[----:B------:R-:W-:-:S11]  /*0510*/  MOV R12, RZ ;  /* 0x000000ff000c7202 */ /* 0x000fd60000000f00 */
.L_x_6:
[----:B------:R-:W0:Y:S01]  /*0520*/  LDS R17, [R8+-0x400] ;  /* 0xfffc000008117984 */ /* 0x000e220000000800 */
[----:B------:R-:W-:Y:S01]  /*0530*/  UIADD3 UR5, UPT, UPT, UR5, 0x10, URZ ;  /* 0x0000001005057890 */ /* 0x000fe2000fffe0ff */
[----:B------:R-:W-:Y:S02]  /*0540*/  IADD3 R12, PT, PT, R12, 0x200, RZ ;  /* 0x000002000c0c7810 */ /* 0x000fe40007ffe0ff */
[----:B------:R-:W1:Y:S01]  /*0550*/  LDS R18, [R8+-0x380] ;  /* 0xfffc800008127984 */ /* 0x000e620000000800 */
[----:B------:R-:W-:-:S03]  /*0560*/  UISETP.NE.AND UP1, UPT, UR5, URZ, UPT ;  /* 0x000000ff0500728c */ /* 0x000fc6000bf25270 */
[----:B------:R-:W2:Y:S04]  /*0570*/  LDS R19, [R8+-0x300] ;  /* 0xfffd000008137984 */ /* 0x000ea80000000800 */
[----:B------:R-:W3:Y:S04]  /*0580*/  LDS R20, [R8+-0x280] ;  /* 0xfffd800008147984 */ /* 0x000ee80000000800 */
[----:B------:R-:W4:Y:S04]  /*0590*/  LDS R21, [R8+-0x200] ;  /* 0xfffe000008157984 */ /* 0x000f280000000800 */
[----:B------:R-:W5:Y:S04]  /*05a0*/  LDS R15, [R8+-0x180] ;  /* 0xfffe8000080f7984 */ /* 0x000f680000000800 */
[----:B------:R-:W5:Y:S04]  /*05b0*/  LDS R10, [R8+-0x100] ;  /* 0xffff0000080a7984 */ /* 0x000f680000000800 */
[----:B------:R-:W5:Y:S04]  /*05c0*/  LDS R14, [R8+-0x80] ;  /* 0xffff8000080e7984 */ /* 0x000f680000000800 */
[----:B------:R-:W5:Y:S04]  /*05d0*/  LDS R13, [R8] ;  /* 0x00000000080d7984 */ /* 0x000f680000000800 */
[----:B------:R-:W5:Y:S01]  /*05e0*/  LDS R11, [R8+0x80] ;  /* 0x00008000080b7984 */ /* 0x000f620000000800 */
[----:B0-----:R-:W-:-:S03]  /*05f0*/  FADD R17, R17, R16 ;  /* 0x0000001011117221 */ /* 0x001fc60000000000 */
[----:B------:R-:W0:Y:S01]  /*0600*/  LDS R16, [R8+0x100] ;  /* 0x0001000008107984 */ /* 0x000e220000000800 */
[----:B-1----:R-:W-:-:S03]  /*0610*/  FADD R18, R17, R18 ;  /* 0x0000001211127221 */ /* 0x002fc60000000000 */
[----:B------:R-:W1:Y:S01]  /*0620*/  LDS R17, [R8+0x180] ;  /* 0x0001800008117984 */ /* 0x000e620000000800 */
[----:B--2---:R-:W-:-:S03]  /*0630*/  FADD R19, R18, R19 ;  /* 0x0000001312137221 */ /* 0x004fc60000000000 */
[----:B------:R-:W2:Y:S01]  /*0640*/  LDS R18, [R8+0x200] ;  /* 0x0002000008127984 */ /* 0x000ea20000000800 */
[----:B---3--:R-:W-:-:S03]  /*0650*/  FADD R20, R19, R20 ;  /* 0x0000001413147221 */ /* 0x008fc60000000000 */
[----:B------:R-:W3:Y:S01]  /*0660*/  LDS R19, [R8+0x280] ;  /* 0x0002800008137984 */ /* 0x000ee20000000800 */
[----:B----4-:R-:W-:-:S03]  /*0670*/  FADD R22, R20, R21 ;  /* 0x0000001514167221 */ /* 0x010fc60000000000 */
[----:B------:R-:W4:Y:S01]  /*0680*/  LDS R20, [R8+0x300] ;  /* 0x0003000008147984 */ /* 0x000f220000000800 */
[----:B-----5:R-:W-:-:S03]  /*0690*/  FADD R21, R22, R15 ;  /* 0x0000000f16157221 */ /* 0x020fc60000000000 */
[----:B------:R5:W4:Y:S01]  /*06a0*/  LDS R15, [R8+0x380] ;  /* 0x00038000080f7984 */ /* 0x000b220000000800 */
[----:B------:R-:W-:-:S04]  /*06b0*/  FADD R21, R21, R10 ;  /* 0x0000000a15157221 */ /* 0x000fc80000000000 */
[----:B------:R-:W-:Y:S01]  /*06c0*/  FADD R14, R21, R14 ;  /* 0x0000000e150e7221 */ /* 0x000fe20000000000 */
[----:B-----5:R-:W-:-:S03]  /*06d0*/  IADD3 R8, PT, PT, R8, 0x800, RZ ;  /* 0x0000080008087810 */ /* 0x020fc60007ffe0ff */
[----:B------:R-:W-:-:S04]  /*06e0*/  FADD R14, R14, R13 ;  /* 0x0000000d0e0e7221 */ /* 0x000fc80000000000 */
[----:B------:R-:W-:-:S04]  /*06f0*/  FADD R11, R14, R11 ;  /* 0x0000000b0e0b7221 */ /* 0x000fc80000000000 */
[----:B0-----:R-:W-:-:S04]  /*0700*/  FADD R16, R11, R16 ;  /* 0x000000100b107221 */ /* 0x001fc80000000000 */
[----:B-1----:R-:W-:-:S04]  /*0710*/  FADD R17, R16, R17 ;  /* 0x0000001110117221 */ /* 0x002fc80000000000 */
[----:B--2---:R-:W-:-:S04]  /*0720*/  FADD R18, R17, R18 ;  /* 0x0000001211127221 */ /* 0x004fc80000000000 */
[----:B---3--:R-:W-:-:S04]  /*0730*/  FADD R19, R18, R19 ;  /* 0x0000001312137221 */ /* 0x008fc80000000000 */
[----:B----4-:R-:W-:-:S04]  /*0740*/  FADD R20, R19, R20 ;  /* 0x0000001413147221 */ /* 0x010fc80000000000 */
[----:B------:R-:W-:Y:S01]  /*0750*/  FADD R16, R20, R15 ;  /* 0x0000000f14107221 */ /* 0x000fe20000000000 */
[----:B------:R-:W-:Y:S06]  /*0760*/  BRA.U UP1, `(.L_x_6) ;  /* 0xfffffffd016c7547 */ /* 0x000fec000b83ffff */
.L_x_5:
[----:B------:R-:W-:Y:S05]  /*0770*/  BRA.U !UP0, `(.L_x_7) ;  /* 0x0000000108b87547 */ /* 0x000fea000b800000 */
[----:B------:R-:W-:Y:S02]  /*0780*/  UISETP.GE.U32.AND UP0, UPT, UR6, 0x8, UPT ;  /* 0x000000080600788c */ /* 0x000fe4000bf06070 */
[----:B------:R-:W-:-:S04]  /*0790*/  ULOP3.LUT UR5, UR4, 0x7, URZ, 0xc0, !UPT ;  /* 0x0000000704057892 */ /* 0x000fc8000f8ec0ff */
[----:B------:R-:W-:-:S03]  /*07a0*/  UISETP.NE.AND UP1, UPT, UR5, URZ, UPT ;  /* 0x000000ff0500728c */ /* 0x000fc6000bf25270 */
[----:B------:R-:W-:Y:S08]  /*07b0*/  BRA.U !UP0, `(.L_x_8) ;  /* 0x0000000108487547 */ /* 0x000ff0000b800000 */
[C---:B------:R-:W-:Y:S02]  /*07c0*/  LEA R8, R12.reuse, R3, 0x2 ;  /* 0x000000030c087211 */ /* 0x040fe400078e10ff */
[----:B------:R-:W-:-:S03]  /*07d0*/  IADD3 R12, PT, PT, R12, 0x100, RZ ;  /* 0x000001000c0c7810 */ /* 0x000fc60007ffe0ff */
[----:B------:R-:W0:Y:S04]  /*07e0*/  LDS R11, [R8] ;  /* 0x00000000080b7984 */ /* 0x000e280000000800 */
[----:B------:R-:W1:Y:S04]  /*07f0*/  LDS R10, [R8+0x80] ;  /* 0x00008000080a7984 */ /* 0x000e680000000800 */
[----:B------:R-:W2:Y:S04]  /*0800*/  LDS R13, [R8+0x100] ;  /* 0x00010000080d7984 */ /* 0x000ea80000000800 */
[----:B------:R-:W3:Y:S04]  /*0810*/  LDS R15, [R8+0x180] ;  /* 0x00018000080f7984 */ /* 0x000ee80000000800 */
[----:B------:R-:W4:Y:S04]  /*0820*/  LDS R17, [R8+0x200] ;  /* 0x0002000008117984 */ /* 0x000f280000000800 */
[----:B------:R-:W5:Y:S04]  /*0830*/  LDS R19, [R8+0x280] ;  /* 0x0002800008137984 */ /* 0x000f680000000800 */
[----:B------:R-:W5:Y:S04]  /*0840*/  LDS R21, [R8+0x300] ;  /* 0x0003000008157984 */ /* 0x000f680000000800 */
[----:B------:R-:W5:Y:S01]  /*0850*/  LDS R23, [R8+0x380] ;  /* 0x0003800008177984 */ /* 0x000f620000000800 */
[----:B0-----:R-:W-:-:S04]  /*0860*/  FADD R11, R16, R11 ;  /* 0x0000000b100b7221 */ /* 0x001fc80000000000 */
[----:B-1----:R-:W-:-:S04]  /*0870*/  FADD R10, R11, R10 ;  /* 0x0000000a0b0a7221 */ /* 0x002fc80000000000 */
[----:B--2---:R-:W-:-:S04]  /*0880*/  FADD R10, R10, R13 ;  /* 0x0000000d0a0a7221 */ /* 0x004fc80000000000 */
[----:B---3--:R-:W-:-:S04]  /*0890*/  FADD R10, R10, R15 ;  /* 0x0000000f0a0a7221 */ /* 0x008fc80000000000 */
[----:B----4-:R-:W-:-:S04]  /*08a0*/  FADD R10, R10, R17 ;  /* 0x000000110a0a7221 */ /* 0x010fc80000000000 */
[----:B-----5:R-:W-:-:S04]  /*08b0*/  FADD R10, R10, R19 ;  /* 0x000000130a0a7221 */ /* 0x020fc80000000000 */
[----:B------:R-:W-:-:S04]  /*08c0*/  FADD R10, R10, R21 ;  /* 0x000000150a0a7221 */ /* 0x000fc80000000000 */
[----:B------:R-:W-:-:S07]  /*08d0*/  FADD R16, R10, R23 ;  /* 0x000000170a107221 */ /* 0x000fce0000000000 */
.L_x_8:
        /* <DEDUP_REMOVED lines=10> */
[----:B------:R-:W3:Y:S01]  /*0980*/  LDS R15, [R10+0x180] ;  /* 0x000180000a0f7984 */ /* 0x000ee20000000800 */
[----:B0-----:R-:W-:-:S04]  /*0990*/  FADD R11, R16, R11 ;  /* 0x0000000b100b7221 */ /* 0x001fc80000000000 */
[----:B-1----:R-:W-:-:S04]  /*09a0*/  FADD R8, R11, R8 ;  /* 0x000000080b087221 */ /* 0x002fc80000000000 */
[----:B--2---:R-:W-:-:S04]  /*09b0*/  FADD R8, R8, R13 ;  /* 0x0000000d08087221 */ /* 0x004fc80000000000 */
[----:B---3--:R-:W-:-:S07]  /*09c0*/  FADD R16, R8, R15 ;  /* 0x0000000f08107221 */ /* 0x008fce0000000000 */
.L_x_9:
[----:B------:R-:W-:Y:S05]  /*09d0*/  BRA.U !UP1, `(.L_x_7) ;  /* 0x0000000109207547 */ /* 0x000fea000b800000 */
[----:B------:R-:W-:Y:S01]  /*09e0*/  LEA R12, R12, R3, 0x2 ;  /* 0x000000030c0c7211 */ /* 0x000fe200078e10ff */
[----:B------:R-:W-:-:S12]  /*09f0*/  UIADD3 UR4, UPT, UPT, -UR4, URZ, URZ ;  /* 0x000000ff04047290 */ /* 0x000fd8000fffe1ff */
.L_x_10:
[----:B------:R0:W1:Y:S01]  /*0a00*/  LDS R11, [R12] ;  /* 0x000000000c0b7984 */ /* 0x0000620000000800 */
[----:B------:R-:W-:-:S04]  /*0a10*/  UIADD3 UR4, UPT, UPT, UR4, 0x1, URZ ;  /* 0x0000000104047890 */ /* 0x000fc8000fffe0ff */
[----:B------:R-:W-:Y:S01]  /*0a20*/  UISETP.NE.AND UP0, UPT, UR4, URZ, UPT ;  /* 0x000000ff0400728c */ /* 0x000fe2000bf05270 */
[----:B0-----:R-:W-:Y:S01]  /*0a30*/  IADD3 R12, PT, PT, R12, 0x80, RZ ;  /* 0x000000800c0c7810 */ /* 0x001fe20007ffe0ff */
[----:B-1----:R-:W-:-:S07]  /*0a40*/  FADD R16, R11, R16 ;  /* 0x000000100b107221 */ /* 0x002fce0000000000 */
[----:B------:R-:W-:Y:S05]  /*0a50*/  BRA.U UP0, `(.L_x_10) ;  /* 0xfffffffd00e87547 */ /* 0x000fea000b83ffff */
.L_x_7:
[----:B------:R-:W-:-:S05]  /*0a60*/  LEA R11, R6, R9, 0x18 ;  /* 0x00000009060b7211 */ /* 0x000fca00078ec0ff */
[----:B------:R0:W-:Y:S02]  /*0a70*/  STS [R11+0x10], R16 ;  /* 0x000010100b007388 */ /* 0x0001e40000000800 */
.L_x_4:
[----:B------:R-:W-:Y:S05]  /*0a80*/  BSYNC.RECONVERGENT B0 ;  /* 0x0000000000007941 */ /* 0x000fea0003800200 */
.L_x_3:
[----:B------:R-:W-:Y:S01]  /*0a90*/  BAR.SYNC.DEFER_BLOCKING 0x0 ;  /* 0x0000000000007b1d */ /* 0x000fe20000010000 */
[----:B------:R-:W-:Y:S02]  /*0aa0*/  ISETP.NE.AND P6, PT, R4, RZ, PT ;  /* 0x000000ff0400720c */ /* 0x000fe40003fc5270 */
[----:B------:R-:W-:Y:S02]  /*0ab0*/  ISETP.GE.U32.AND P5, PT, R7, 0x2, PT ;  /* 0x000000020700780c */ /* 0x000fe40003fa6070 */
[----:B------:R-:W-:-:S09]  /*0ac0*/  P2R R8, PR, RZ, 0x40 ;  /* 0x00000040ff087803 */ /* 0x000fd20000000000 */
[----:B------:R-:W-:Y:S01]  /*0ad0*/  @!P6 LEA R13, R6, R9, 0x18 ;  /* 0x00000009060de211 */ /* 0x000fe200078ec0ff */
[----:B0-----:R-:W0:Y:S05]  /*0ae0*/  @!P6 LDC.64 R10, c[0x0][0x388] ;  /* 0x0000e200ff0aeb82 */ /* 0x001e2a0000000a00 */
[----:B------:R-:W1:Y:S01]  /*0af0*/  @!P6 LDS R13, [R13+0x10] ;  /* 0x000010000d0de984 */ /* 0x000e620000000800 */
[----:B0-----:R-:W-:-:S05]  /*0b00*/  @!P6 IMAD.WIDE.U32 R10, R5, 0x4, R10 ;  /* 0x00000004050ae825 */ /* 0x001fca00078e000a */
[----:B-1----:R0:W-:Y:S01]  /*0b10*/  @!P6 STG.E desc[UR8][R10.64], R13 ;  /* 0x0000000d0a00e986 */ /* 0x0021e2000c101908 */
[----:B------:R-:W-:Y:S05]  /*0b20*/  @!P5 EXIT ;  /* 0x000000000000d94d */ /* 0x000fea0003800000 */
[----:B------:R-:W-:Y:S01]  /*0b30*/  LEA R5, R6, R9, 0x18 ;  /* 0x0000000906057211 */ /* 0x000fe200078ec0ff */
[----:B------:R-:W-:Y:S06]  /*0b40*/  MEMBAR.SC.GPU ;  /* 0x0000000000007992 */ /* 0x000fec0000002000 */
[----:B------:R-:W-:-:S00]  /*0b50*/  ERRBAR ;  /* 0x00000000000079ab */ /* 0x000fc00000000000 */
[----:B------:R-:W-:Y:S06]  /*0b60*/  CGAERRBAR ;  /* 0x00000000000075ab */ /* 0x000fec0000000000 */
[----:B------:R-:W-:Y:S01]  /*0b70*/  CCTL.IVALL ;  /* 0x00000000ff00798f */ /* 0x000fe20002000000 */
[----:B------:R-:W-:Y:S04]  /*0b80*/  BSSY.RECONVERGENT B0, `(.L_x_11) ;  /* 0x0000009000007945 */ /* 0x000fe80003800200 */
[----:B------:R-:W-:Y:S05]  /*0b90*/  @P6 BRA `(.L_x_12) ;  /* 0x00000000001c6947 */ /* 0x000fea0003800000 */
[----:B0-----:R-:W0:Y:S02]  /*0ba0*/  LDC.64 R10, c[0x4][RZ] ;  /* 0x01000000ff0a7b82 */ /* 0x001e240000000a00 */
[----:B0-----:R-:W2:Y:S01]  /*0bb0*/  ATOMG.E.INC.STRONG.GPU PT, R10, desc[UR8][R10.64], R7 ;  /* 0x800000070a0a79a8 */ /* 0x001ea200099ef108 */
[----:B------:R-:W-:Y:S02]  /*0bc0*/  IADD3 R13, PT, PT, R7, -0x1, RZ ;  /* 0xffffffff070d7810 */ /* 0x000fe40007ffe0ff */
[----:B------:R-:W-:Y:S02]  /*0bd0*/  LEA R9, R6, R9, 0x18 ;  /* 0x0000000906097211 */ /* 0x000fe400078ec0ff */
[----:B--2---:R-:W-:-:S04]  /*0be0*/  ISETP.NE.AND P5, PT, R10, R13, PT ;  /* 0x0000000d0a00720c */ /* 0x004fc80003fa5270 */
[----:B------:R-:W-:-:S05]  /*0bf0*/  SEL R6, RZ, 0x1, P5 ;  /* 0x00000001ff067807 */ /* 0x000fca0002800000 */
[----:B------:R1:W-:Y:S04]  /*0c00*/  STS.U8 [R9], R6 ;  /* 0x0000000609007388 */ /* 0x0003e80000000000 */
.L_x_12:
[----:B------:R-:W-:Y:S05]  /*0c10*/  BSYNC.RECONVERGENT B0 ;  /* 0x0000000000007941 */ /* 0x000fea0003800200 */
.L_x_11:
[----:B------:R-:W-:Y:S06]  /*0c20*/  BAR.SYNC.DEFER_BLOCKING 0x0 ;  /* 0x0000000000007b1d */ /* 0x000fec0000010000 */
[----:B-1----:R-:W1:Y:S02]  /*0c30*/  LDS.U8 R6, [R5] ;  /* 0x0000000005067984 */ /* 0x002e640000000000 */
[----:B-1----:R-:W-:-:S13]  /*0c40*/  ISETP.NE.AND P5, PT, R6, RZ, PT ;  /* 0x000000ff0600720c */ /* 0x002fda0003fa5270 */
[----:B------:R-:W-:Y:S05]  /*0c50*/  @!P5 EXIT ;  /* 0x000000000000d94d */ /* 0x000fea0003800000 */
[----:B------:R-:W-:Y:S01]  /*0c60*/  ISETP.GE.U32.AND P5, PT, R4, R7, PT ;  /* 0x000000070400720c */ /* 0x000fe20003fa6070 */
[----:B------:R-:W-:Y:S01]  /*0c70*/  BSSY.RECONVERGENT B0, `(.L_x_13) ;  /* 0x0000074000007945 */ /* 0x000fe20003800200 */
[----:B------:R-:W-:-:S11]  /*0c80*/  HFMA2 R9, -RZ, RZ, 0, 0 ;  /* 0x00000000ff097431 */ /* 0x000fd600000001ff */
[----:B------:R-:W-:Y:S05]  /*0c90*/  @P5 BRA `(.L_x_14) ;  /* 0x0000000400c45947 */ /* 0x000fea0003800000 */
[CC--:B------:R-:W-:Y:S01]  /*0ca0*/  IADD3 R6, PT, PT, R4.reuse, -R7.reuse, RZ ;  /* 0x8000000704067210 */ /* 0x0c0fe20007ffe0ff */
[----:B------:R-:W-:Y:S01]  /*0cb0*/  BSSY.RECONVERGENT B1, `(.L_x_15) ;  /* 0x0000035000017945 */ /* 0x000fe20003800200 */
[----:B------:R-:W-:Y:S02]  /*0cc0*/  IADD3 R8, PT, PT, -R4, R7, RZ ;  /* 0x0000000704087210 */ /* 0x000fe40007ffe1ff */
[----:B------:R-:W-:Y:S02]  /*0cd0*/  ISETP.GT.U32.AND P5, PT, R6, -0x10, PT ;  /* 0xfffffff00600780c */ /* 0x000fe40003fa4070 */
[----:B------:R-:W-:Y:S02]  /*0ce0*/  MOV R9, RZ ;  /* 0x000000ff00097202 */ /* 0x000fe40000000f00 */
[----:B------:R-:W-:Y:S02]  /*0cf0*/  LOP3.LUT R25, R8, 0xf, RZ, 0xc0, !PT ;  /* 0x0000000f08197812 */ /* 0x000fe400078ec0ff */
[----:B0-----:R-:W-:-:S07]  /*0d00*/  MOV R10, R4 ;  /* 0x00000004000a7202 */ /* 0x001fce0000000f00 */
[----:B------:R-:W-:Y:S05]  /*0d10*/  @P5 BRA `(.L_x_16) ;  /* 0x0000000000b85947 */ /* 0x000fea0003800000 */
[----:B------:R-:W0:Y:S01]  /*0d20*/  LDC.64 R6, c[0x0][0x388] ;  /* 0x0000e200ff067b82 */ /* 0x000e220000000a00 */
[----:B------:R-:W-:Y:S01]  /*0d30*/  LOP3.LUT R12, R8, 0x7ffffff0, RZ, 0xc0, !PT ;  /* 0x7ffffff0080c7812 */ /* 0x000fe200078ec0ff */
[----:B------:R-:W-:Y:S01]  /*0d40*/  HFMA2 R9, -RZ, RZ, 0, 0 ;  /* 0x00000000ff097431 */ /* 0x000fe200000001ff */
[----:B------:R-:W-:Y:S02]  /*0d50*/  MOV R10, R4 ;  /* 0x00000004000a7202 */ /* 0x000fe40000000f00 */
[----:B------:R-:W-:Y:S01]  /*0d60*/  IADD3 R12, PT, PT, -R12, RZ, RZ ;  /* 0x000000ff0c0c7210 */ /* 0x000fe20007ffe1ff */
[----:B0-----:R-:W-:-:S03]  /*0d70*/  IMAD.WIDE.U32 R6, R4, 0x4, R6 ;  /* 0x0000000404067825 */ /* 0x001fc600078e0006 */
[----:B------:R-:W-:-:S04]  /*0d80*/  IADD3 R6, P5, PT, R6, 0x20, RZ ;  /* 0x0000002006067810 */ /* 0x000fc80007fbe0ff */
[----:B------:R-:W-:-:S09]  /*0d90*/  IADD3.X R7, PT, PT, RZ, R7, RZ, P5, !PT ;  /* 0x00000007ff077210 */ /* 0x000fd20002ffe4ff */
.L_x_17:
[----:B------:R-:W2:Y:S04]  /*0da0*/  LDG.E R26, desc[UR8][R6.64+-0x20] ;  /* 0xffffe008061a7981 */ /* 0x000ea8000c1e1900 */
[----:B------:R-:W3:Y:S04]  /*0db0*/  LDG.E R27, desc[UR8][R6.64+-0x1c] ;  /* 0xffffe408061b7981 */ /* 0x000ee8000c1e1900 */
[----:B------:R-:W4:Y:S04]  /*0dc0*/  LDG.E R24, desc[UR8][R6.64+-0x18] ;  /* 0xffffe80806187981 */ /* 0x000f28000c1e1900 */
[----:B------:R-:W5:Y:S04]  /*0dd0*/  LDG.E R23, desc[UR8][R6.64+-0x14] ;  /* 0xffffec0806177981 */ /* 0x000f68000c1e1900 */
        /* <DEDUP_REMOVED lines=10> */
[----:B------:R-:W5:Y:S01]  /*0e80*/  LDG.E R13, desc[UR8][R6.64+0x18] ;  /* 0x00001808060d7981 */ /* 0x000f62000c1e1900 */
[----:B--2---:R-:W-:-:S03]  /*0e90*/  FADD R26, R26, R9 ;  /* 0x000000091a1a7221 */ /* 0x004fc60000000000 */
[----:B------:R0:W2:Y:S01]  /*0ea0*/  LDG.E R9, desc[UR8][R6.64+0x1c] ;  /* 0x00001c0806097981 */ /* 0x0000a2000c1e1900 */
[----:B------:R-:W-:Y:S01]  /*0eb0*/  IADD3 R12, PT, PT, R12, 0x10, RZ ;  /* 0x000000100c0c7810 */ /* 0x000fe20007ffe0ff */
[----:B---3--:R-:W-:Y:S01]  /*0ec0*/  FADD R27, R26, R27 ;  /* 0x0000001b1a1b7221 */ /* 0x008fe20000000000 */
[----:B------:R-:W-:-:S03]  /*0ed0*/  IADD3 R10, PT, PT, R10, 0x10, RZ ;  /* 0x000000100a0a7810 */ /* 0x000fc60007ffe0ff */
[----:B----4-:R-:W-:-:S04]  /*0ee0*/  FADD R24, R27, R24 ;  /* 0x000000181b187221 */ /* 0x010fc80000000000 */
[----:B-----5:R-:W-:Y:S01]  /*0ef0*/  FADD R23, R24, R23 ;  /* 0x0000001718177221 */ /* 0x020fe20000000000 */
[----:B0-----:R-:W-:-:S03]  /*0f00*/  IADD3 R6, P5, PT, R6, 0x40, RZ ;  /* 0x0000004006067810 */ /* 0x001fc60007fbe0ff */
[----:B------:R-:W-:Y:S01]  /*0f10*/  FADD R22, R23, R22 ;  /* 0x0000001617167221 */ /* 0x000fe20000000000 */
[----:B------:R-:W-:Y:S02]  /*0f20*/  IADD3.X R7, PT, PT, RZ, R7, RZ, P5, !PT ;  /* 0x00000007ff077210 */ /* 0x000fe40002ffe4ff */
[----:B------:R-:W-:Y:S01]  /*0f30*/  ISETP.NE.AND P5, PT, R12, RZ, PT ;  /* 0x000000ff0c00720c */ /* 0x000fe20003fa5270 */
[----:B------:R-:W-:-:S04]  /*0f40*/  FADD R21, R22, R21 ;  /* 0x0000001516157221 */ /* 0x000fc80000000000 */
        /* <DEDUP_REMOVED lines=9> */
[----:B--2---:R-:W-:Y:S01]  /*0fe0*/  FADD R9, R14, R9 ;  /* 0x000000090e097221 */ /* 0x004fe20000000000 */
[----:B------:R-:W-:Y:S06]  /*0ff0*/  @P5 BRA `(.L_x_17) ;  /* 0xfffffffc00685947 */ /* 0x000fec000383ffff */
.L_x_16:
[----:B------:R-:W-:Y:S05]  /*1000*/  BSYNC.RECONVERGENT B1 ;  /* 0x0000000000017941 */ /* 0x000fea0003800200 */
.L_x_15:
[----:B------:R-:W-:-:S13]  /*1010*/  ISETP.NE.AND P5, PT, R25, RZ, PT ;  /* 0x000000ff1900720c */ /* 0x000fda0003fa5270 */
[----:B------:R-:W-:Y:S05]  /*1020*/  @!P5 BRA `(.L_x_14) ;  /* 0x0000000000e0d947 */ /* 0x000fea0003800000 */
[----:B------:R-:W-:Y:S01]  /*1030*/  ISETP.GE.U32.AND P6, PT, R25, 0x8, PT ;  /* 0x000000081900780c */ /* 0x000fe20003fc6070 */
[----:B------:R-:W-:Y:S01]  /*1040*/  BSSY.RECONVERGENT B1, `(.L_x_18) ;  /* 0x0000017000017945 */ /* 0x000fe20003800200 */
[----:B------:R-:W-:-:S04]  /*1050*/  LOP3.LUT R13, R8, 0x7, RZ, 0xc0, !PT ;  /* 0x00000007080d7812 */ /* 0x000fc800078ec0ff */
[----:B------:R-:W-:-:S07]  /*1060*/  ISETP.NE.AND P5, PT, R13, RZ, PT ;  /* 0x000000ff0d00720c */ /* 0x000fce0003fa5270 */
[----:B------:R-:W-:Y:S06]  /*1070*/  @!P6 BRA `(.L_x_19) ;  /* 0x00000000004ce947 */ /* 0x000fec0003800000 */
[----:B------:R-:W0:Y:S02]  /*1080*/  LDC.64 R6, c[0x0][0x388] ;  /* 0x0000e200ff067b82 */ /* 0x000e240000000a00 */
[----:B0-----:R-:W-:-:S05]  /*1090*/  IMAD.WIDE.U32 R6, R10, 0x4, R6 ;  /* 0x000000040a067825 */ /* 0x001fca00078e0006 */
[----:B------:R-:W2:Y:S04]  /*10a0*/  LDG.E R12, desc[UR8][R6.64] ;  /* 0x00000008060c7981 */ /* 0x000ea8000c1e1900 */
[----:B------:R-:W3:Y:S04]  /*10b0*/  LDG.E R11, desc[UR8][R6.64+0x4] ;  /* 0x00000408060b7981 */ /* 0x000ee8000c1e1900 */
[----:B------:R-:W4:Y:S04]  /*10c0*/  LDG.E R14, desc[UR8][R6.64+0x8] ;  /* 0x00000808060e7981 */ /* 0x000f28000c1e1900 */
[----:B------:R-:W5:Y:S04]  /*10d0*/  LDG.E R16, desc[UR8][R6.64+0xc] ;  /* 0x00000c0806107981 */ /* 0x000f68000c1e1900 */
[----:B------:R-:W5:Y:S04]  /*10e0*/  LDG.E R18, desc[UR8][R6.64+0x10] ;  /* 0x0000100806127981 */ /* 0x000f68000c1e1900 */
[----:B------:R-:W5:Y:S04]  /*10f0*/  LDG.E R20, desc[UR8][R6.64+0x14] ;  /* 0x0000140806147981 */ /* 0x000f68000c1e1900 */
[----:B------:R-:W5:Y:S04]  /*1100*/  LDG.E R22, desc[UR8][R6.64+0x18] ;  /* 0x0000180806167981 */ /* 0x000f68000c1e1900 */
[----:B------:R-:W5:Y:S01]  /*1110*/  LDG.E R24, desc[UR8][R6.64+0x1c] ;  /* 0x00001c0806187981 */ /* 0x000f62000c1e1900 */
[----:B------:R-:W-:Y:S01]  /*1120*/  IADD3 R10, PT, PT, R10, 0x8, RZ ;  /* 0x000000080a0a7810 */ /* 0x000fe20007ffe0ff */
[----:B--2---:R-:W-:-:S04]  /*1130*/  FADD R12, R9, R12 ;  /* 0x0000000c090c7221 */ /* 0x004fc80000000000 */
[----:B---3--:R-:W-:-:S04]  /*1140*/  FADD R11, R12, R11 ;  /* 0x0000000b0c0b7221 */ /* 0x008fc80000000000 */
[----:B----4-:R-:W-:-:S04]  /*1150*/  FADD R11, R11, R14 ;  /* 0x0000000e0b0b7221 */ /* 0x010fc80000000000 */
[----:B-----5:R-:W-:-:S04]  /*1160*/  FADD R11, R11, R16 ;  /* 0x000000100b0b7221 */ /* 0x020fc80000000000 */
[----:B------:R-:W-:-:S04]  /*1170*/  FADD R11, R11, R18 ;  /* 0x000000120b0b7221 */ /* 0x000fc80000000000 */
[----:B------:R-:W-:-:S04]  /*1180*/  FADD R11, R11, R20 ;  /* 0x000000140b0b7221 */ /* 0x000fc80000000000 */
[----:B------:R-:W-:-:S04]  /*1190*/  FADD R11, R11, R22 ;  /* 0x000000160b0b7221 */ /* 0x000fc80000000000 */
[----:B------:R-:W-:-:S07]  /*11a0*/  FADD R9, R11, R24 ;  /* 0x000000180b097221 */ /* 0x000fce0000000000 */
.L_x_19:
[----:B------:R-:W-:Y:S05]  /*11b0*/  BSYNC.RECONVERGENT B1 ;  /* 0x0000000000017941 */ /* 0x000fea0003800200 */
.L_x_18:
        /* <DEDUP_REMOVED lines=11> */
[----:B------:R-:W5:Y:S01]  /*1270*/  LDG.E R16, desc[UR8][R6.64+0xc] ;  /* 0x00000c0806107981 */ /* 0x000f62000c1e1900 */
[----:B------:R-:W-:Y:S01]  /*1280*/  IADD3 R10, PT, PT, R10, 0x4, RZ ;  /* 0x000000040a0a7810 */ /* 0x000fe20007ffe0ff */
[----:B--2---:R-:W-:-:S04]  /*1290*/  FADD R12, R9, R12 ;  /* 0x0000000c090c7221 */ /* 0x004fc80000000000 */
[----:B---3--:R-:W-:-:S04]  /*12a0*/  FADD R11, R12, R11 ;  /* 0x0000000b0c0b7221 */ /* 0x008fc80000000000 */
[----:B----4-:R-:W-:-:S04]  /*12b0*/  FADD R11, R11, R14 ;  /* 0x0000000e0b0b7221 */ /* 0x010fc80000000000 */
[----:B-----5:R-:W-:-:S07]  /*12c0*/  FADD R9, R11, R16 ;  /* 0x000000100b097221 */ /* 0x020fce0000000000 */
.L_x_21:
[----:B------:R-:W-:Y:S05]  /*12d0*/  BSYNC.RECONVERGENT B1 ;  /* 0x0000000000017941 */ /* 0x000fea0003800200 */
.L_x_20:
[----:B------:R-:W-:Y:S05]  /*12e0*/  @!P5 BRA `(.L_x_14) ;  /* 0x000000000030d947 */ /* 0x000fea0003800000 */
[----:B------:R-:W0:Y:S01]  /*12f0*/  LDC.64 R6, c[0x0][0x388] ;  /* 0x0000e200ff067b82 */ /* 0x000e220000000a00 */
[----:B------:R-:W-:Y:S01]  /*1300*/  IADD3 R8, PT, PT, -R8, RZ, RZ ;  /* 0x000000ff08087210 */ /* 0x000fe20007ffe1ff */
[----:B0-----:R-:W-:-:S03]  /*1310*/  IMAD.WIDE.U32 R6, R10, 0x4, R6 ;  /* 0x000000040a067825 */ /* 0x001fc600078e0006 */
[----:B------:R-:W-:-:S07]  /*1320*/  MOV R10, R6 ;  /* 0x00000006000a7202 */ /* 0x000fce0000000f00 */
.L_x_22:
[----:B------:R-:W-:-:S06]  /*1330*/  MOV R6, R10 ;  /* 0x0000000a00067202 */ /* 0x000fcc0000000f00 */
[----:B------:R0:W2:Y:S01]  /*1340*/  LDG.E R6, desc[UR8][R6.64] ;  /* 0x0000000806067981 */ /* 0x0000a2000c1e1900 */
[----:B------:R-:W-:Y:S02]  /*1350*/  IADD3 R10, P5, PT, R10, 0x4, RZ ;  /* 0x000000040a0a7810 */ /* 0x000fe40007fbe0ff */
[----:B------:R-:W-:Y:S02]  /*1360*/  IADD3 R8, PT, PT, R8, 0x1, RZ ;  /* 0x0000000108087810 */ /* 0x000fe40007ffe0ff */
[----:B0-----:R-:W-:Y:S02]  /*1370*/  IADD3.X R7, PT, PT, RZ, R7, RZ, P5, !PT ;  /* 0x00000007ff077210 */ /* 0x001fe40002ffe4ff */
[----:B------:R-:W-:Y:S01]  /*1380*/  ISETP.NE.AND P5, PT, R8, RZ, PT ;  /* 0x000000ff0800720c */ /* 0x000fe20003fa5270 */
[----:B--2---:R-:W-:-:S12]  /*1390*/  FADD R9, R6, R9 ;  /* 0x0000000906097221 */ /* 0x004fd80000000000 */
[----:B------:R-:W-:Y:S05]  /*13a0*/  @P5 BRA `(.L_x_22) ;  /* 0xfffffffc00e05947 */ /* 0x000fea000383ffff */
.L_x_14:
[----:B------:R-:W-:Y:S05]  /*13b0*/  BSYNC.RECONVERGENT B0 ;  /* 0x0000000000007941 */ /* 0x000fea0003800200 */
.L_x_13:
[----:B------:R-:W-:Y:S01]  /*13c0*/  STS [R2], R9 ;  /* 0x0000000902007388 */ /* 0x000fe20000000800 */
[----:B------:R-:W-:-:S03]  /*13d0*/  NOP ;  /* 0x0000000000007918 */ /* 0x000fc60000000000 */
[----:B------:R-:W1:Y:S01]  /*13e0*/  @!P4 LDS R6, [R2+0x40] ;  /* 0x000040000206c984 */ /* 0x000e620000000800 */
[----:B------:R-:W-:Y:S01]  /*13f0*/  BSSY.RECONVERGENT B0, `(.L_x_23) ;  /* 0x0000079000007945 */ /* 0x000fe20003800200 */
[----:B-1----:R-:W-:-:S05]  /*1400*/  @!P4 FADD R9, R9, R6 ;  /* 0x000000060909c221 */ /* 0x002fca0000000000 */
[----:B------:R-:W-:Y:S01]  /*1410*/  @!P4 STS [R2], R9 ;  /* 0x000000090200c388 */ /* 0x000fe20000000800 */
[----:B------:R-:W-:-:S03]  /*1420*/  NOP ;  /* 0x0000000000007918 */ /* 0x000fc60000000000 */
[----:B------:R-:W1:Y:S02]  /*1430*/  @!P3 LDS R6, [R2+0x20] ;  /* 0x000020000206b984 */ /* 0x000e640000000800 */
        /* <DEDUP_REMOVED lines=13> */
[----:B------:R1:W-:Y:S01]  /*1510*/  @!P0 STS [R2], R7 ;  /* 0x0000000702008388 */ /* 0x0003e20000000800 */
[----:B------:R-:W-:Y:S01]  /*1520*/  ISETP.NE.AND P0, PT, R0, RZ, PT ;  /* 0x000000ff0000720c */ /* 0x000fe20003f05270 */
[----:B------:R-:W-:Y:S01]  /*1530*/  NOP ;  /* 0x0000000000007918 */ /* 0x000fe20000000000 */
[----:B------:R-:W-:Y:S11]  /*1540*/  BAR.SYNC.DEFER_BLOCKING 0x0 ;  /* 0x0000000000007b1d */ /* 0x000ff60000010000 */
[----:B-1----:R-:W-:Y:S05]  /*1550*/  @P0 BRA `(.L_x_24) ;  /* 0x0000000400880947 */ /* 0x002fea0003800000 */
[----:B------:R-:W-:Y:S01]  /*1560*/  UISETP.GE.U32.AND UP1, UPT, UR7, 0x1e1, UPT ;  /* 0x000001e10700788c */ /* 0x000fe2000bf26070 */
[----:B0-----:R-:W-:Y:S01]  /*1570*/  HFMA2 R10, -RZ, RZ, 0, 0 ;  /* 0x00000000ff0a7431 */ /* 0x001fe200000001ff */
        /* <DEDUP_REMOVED lines=11> */
.L_x_26:
        /* <DEDUP_REMOVED lines=37> */
.L_x_25:
        /* <DEDUP_REMOVED lines=23> */
.L_x_28:
        /* <DEDUP_REMOVED lines=15> */
.L_x_29:
[----:B------:R-:W-:Y:S05]  /*1ae0*/  BRA.U !UP1, `(.L_x_27) ;  /* 0x0000000109207547 */ /* 0x000fea000b800000 */
[----:B------:R-:W-:Y:S01]  /*1af0*/  LEA R2, R2, R3, 0x2 ;  /* 0x0000000302027211 */ /* 0x000fe200078e10ff */
[----:B------:R-:W-:-:S12]  /*1b00*/  UIADD3 UR4, UPT, UPT, -UR4, URZ, URZ ;  /* 0x000000ff04047290 */ /* 0x000fd8000fffe1ff */
.L_x_30:
[----:B------:R0:W1:Y:S01]  /*1b10*/  LDS R3, [R2] ;  /* 0x0000000002037984 */ /* 0x0000620000000800 */
[----:B------:R-:W-:-:S04]  /*1b20*/  UIADD3 UR4, UPT, UPT, UR4, 0x1, URZ ;  /* 0x0000000104047890 */ /* 0x000fc8000fffe0ff */
[----:B------:R-:W-:Y:S01]  /*1b30*/  UISETP.NE.AND UP0, UPT, UR4, URZ, UPT ;  /* 0x000000ff0400728c */ /* 0x000fe2000bf05270 */
[----:B0-----:R-:W-:Y:S01]  /*1b40*/  IADD3 R2, PT, PT, R2, 0x80, RZ ;  /* 0x0000008002027810 */ /* 0x001fe20007ffe0ff */
[----:B-1----:R-:W-:-:S07]  /*1b50*/  FADD R10, R3, R10 ;  /* 0x0000000a030a7221 */ /* 0x002fce0000000000 */
[----:B------:R-:W-:Y:S05]  /*1b60*/  BRA.U UP0, `(.L_x_30) ;  /* 0xfffffffd00e87547 */ /* 0x000fea000b83ffff */
.L_x_27:
[----:B------:R1:W-:Y:S02]  /*1b70*/  STS [R5+0x10], R10 ;  /* 0x0000100a05007388 */ /* 0x0003e40000000800 */
.L_x_24:
[----:B------:R-:W-:Y:S05]  /*1b80*/  BSYNC.RECONVERGENT B0 ;  /* 0x0000000000007941 */ /* 0x000fea0003800200 */
.L_x_23:
[----:B------:R-:W-:Y:S01]  /*1b90*/  BAR.SYNC.DEFER_BLOCKING 0x0 ;  /* 0x0000000000007b1d */ /* 0x000fe20000010000 */
[----:B------:R-:W-:-:S13]  /*1ba0*/  ISETP.NE.AND P0, PT, R4, RZ, PT ;  /* 0x000000ff0400720c */ /* 0x000fda0003f05270 */
[----:B------:R-:W-:Y:S05]  /*1bb0*/  @P0 EXIT ;  /* 0x000000000000094d */ /* 0x000fea0003800000 */
[----:B-1----:R-:W1:Y:S01]  /*1bc0*/  LDS R5, [R5+0x10] ;  /* 0x0000100005057984 */ /* 0x002e620000000800 */
[----:B------:R-:W1:Y:S08]  /*1bd0*/  LDC.64 R2, c[0x0][0x388] ;  /* 0x0000e200ff027b82 */ /* 0x000e700000000a00 */
[----:B------:R-:W2:Y:S01]  /*1be0*/  LDC.64 R6, c[0x4][RZ] ;  /* 0x01000000ff067b82 */ /* 0x000ea20000000a00 */
[----:B-1----:R-:W-:Y:S04]  /*1bf0*/  STG.E desc[UR8][R2.64], R5 ;  /* 0x0000000502007986 */ /* 0x002fe8000c101908 */
[----:B--2---:R-:W-:Y:S01]  /*1c00*/  STG.E desc[UR8][R6.64], RZ ;  /* 0x000000ff06007986 */ /* 0x004fe2000c101908 */
[----:B------:R-:W-:Y:S05]  /*1c10*/  EXIT ;  /* 0x000000000000794d */ /* 0x000fea0003800000 */
.L_x_31:
[----:B------:R-:W-:-:S00]  /*1c20*/  BRA `(.L_x_31) ;  /* 0xfffffffc00fc7947 */ /* 0x000fc0000383ffff */
[----:B------:R-:W-:-:S00]  /*1c30*/  NOP ;  /* 0x0000000000007918 */ /* 0x000fc00000000000 */
        /* <DEDUP_REMOVED lines=12> */
.L_x_880:


//--------------------- .text._Z16reduceSinglePassILj2ELb0EEvPKfPfj --------------------------
	.section	.text._Z16reduceSinglePassILj2ELb0EEvPKfPfj,"ax",@progbits
	.align	128
        .global         _Z16reduceSinglePassILj2ELb0EEvPKfPfj
        .type           _Z16reduceSinglePassILj2ELb0EEvPKfPfj,@function
        .size           _Z16reduceSinglePassILj2ELb0EEvPKfPfj,(.L_x_881 - _Z16reduceSinglePassILj2ELb0EEvPKfPfj)
        .other          _Z16reduceSinglePassILj2ELb0EEvPKfPfj,@"STO_CUDA_ENTRY STV_DEFAULT"
_Z16reduceSinglePassILj2ELb0EEvPKfPfj:
.text._Z16reduceSinglePassILj2ELb0EEvPKfPfj:
        /* <DEDUP_REMOVED lines=21> */
.L_x_34:
[C---:B------:R-:W-:Y:S01]  /*0150*/  IADD3 R15, PT, PT, R9.reuse, 0x2, RZ ;  /* 0x00000002090f7810 */ /* 0x040fe20007ffe0ff */
[----:B-1----:R-:W-:-:S03]  /*0160*/  IMAD.WIDE.U32 R12, R9, 0x4, R4 ;  /* 0x00000004090c7825 */ /* 0x002fc600078e0004 */
[----:B0-----:R-:W-:-:S03]  /*0170*/  ISETP.GE.U32.AND P0, PT, R15, UR4, PT ;  /* 0x000000040f007c0c */ /* 0x001fc6000bf06070 */
[----:B------:R-:W2:Y:S10]  /*0180*/  LDG.E R12, desc[UR8][R12.64] ;  /* 0x000000080c0c7981 */ /* 0x000eb4000c1e1900 */
[----:B------:R-:W-:-:S06]  /*0190*/  @!P0 IMAD.WIDE.U32 R14, R15, 0x4, R4 ;  /* 0x000000040f0e8825 */ /* 0x000fcc00078e0004 */
[----:B------:R-:W3:Y:S01]  /*01a0*/  @!P0 LDG.E R14, desc[UR8][R14.64] ;  /* 0x000000080e0e8981 */ /* 0x000ee2000c1e1900 */
[----:B------:R-:W-:-:S04]  /*01b0*/  LEA R9, R6, R9, 0x2 ;  /* 0x0000000906097211 */ /* 0x000fc800078e10ff */
[----:B------:R-:W-:Y:S01]  /*01c0*/  ISETP.GE.U32.AND P1, PT, R9, UR4, PT ;  /* 0x0000000409007c0c */ /* 0x000fe2000bf26070 */
[----:B--2---:R-:W-:-:S04]  /*01d0*/  FADD R11, R12, R11 ;  /* 0x0000000b0c0b7221 */ /* 0x004fc80000000000 */
[----:B---3--:R-:W-:-:S08]  /*01e0*/  @!P0 FADD R11, R11, R14 ;  /* 0x0000000e0b0b8221 */ /* 0x008fd00000000000 */
[----:B------:R-:W-:Y:S05]  /*01f0*/  @!P1 BRA `(.L_x_34) ;  /* 0xfffffffc00d49947 */ /* 0x000fea000383ffff */
.L_x_33:
[----:B0-----:R-:W-:Y:S05]  /*0200*/  BSYNC.RECONVERGENT B0 ;  /* 0x0000000000007941 */ /* 0x001fea0003800200 */
.L_x_32:
        /* <DEDUP_REMOVED lines=50> */
.L_x_38:
        /* <DEDUP_REMOVED lines=37> */
.L_x_37:
        /* <DEDUP_REMOVED lines=23> */
.L_x_40:
        /* <DEDUP_REMOVED lines=15> */
.L_x_41:
[----:B------:R-:W-:Y:S05]  /*09e0*/  BRA.U !UP1, `(.L_x_39) ;  /* 0x0000000109207547 */ /* 0x000fea000b800000 */
[----:B------:R-:W-:Y:S01]  /*09f0*/  LEA R11, R11, R2, 0x2 ;  /* 0x000000020b0b7211 */ /* 0x000fe200078e10ff */
[----:B------:R-:W-:-:S12]  /*0a00*/  UIADD3 UR4, UPT, UPT, -UR4, URZ, URZ ;  /* 0x000000ff04047290 */ /* 0x000fd8000fffe1ff */
.L_x_42:
[----:B------:R0:W1:Y:S01]  /*0a10*/  LDS R5, [R11] ;  /* 0x000000000b057984 */ /* 0x0000620000000800 */
[----:B------:R-:W-:-:S04]  /*0a20*/  UIADD3 UR4, UPT, UPT, UR4, 0x1, URZ ;  /* 0x0000000104047890 */ /* 0x000fc8000fffe0ff */
[----:B------:R-:W-:Y:S01]  /*0a30*/  UISETP.NE.AND UP0, UPT, UR4, URZ, UPT ;  /* 0x000000ff0400728c */ /* 0x000fe2000bf05270 */
[----:B0-----:R-:W-:Y:S01]  /*0a40*/  IADD3 R11, PT, PT, R11, 0x80, RZ ;  /* 0x000000800b0b7810 */ /* 0x001fe20007ffe0ff */
[----:B-1----:R-:W-:-:S07]  /*0a50*/  FADD R16, R5, R16 ;  /* 0x0000001005107221 */ /* 0x002fce0000000000 */
[----:B------:R-:W-:Y:S05]  /*0a60*/  BRA.U UP0, `(.L_x_42) ;  /* 0xfffffffd00e87547 */ /* 0x000fea000b83ffff */
.L_x_39:
[----:B------:R-:W-:-:S05]  /*0a70*/  LEA R5, R7, R8, 0x18 ;  /* 0x0000000807057211 */ /* 0x000fca00078ec0ff */
[----:B------:R0:W-:Y:S02]  /*0a80*/  STS [R5+0x10], R16 ;  /* 0x0000101005007388 */ /* 0x0001e40000000800 */
.L_x_36:
[----:B------:R-:W-:Y:S05]  /*0a90*/  BSYNC.RECONVERGENT B0 ;  /* 0x0000000000007941 */ /* 0x000fea0003800200 */
.L_x_35:
[----:B------:R-:W-:Y:S01]  /*0aa0*/  BAR.SYNC.DEFER_BLOCKING 0x0 ;  /* 0x0000000000007b1d */ /* 0x000fe20000010000 */
[----:B------:R-:W-:Y:S02]  /*0ab0*/  ISETP.NE.AND P6, PT, R3, RZ, PT ;  /* 0x000000ff0300720c */ /* 0x000fe40003fc5270 */
[----:B------:R-:W-:Y:S02]  /*0ac0*/  ISETP.GE.U32.AND P5, PT, R6, 0x2, PT ;  /* 0x000000020600780c */ /* 0x000fe40003fa6070 */
[----:B0-----:R-:W-:-:S09]  /*0ad0*/  P2R R5, PR, RZ, 0x40 ;  /* 0x00000040ff057803 */ /* 0x001fd20000000000 */
[----:B------:R-:W-:Y:S01]  /*0ae0*/  @!P6 LEA R5, R7, R8, 0x18 ;  /* 0x000000080705e211 */ /* 0x000fe200078ec0ff */
[----:B------:R-:W0:Y:S05]  /*0af0*/  @!P6 LDC.64 R12, c[0x0][0x388] ;  /* 0x0000e200ff0ceb82 */ /* 0x000e2a0000000a00 */
[----:B------:R-:W1:Y:S01]  /*0b00*/  @!P6 LDS R5, [R5+0x10] ;  /* 0x000010000505e984 */ /* 0x000e620000000800 */
[----:B0-----:R-:W-:-:S05]  /*0b10*/  @!P6 IMAD.WIDE.U32 R10, R10, 0x4, R12 ;  /* 0x000000040a0ae825 */ /* 0x001fca00078e000c */
[----:B-1----:R0:W-:Y:S01]  /*0b20*/  @!P6 STG.E desc[UR8][R10.64], R5 ;  /* 0x000000050a00e986 */ /* 0x0021e2000c101908 */
[----:B------:R-:W-:Y:S05]  /*0b30*/  @!P5 EXIT ;  /* 0x000000000000d94d */ /* 0x000fea0003800000 */
[----:B0-----:R-:W-:Y:S01]  /*0b40*/  LEA R5, R7, R8, 0x18 ;  /* 0x0000000807057211 */ /* 0x001fe200078ec0ff */
[----:B------:R-:W-:Y:S06]  /*0b50*/  MEMBAR.SC.GPU ;  /* 0x0000000000007992 */ /* 0x000fec0000002000 */
[----:B------:R-:W-:-:S00]  /*0b60*/  ERRBAR ;  /* 0x00000000000079ab */ /* 0x000fc00000000000 */
[----:B------:R-:W-:Y:S06]  /*0b70*/  CGAERRBAR ;  /* 0x00000000000075ab */ /* 0x000fec0000000000 */
[----:B------:R-:W-:Y:S01]  /*0b80*/  CCTL.IVALL ;  /* 0x00000000ff00798f */ /* 0x000fe20002000000 */
[----:B------:R-:W-:Y:S04]  /*0b90*/  BSSY.RECONVERGENT B0, `(.L_x_43) ;  /* 0x0000009000007945 */ /* 0x000fe80003800200 */
[----:B------:R-:W-:Y:S05]  /*0ba0*/  @P6 BRA `(.L_x_44) ;  /* 0x00000000001c6947 */ /* 0x000fea0003800000 */
[----:B------:R-:W0:Y:S02]  /*0bb0*/  LDC.64 R10, c[0x4][RZ] ;  /* 0x01000000ff0a7b82 */ /* 0x000e240000000a00 */
[----:B0-----:R-:W2:Y:S01]  /*0bc0*/  ATOMG.E.INC.STRONG.GPU PT, R10, desc[UR8][R10.64], R6 ;  /* 0x800000060a0a79a8 */ /* 0x001ea200099ef108 */
[----:B------:R-:W-:Y:S02]  /*0bd0*/  IADD3 R9, PT, PT, R6, -0x1, RZ ;  /* 0xffffffff06097810 */ /* 0x000fe40007ffe0ff */
[----:B------:R-:W-:Y:S02]  /*0be0*/  LEA R8, R7, R8, 0x18 ;  /* 0x0000000807087211 */ /* 0x000fe400078ec0ff */
[----:B--2---:R-:W-:-:S04]  /*0bf0*/  ISETP.NE.AND P5, PT, R10, R9, PT ;  /* 0x000000090a00720c */ /* 0x004fc80003fa5270 */
[----:B------:R-:W-:-:S05]  /*0c00*/  SEL R7, RZ, 0x1, P5 ;  /* 0x00000001ff077807 */ /* 0x000fca0002800000 */
[----:B------:R0:W-:Y:S04]  /*0c10*/  STS.U8 [R8], R7 ;  /* 0x0000000708007388 */ /* 0x0001e80000000000 */
.L_x_44:
[----:B------:R-:W-:Y:S05]  /*0c20*/  BSYNC.RECONVERGENT B0 ;  /* 0x0000000000007941 */ /* 0x000fea0003800200 */
.L_x_43:
[----:B------:R-:W-:Y:S06]  /*0c30*/  BAR.SYNC.DEFER_BLOCKING 0x0 ;  /* 0x0000000000007b1d */ /* 0x000fec0000010000 */
[----:B0-----:R-:W0:Y:S02]  /*0c40*/  LDS.U8 R7, [R5] ;  /* 0x0000000005077984 */ /* 0x001e240000000000 */
[----:B0-----:R-:W-:-:S13]  /*0c50*/  ISETP.NE.AND P5, PT, R7, RZ, PT ;  /* 0x000000ff0700720c */ /* 0x001fda0003fa5270 */
[----:B------:R-:W-:Y:S05]  /*0c60*/  @!P5 EXIT ;  /* 0x000000000000d94d */ /* 0x000fea0003800000 */
[----:B------:R-:W-:Y:S01]  /*0c70*/  ISETP.GE.U32.AND P5, PT, R3, R6, PT ;  /* 0x000000060300720c */ /* 0x000fe20003fa6070 */
[----:B------:R-:W-:Y:S01]  /*0c80*/  BSSY.RECONVERGENT B0, `(.L_x_45) ;  /* 0x0000075000007945 */ /* 0x000fe20003800200 */
[----:B------:R-:W-:-:S11]  /*0c90*/  HFMA2 R9, -RZ, RZ, 0, 0 ;  /* 0x00000000ff097431 */ /* 0x000fd600000001ff */
[----:B------:R-:W-:Y:S05]  /*0ca0*/  @P5 BRA `(.L_x_46) ;  /* 0x0000000400c85947 */ /* 0x000fea0003800000 */
[-C--:B------:R-:W-:Y:S01]  /*0cb0*/  LOP3.LUT R7, RZ, R3.reuse, RZ, 0x33, !PT ;  /* 0x00000003ff077212 */ /* 0x080fe200078e33ff */
[----:B------:R-:W-:Y:S01]  /*0cc0*/  BSSY.RECONVERGENT B1, `(.L_x_47) ;  /* 0x0000036000017945 */ /* 0x000fe20003800200 */
[----:B------:R-:W-:Y:S02]  /*0cd0*/  MOV R9, RZ ;  /* 0x000000ff00097202 */ /* 0x000fe40000000f00 */
[----:B------:R-:W-:Y:S02]  /*0ce0*/  IADD3 R7, PT, PT, R7, R6, RZ ;  /* 0x0000000607077210 */ /* 0x000fe40007ffe0ff */
[----:B------:R-:W-:Y:S02]  /*0cf0*/  MOV R10, R3 ;  /* 0x00000003000a7202 */ /* 0x000fe40000000f00 */
[C---:B------:R-:W-:Y:S02]  /*0d00*/  ISETP.GE.U32.AND P5, PT, R7.reuse, 0x1e, PT ;  /* 0x0000001e0700780c */ /* 0x040fe40003fa6070 */
[----:B------:R-:W-:-:S04]  /*0d10*/  LEA.HI R8, R7, 0x1, RZ, 0x1f ;  /* 0x0000000107087811 */ /* 0x000fc800078ff8ff */
[----:B------:R-:W-:-:S07]  /*0d20*/  LOP3.LUT R25, R8, 0xf, RZ, 0xc0, !PT ;  /* 0x0000000f08197812 */ /* 0x000fce00078ec0ff */
[----:B------:R-:W-:Y:S05]  /*0d30*/  @!P5 BRA `(.L_x_48) ;  /* 0x0000000000b8d947 */ /* 0x000fea0003800000 */
        /* <DEDUP_REMOVED lines=8> */
.L_x_49:
        /* <DEDUP_REMOVED lines=38> */
.L_x_48:
[----:B------:R-:W-:Y:S05]  /*1020*/  BSYNC.RECONVERGENT B1 ;  /* 0x0000000000017941 */ /* 0x000fea0003800200 */
.L_x_47:
        /* <DEDUP_REMOVED lines=26> */
.L_x_51:
[----:B------:R-:W-:Y:S05]  /*11d0*/  BSYNC.RECONVERGENT B1 ;  /* 0x0000000000017941 */ /* 0x000fea0003800200 */
.L_x_50:
        /* <DEDUP_REMOVED lines=17> */
.L_x_53:
[----:B------:R-:W-:Y:S05]  /*12f0*/  BSYNC.RECONVERGENT B1 ;  /* 0x0000000000017941 */ /* 0x000fea0003800200 */
.L_x_52:
[----:B------:R-:W-:Y:S05]  /*1300*/  @!P5 BRA `(.L_x_46) ;  /* 0x000000000030d947 */ /* 0x000fea0003800000 */
[----:B------:R-:W0:Y:S01]  /*1310*/  LDC.64 R6, c[0x0][0x388] ;  /* 0x0000e200ff067b82 */ /* 0x000e220000000a00 */
[----:B------:R-:W-:Y:S01]  /*1320*/  IADD3 R8, PT, PT, -R8, RZ, RZ ;  /* 0x000000ff08087210 */ /* 0x000fe20007ffe1ff */
[----:B0-----:R-:W-:-:S03]  /*1330*/  IMAD.WIDE.U32 R6, R10, 0x4, R6 ;  /* 0x000000040a067825 */ /* 0x001fc600078e0006 */
[----:B------:R-:W-:-:S07]  /*1340*/  MOV R10, R6 ;  /* 0x00000006000a7202 */ /* 0x000fce0000000f00 */
.L_x_54:
        /* <DEDUP_REMOVED lines=8> */
.L_x_46:
[----:B------:R-:W-:Y:S05]  /*13d0*/  BSYNC.RECONVERGENT B0 ;  /* 0x0000000000007941 */ /* 0x000fea0003800200 */
.L_x_45:
[----:B------:R-:W-:Y:S01]  /*13e0*/  STS [R0], R9 ;  /* 0x0000000900007388 */ /* 0x000fe20000000800 */
[----:B------:R-:W-:-:S03]  /*13f0*/  NOP ;  /* 0x0000000000007918 */ /* 0x000fc60000000000 */
[----:B------:R-:W0:Y:S01]  /*1400*/  @!P4 LDS R6, [R0+0x40] ;  /* 0x000040000006c984 */ /* 0x000e220000000800 */
        /* <DEDUP_REMOVED lines=18> */
[----:B------:R0:W-:Y:S01]  /*1530*/  @!P0 STS [R0], R7 ;  /* 0x0000000700008388 */ /* 0x0001e20000000800 */
[----:B------:R-:W-:Y:S01]  /*1540*/  ISETP.NE.AND P0, PT, R4, RZ, PT ;  /* 0x000000ff0400720c */ /* 0x000fe20003f05270 */
[----:B------:R-:W-:Y:S01]  /*1550*/  NOP ;  /* 0x0000000000007918 */ /* 0x000fe20000000000 */
[----:B------:R-:W-:Y:S11]  /*1560*/  BAR.SYNC.DEFER_BLOCKING 0x0 ;  /* 0x0000000000007b1d */ /* 0x000ff60000010000 */
[----:B0-----:R-:W-:Y:S05]  /*1570*/  @P0 BRA `(.L_x_56) ;  /* 0x0000000400800947 */ /* 0x001fea0003800000 */
[----:B------:R-:W-:Y:S01]  /*1580*/  UISETP.GE.U32.AND UP1, UPT, UR7, 0x1e1, UPT ;  /* 0x000001e10700788c */ /* 0x000fe2000bf26070 */
[----:B------:R-:W-:Y:S01]  /*1590*/  CS2R R6, SRZ ;  /* 0x0000000000067805 */ /* 0x000fe2000001ff00 */
[----:B------:R-:W-:-:S04]  /*15a0*/  UIADD3 UR4, UPT, UPT, UR7, -0x1, URZ ;  /* 0xffffffff07047890 */ /* 0x000fc8000fffe0ff */
[----:B------:R-:W-:-:S04]  /*15b0*/  ULEA.HI UR5, UR4, 0x1, URZ, 0x1b ;  /* 0x0000000104057891 */ /* 0x000fc8000f8fd8ff */
[----:B------:R-:W-:-:S04]  /*15c0*/  ULOP3.LUT UR6, UR5, 0xf, URZ, 0xc0, !UPT ;  /* 0x0000000f05067892 */ /* 0x000fc8000f8ec0ff */
[----:B------:R-:W-:Y:S01]  /*15d0*/  UISETP.NE.AND UP0, UPT, UR6, URZ, UPT ;  /* 0x000000ff0600728c */ /* 0x000fe2000bf05270 */
[----:B------:R-:W-:Y:S10]  /*15e0*/  BRA.U !UP1, `(.L_x_57) ;  /* 0x0000000109a47547 */ /* 0x000ff4000b800000 */
[----:B------:R-:W-:Y:S01]  /*15f0*/  ULOP3.LUT UR4, UR5, 0xffffff0, URZ, 0xc0, !UPT ;  /* 0x0ffffff005047892 */ /* 0x000fe2000f8ec0ff */
[----:B------:R-:W-:Y:S02]  /*1600*/  IADD3 R0, PT, PT, R2, 0x400, RZ ;  /* 0x0000040002007810 */ /* 0x000fe40007ffe0ff */
[----:B------:R-:W-:Y:S01]  /*1610*/  CS2R R6, SRZ ;  /* 0x0000000000067805 */ /* 0x000fe2000001ff00 */
[----:B------:R-:W-:-:S12]  /*1620*/  UIADD3 UR4, UPT, UPT, -UR4, URZ, URZ ;  /* 0x000000ff04047290 */ /* 0x000fd8000fffe1ff */
.L_x_58:
        /* <DEDUP_REMOVED lines=37> */
.L_x_57:
        /* <DEDUP_REMOVED lines=23> */
.L_x_60:
        /* <DEDUP_REMOVED lines=15> */
.L_x_61:
[----:B------:R-:W-:Y:S05]  /*1ae0*/  BRA.U !UP1, `(.L_x_59) ;  /* 0x0000000109207547 */ /* 0x000fea000b800000 */
[----:B------:R-:W-:Y:S01]  /*1af0*/  LEA R2, R7, R2, 0x2 ;  /* 0x0000000207027211 */ /* 0x000fe200078e10ff */
[----:B------:R-:W-:-:S12]  /*1b00*/  UIADD3 UR4, UPT, UPT, -UR4, URZ, URZ ;  /* 0x000000ff04047290 */ /* 0x000fd8000fffe1ff */
.L_x_62:
[----:B------:R0:W1:Y:S01]  /*1b10*/  LDS R7, [R2] ;  /* 0x0000000002077984 */ /* 0x0000620000000800 */
[----:B------:R-:W-:-:S04]  /*1b20*/  UIADD3 UR4, UPT, UPT, UR4, 0x1, URZ ;  /* 0x0000000104047890 */ /* 0x000fc8000fffe0ff */
[----:B------:R-:W-:Y:S01]  /*1b30*/  UISETP.NE.AND UP0, UPT, UR4, URZ, UPT ;  /* 0x000000ff0400728c */ /* 0x000fe2000bf05270 */
[----:B0-----:R-:W-:Y:S01]  /*1b40*/  IADD3 R2, PT, PT, R2, 0x80, RZ ;  /* 0x0000008002027810 */ /* 0x001fe20007ffe0ff */
[----:B-1----:R-:W-:-:S07]  /*1b50*/  FADD R6, R7, R6 ;  /* 0x0000000607067221 */ /* 0x002fce0000000000 */
[----:B------:R-:W-:Y:S05]  /*1b60*/  BRA.U UP0, `(.L_x_62) ;  /* 0xfffffffd00e87547 */ /* 0x000fea000b83ffff */
.L_x_59:
[----:B------:R0:W-:Y:S02]  /*1b70*/  STS [R5+0x10], R6 ;  /* 0x0000100605007388 */ /* 0x0001e40000000800 */
.L_x_56:
[----:B------:R-:W-:Y:S05]  /*1b80*/  BSYNC.RECONVERGENT B0 ;  /* 0x0000000000007941 */ /* 0x000fea0003800200 */
.L_x_55:
[----:B------:R-:W-:Y:S01]  /*1b90*/  BAR.SYNC.DEFER_BLOCKING 0x0 ;  /* 0x0000000000007b1d */ /* 0x000fe20000010000 */
[----:B------:R-:W-:-:S13]  /*1ba0*/  ISETP.NE.AND P0, PT, R3, RZ, PT ;  /* 0x000000ff0300720c */ /* 0x000fda0003f05270 */
[----:B------:R-:W-:Y:S05]  /*1bb0*/  @P0 EXIT ;  /* 0x000000000000094d */ /* 0x000fea0003800000 */
[----:B0-----:R-:W0:Y:S01]  /*1bc0*/  LDS R5, [R5+0x10] ;  /* 0x0000100005057984 */ /* 0x001e220000000800 */
[----:B------:R-:W0:Y:S08]  /*1bd0*/  LDC.64 R2, c[0x0][0x388] ;  /* 0x0000e200ff027b82 */ /* 0x000e300000000a00 */
[----:B------:R-:W1:Y:S01]  /*1be0*/  LDC.64 R6, c[0x4][RZ] ;  /* 0x01000000ff067b82 */ /* 0x000e620000000a00 */
[----:B0-----:R-:W-:Y:S04]  /*1bf0*/  STG.E desc[UR8][R2.64], R5 ;  /* 0x0000000502007986 */ /* 0x001fe8000c101908 */
[----:B-1----:R-:W-:Y:S01]  /*1c00*/  STG.E desc[UR8][R6.64], RZ ;  /* 0x000000ff06007986 */ /* 0x002fe2000c101908 */
[----:B------:R-:W-:Y:S05]  /*1c10*/  EXIT ;  /* 0x000000000000794d */ /* 0x000fea0003800000 */
.L_x_63:
        /* <DEDUP_REMOVED lines=14> */
.L_x_881:


//--------------------- .text._Z16reduceSinglePassILj4ELb0EEvPKfPfj --------------------------
	.section	.text._Z16reduceSinglePassILj4ELb0EEvPKfPfj,"ax",@progbits
	.align	128
        .global         _Z16reduceSinglePassILj4ELb0EEvPKfPfj
        .type           _Z16reduceSinglePassILj4ELb0EEvPKfPfj,@function
        .size           _Z16reduceSinglePassILj4ELb0EEvPKfPfj,(.L_x_882 - _Z16reduceSinglePassILj4ELb0EEvPKfPfj)
        .other          _Z16reduceSinglePassILj4ELb0EEvPKfPfj,@"STO_CUDA_ENTRY STV_DEFAULT"
_Z16reduceSinglePassILj4ELb0EEvPKfPfj:
.text._Z16reduceSinglePassILj4ELb0EEvPKfPfj:
        /* <DEDUP_REMOVED lines=21> */
.L_x_66:
        /* <DEDUP_REMOVED lines=11> */
.L_x_65:
[----:B0-----:R-:W-:Y:S05]  /*0200*/  BSYNC.RECONVERGENT B0 ;  /* 0x0000000000007941 */ /* 0x001fea0003800200 */
.L_x_64:
        /* <DEDUP_REMOVED lines=50> */
.L_x_70:
        /* <DEDUP_REMOVED lines=37> */
.L_x_69:
        /* <DEDUP_REMOVED lines=23> */
.L_x_72:
        /* <DEDUP_REMOVED lines=15> */
.L_x_73:
[----:B------:R-:W-:Y:S05]  /*09e0*/  BRA.U !UP1, `(.L_x_71) ;  /* 0x0000000109207547 */ /* 0x000fea000b800000 */
[----:B------:R-:W-:Y:S01]  /*09f0*/  LEA R11, R11, R2, 0x2 ;  /* 0x000000020b0b7211 */ /* 0x000fe200078e10ff */
[----:B------:R-:W-:-:S12]  /*0a00*/  UIADD3 UR4, UPT, UPT, -UR4, URZ, URZ ;  /* 0x000000ff04047290 */ /* 0x000fd8000fffe1ff */
.L_x_74:
[----:B------:R0:W1:Y:S01]  /*0a10*/  LDS R5, [R11] ;  /* 0x000000000b057984 */ /* 0x0000620000000800 */
[----:B------:R-:W-:-:S04]  /*0a20*/  UIADD3 UR4, UPT, UPT, UR4, 0x1, URZ ;  /* 0x0000000104047890 */ /* 0x000fc8000fffe0ff */
[----:B------:R-:W-:Y:S01]  /*0a30*/  UISETP.NE.AND UP0, UPT, UR4, URZ, UPT ;  /* 0x000000ff0400728c */ /* 0x000fe2000bf05270 */
[----:B0-----:R-:W-:Y:S01]  /*0a40*/  IADD3 R11, PT, PT, R11, 0x80, RZ ;  /* 0x000000800b0b7810 */ /* 0x001fe20007ffe0ff */
[----:B-1----:R-:W-:-:S07]  /*0a50*/  FADD R16, R5, R16 ;  /* 0x0000001005107221 */ /* 0x002fce0000000000 */
[----:B------:R-:W-:Y:S05]  /*0a60*/  BRA.U UP0, `(.L_x_74) ;  /* 0xfffffffd00e87547 */ /* 0x000fea000b83ffff */
.L_x_71:
[----:B------:R-:W-:-:S05]  /*0a70*/  LEA R5, R7, R8, 0x18 ;  /* 0x0000000807057211 */ /* 0x000fca00078ec0ff */
[----:B------:R0:W-:Y:S02]  /*0a80*/  STS [R5+0x10], R16 ;  /* 0x0000101005007388 */ /* 0x0001e40000000800 */
.L_x_68:
[----:B------:R-:W-:Y:S05]  /*0a90*/  BSYNC.RECONVERGENT B0 ;  /* 0x0000000000007941 */ /* 0x000fea0003800200 */
.L_x_67:
        /* <DEDUP_REMOVED lines=24> */
.L_x_76:
[----:B------:R-:W-:Y:S05]  /*0c20*/  BSYNC.RECONVERGENT B0 ;  /* 0x0000000000007941 */ /* 0x000fea0003800200 */
.L_x_75:
        /* <DEDUP_REMOVED lines=25> */
.L_x_81:
        /* <DEDUP_REMOVED lines=38> */
.L_x_80:
[----:B------:R-:W-:Y:S05]  /*1020*/  BSYNC.RECONVERGENT B1 ;  /* 0x0000000000017941 */ /* 0x000fea0003800200 */
.L_x_79:
        /* <DEDUP_REMOVED lines=26> */
.L_x_83:
[----:B------:R-:W-:Y:S05]  /*11d0*/  BSYNC.RECONVERGENT B1 ;  /* 0x0000000000017941 */ /* 0x000fea0003800200 */
.L_x_82:
        /* <DEDUP_REMOVED lines=17> */
.L_x_85:
[----:B------:R-:W-:Y:S05]  /*12f0*/  BSYNC.RECONVERGENT B1 ;  /* 0x0000000000017941 */ /* 0x000fea0003800200 */
.L_x_84:
[----:B------:R-:W-:Y:S05]  /*1300*/  @!P5 BRA `(.L_x_78) ;  /* 0x000000000030d947 */ /* 0x000fea0003800000 */
[----:B------:R-:W0:Y:S01]  /*1310*/  LDC.64 R6, c[0x0][0x388] ;  /* 0x0000e200ff067b82 */ /* 0x000e220000000a00 */
[----:B------:R-:W-:Y:S01]  /*1320*/  IADD3 R8, PT, PT, -R8, RZ, RZ ;  /* 0x000000ff08087210 */ /* 0x000fe20007ffe1ff */
[----:B0-----:R-:W-:-:S03]  /*1330*/  IMAD.WIDE.U32 R6, R10, 0x4, R6 ;  /* 0x000000040a067825 */ /* 0x001fc600078e0006 */
[----:B------:R-:W-:-:S07]  /*1340*/  MOV R10, R6 ;  /* 0x00000006000a7202 */ /* 0x000fce0000000f00 */
.L_x_86:
        /* <DEDUP_REMOVED lines=8> */
.L_x_78:
[----:B------:R-:W-:Y:S05]  /*13d0*/  BSYNC.RECONVERGENT B0 ;  /* 0x0000000000007941 */ /* 0x000fea0003800200 */
.L_x_77:
        /* <DEDUP_REMOVED lines=37> */
.L_x_90:
        /* <DEDUP_REMOVED lines=37> */
.L_x_89:
        /* <DEDUP_REMOVED lines=23> */
.L_x_92:
        /* <DEDUP_REMOVED lines=15> */
.L_x_93:
[----:B------:R-:W-:Y:S05]  /*1ae0*/  BRA.U !UP1, `(.L_x_91) ;  /* 0x0000000109207547 */ /* 0x000fea000b800000 */
[----:B------:R-:W-:Y:S01]  /*1af0*/  LEA R2, R7, R2, 0x2 ;  /* 0x0000000207027211 */ /* 0x000fe200078e10ff */
[----:B------:R-:W-:-:S12]  /*1b00*/  UIADD3 UR4, UPT, UPT, -UR4, URZ, URZ ;  /* 0x000000ff04047290 */ /* 0x000fd8000fffe1ff */
.L_x_94:
[----:B------:R0:W1:Y:S01]  /*1b10*/  LDS R7, [R2] ;  /* 0x0000000002077984 */ /* 0x0000620000000800 */
[----:B------:R-:W-:-:S04]  /*1b20*/  UIADD3 UR4, UPT, UPT, UR4, 0x1, URZ ;  /* 0x0000000104047890 */ /* 0x000fc8000fffe0ff */
[----:B------:R-:W-:Y:S01]  /*1b30*/  UISETP.NE.AND UP0, UPT, UR4, URZ, UPT ;  /* 0x000000ff0400728c */ /* 0x000fe2000bf05270 */
[----:B0-----:R-:W-:Y:S01]  /*1b40*/  IADD3 R2, PT, PT, R2, 0x80, RZ ;  /* 0x0000008002027810 */ /* 0x001fe20007ffe0ff */
[----:B-1----:R-:W-:-:S07]  /*1b50*/  FADD R6, R7, R6 ;  /* 0x0000000607067221 */ /* 0x002fce0000000000 */
[----:B------:R-:W-:Y:S05]  /*1b60*/  BRA.U UP0, `(.L_x_94) ;  /* 0xfffffffd00e87547 */ /* 0x000fea000b83ffff */
.L_x_91:
[----:B------:R0:W-:Y:S02]  /*1b70*/  STS [R5+0x10], R6 ;  /* 0x0000100605007388 */ /* 0x0001e40000000800 */
.L_x_88:
[----:B------:R-:W-:Y:S05]  /*1b80*/  BSYNC.RECONVERGENT B0 ;  /* 0x0000000000007941 */ /* 0x000fea0003800200 */
.L_x_87:
        /* <DEDUP_REMOVED lines=9> */
.L_x_95:
        /* <DEDUP_REMOVED lines=14> */
.L_x_882:


//--------------------- .text._Z16reduceSinglePassILj8ELb0EEvPKfPfj --------------------------
	.section	.text._Z16reduceSinglePassILj8ELb0EEvPKfPfj,"ax",@progbits
	.align	128
        .global         _Z16reduceSinglePassILj8ELb0EEvPKfPfj
        .type           _Z16reduceSinglePassILj8ELb0EEvPKfPfj,@function
        .size           _Z16reduceSinglePassILj8ELb0EEvPKfPfj,(.L_x_883 - _Z16reduceSinglePassILj8ELb0EEvPKfPfj)
        .other          _Z16reduceSinglePassILj8ELb0EEvPKfPfj,@"STO_CUDA_ENTRY STV_DEFAULT"
_Z16reduceSinglePassILj8ELb0EEvPKfPfj:
.text._Z16reduceSinglePassILj8ELb0EEvPKfPfj:
        /* <DEDUP_REMOVED lines=21> */
.L_x_98:
        /* <DEDUP_REMOVED lines=11> */
.L_x_97:
[----:B0-----:R-:W-:Y:S05]  /*0200*/  BSYNC.RECONVERGENT B0 ;  /* 0x0000000000007941 */ /* 0x001fea0003800200 */
.L_x_96:
        /* <DEDUP_REMOVED lines=50> */
.L_x_102:
        /* <DEDUP_REMOVED lines=37> */
.L_x_101:
        /* <DEDUP_REMOVED lines=23> */
.L_x_104:
        /* <DEDUP_REMOVED lines=15> */
.L_x_105:
[----:B------:R-:W-:Y:S05]  /*09e0*/  BRA.U !UP1, `(.L_x_103) ;  /* 0x0000000109207547 */ /* 0x000fea000b800000 */
[----:B------:R-:W-:Y:S01]  /*09f0*/  LEA R11, R11, R2, 0x2 ;  /* 0x000000020b0b7211 */ /* 0x000fe200078e10ff */
[----:B------:R-:W-:-:S12]  /*0a00*/  UIADD3 UR4, UPT, UPT, -UR4, URZ, URZ ;  /* 0x000000ff04047290 */ /* 0x000fd8000fffe1ff */
.L_x_106:
[----:B------:R0:W1:Y:S01]  /*0a10*/  LDS R5, [R11] ;  /* 0x000000000b057984 */ /* 0x0000620000000800 */
[----:B------:R-:W-:-:S04]  /*0a20*/  UIADD3 UR4, UPT, UPT, UR4, 0x1, URZ ;  /* 0x0000000104047890 */ /* 0x000fc8000fffe0ff */
[----:B------:R-:W-:Y:S01]  /*0a30*/  UISETP.NE.AND UP0, UPT, UR4, URZ, UPT ;  /* 0x000000ff0400728c */ /* 0x000fe2000bf05270 */
[----:B0-----:R-:W-:Y:S01]  /*0a40*/  IADD3 R11, PT, PT, R11, 0x80, RZ ;  /* 0x000000800b0b7810 */ /* 0x001fe20007ffe0ff */
[----:B-1----:R-:W-:-:S07]  /*0a50*/  FADD R16, R5, R16 ;  /* 0x0000001005107221 */ /* 0x002fce0000000000 */
[----:B------:R-:W-:Y:S05]  /*0a60*/  BRA.U UP0, `(.L_x_106) ;  /* 0xfffffffd00e87547 */ /* 0x000fea000b83ffff */
.L_x_103:
[----:B------:R-:W-:-:S05]  /*0a70*/  LEA R5, R7, R8, 0x18 ;  /* 0x0000000807057211 */ /* 0x000fca00078ec0ff */
[----:B------:R0:W-:Y:S02]  /*0a80*/  STS [R5+0x10], R16 ;  /* 0x0000101005007388 */ /* 0x0001e40000000800 */
.L_x_100:
[----:B------:R-:W-:Y:S05]  /*0a90*/  BSYNC.RECONVERGENT B0 ;  /* 0x0000000000007941 */ /* 0x000fea0003800200 */
.L_x_99:
        /* <DEDUP_REMOVED lines=24> */
.L_x_108:
[----:B------:R-:W-:Y:S05]  /*0c20*/  BSYNC.RECONVERGENT B0 ;  /* 0x0000000000007941 */ /* 0x000fea0003800200 */
.L_x_107:
        /* <DEDUP_REMOVED lines=25> */
.L_x_113:
        /* <DEDUP_REMOVED lines=38> */
.L_x_112:
[----:B------:R-:W-:Y:S05]  /*1020*/  BSYNC.RECONVERGENT B1 ;  /* 0x0000000000017941 */ /* 0x000fea0003800200 */
.L_x_111:
        /* <DEDUP_REMOVED lines=26> */
.L_x_115:
[----:B------:R-:W-:Y:S05]  /*11d0*/  BSYNC.RECONVERGENT B1 ;  /* 0x0000000000017941 */ /* 0x000fea0003800200 */
.L_x_114:
        /* <DEDUP_REMOVED lines=17> */
.L_x_117:
[----:B------:R-:W-:Y:S05]  /*12f0*/  BSYNC.RECONVERGENT B1 ;  /* 0x0000000000017941 */ /* 0x000fea0003800200 */
.L_x_116:
[----:B------:R-:W-:Y:S05]  /*1300*/  @!P5 BRA `(.L_x_110) ;  /* 0x000000000030d947 */ /* 0x000fea0003800000 */
[----:B------:R-:W0:Y:S01]  /*1310*/  LDC.64 R6, c[0x0][0x388] ;  /* 0x0000e200ff067b82 */ /* 0x000e220000000a00 */
[----:B------:R-:W-:Y:S01]  /*1320*/  IADD3 R8, PT, PT, -R8, RZ, RZ ;  /* 0x000000ff08087210 */ /* 0x000fe20007ffe1ff */
[----:B0-----:R-:W-:-:S03]  /*1330*/  IMAD.WIDE.U32 R6, R10, 0x4, R6 ;  /* 0x000000040a067825 */ /* 0x001fc600078e0006 */
[----:B------:R-:W-:-:S07]  /*1340*/  MOV R10, R6 ;  /* 0x00000006000a7202 */ /* 0x000fce0000000f00 */
.L_x_118:
        /* <DEDUP_REMOVED lines=8> */
.L_x_110:
[----:B------:R-:W-:Y:S05]  /*13d0*/  BSYNC.RECONVERGENT B0 ;  /* 0x0000000000007941 */ /* 0x000fea0003800200 */
.L_x_109:
        /* <DEDUP_REMOVED lines=37> */
.L_x_122:
        /* <DEDUP_REMOVED lines=37> */
.L_x_121:
        /* <DEDUP_REMOVED lines=23> */
.L_x_124:
        /* <DEDUP_REMOVED lines=15> */
.L_x_125:
[----:B------:R-:W-:Y:S05]  /*1ae0*/  BRA.U !UP1, `(.L_x_123) ;  /* 0x0000000109207547 */ /* 0x000fea000b800000 */
[----:B------:R-:W-:Y:S01]  /*1af0*/  LEA R2, R7, R2, 0x2 ;  /* 0x0000000207027211 */ /* 0x000fe200078e10ff */
[----:B------:R-:W-:-:S12]  /*1b00*/  UIADD3 UR4, UPT, UPT, -UR4, URZ, URZ ;  /* 0x000000ff04047290 */ /* 0x000fd8000fffe1ff */
.L_x_126:
[----:B------:R0:W1:Y:S01]  /*1b10*/  LDS R7, [R2] ;  /* 0x0000000002077984 */ /* 0x0000620000000800 */
[----:B------:R-:W-:-:S04]  /*1b20*/  UIADD3 UR4, UPT, UPT, UR4, 0x1, URZ ;  /* 0x0000000104047890 */ /* 0x000fc8000fffe0ff */
[----:B------:R-:W-:Y:S01]  /*1b30*/  UISETP.NE.AND UP0, UPT, UR4, URZ, UPT ;  /* 0x000000ff0400728c */ /* 0x000fe2000bf05270 */
[----:B0-----:R-:W-:Y:S01]  /*1b40*/  IADD3 R2, PT, PT, R2, 0x80, RZ ;  /* 0x0000008002027810 */ /* 0x001fe20007ffe0ff */
[----:B-1----:R-:W-:-:S07]  /*1b50*/  FADD R6, R7, R6 ;  /* 0x0000000607067221 */ /* 0x002fce0000000000 */
[----:B------:R-:W-:Y:S05]  /*1b60*/  BRA.U UP0, `(.L_x_126) ;  /* 0xfffffffd00e87547 */ /* 0x000fea000b83ffff */
.L_x_123:
[----:B------:R0:W-:Y:S02]  /*1b70*/  STS [R5+0x10], R6 ;  /* 0x0000100605007388 */ /* 0x0001e40000000800 */
.L_x_120:
[----:B------:R-:W-:Y:S05]  /*1b80*/  BSYNC.RECONVERGENT B0 ;  /* 0x0000000000007941 */ /* 0x000fea0003800200 */
.L_x_119:
        /* <DEDUP_REMOVED lines=9> */
.L_x_127:
        /* <DEDUP_REMOVED lines=14> */
.L_x_883:


//--------------------- .text._Z16reduceSinglePassILj16ELb0EEvPKfPfj --------------------------
	.section	.text._Z16reduceSinglePassILj16ELb0EEvPKfPfj,"ax",@progbits
	.align	128
        .global         _Z16reduceSinglePassILj16ELb0EEvPKfPfj
        .type           _Z16reduceSinglePassILj16ELb0EEvPKfPfj,@function
        .size           _Z16reduceSinglePassILj16ELb0EEvPKfPfj,(.L_x_884 - _Z16reduceSinglePassILj16ELb0EEvPKfPfj)
        .other          _Z16reduceSinglePassILj16ELb0EEvPKfPfj,@"STO_CUDA_ENTRY STV_DEFAULT"
_Z16reduceSinglePassILj16ELb0EEvPKfPfj:
.text._Z16reduceSinglePassILj16ELb0EEvPKfPfj:
        /* <DEDUP_REMOVED lines=21> */
.L_x_130:
        /* <DEDUP_REMOVED lines=11> */
.L_x_129:
[----:B0-----:R-:W-:Y:S05]  /*0200*/  BSYNC.RECONVERGENT B0 ;  /* 0x0000000000007941 */ /* 0x001fea0003800200 */
.L_x_128:
        /* <DEDUP_REMOVED lines=50> */
.L_x_134:
        /* <DEDUP_REMOVED lines=37> */
.L_x_133:
        /* <DEDUP_REMOVED lines=23> */
.L_x_136:
        /* <DEDUP_REMOVED lines=15> */
.L_x_137:
[----:B------:R-:W-:Y:S05]  /*09e0*/  BRA.U !UP1, `(.L_x_135) ;  /* 0x0000000109207547 */ /* 0x000fea000b800000 */
[----:B------:R-:W-:Y:S01]  /*09f0*/  LEA R11, R11, R2, 0x2 ;  /* 0x000000020b0b7211 */ /* 0x000fe200078e10ff */
[----:B------:R-:W-:-:S12]  /*0a00*/  UIADD3 UR4, UPT, UPT, -UR4, URZ, URZ ;  /* 0x000000ff04047290 */ /* 0x000fd8000fffe1ff */
.L_x_138:
[----:B------:R0:W1:Y:S01]  /*0a10*/  LDS R5, [R11] ;  /* 0x000000000b057984 */ /* 0x0000620000000800 */
[----:B------:R-:W-:-:S04]  /*0a20*/  UIADD3 UR4, UPT, UPT, UR4, 0x1, URZ ;  /* 0x0000000104047890 */ /* 0x000fc8000fffe0ff */
[----:B------:R-:W-:Y:S01]  /*0a30*/  UISETP.NE.AND UP0, UPT, UR4, URZ, UPT ;  /* 0x000000ff0400728c */ /* 0x000fe2000bf05270 */
[----:B0-----:R-:W-:Y:S01]  /*0a40*/  IADD3 R11, PT, PT, R11, 0x80, RZ ;  /* 0x000000800b0b7810 */ /* 0x001fe20007ffe0ff */
[----:B-1----:R-:W-:-:S07]  /*0a50*/  FADD R16, R5, R16 ;  /* 0x0000001005107221 */ /* 0x002fce0000000000 */
[----:B------:R-:W-:Y:S05]  /*0a60*/  BRA.U UP0, `(.L_x_138) ;  /* 0xfffffffd00e87547 */ /* 0x000fea000b83ffff */
.L_x_135:
[----:B------:R-:W-:-:S05]  /*0a70*/  LEA R5, R7, R8, 0x18 ;  /* 0x0000000807057211 */ /* 0x000fca00078ec0ff */
[----:B------:R0:W-:Y:S02]  /*0a80*/  STS [R5+0x10], R16 ;  /* 0x0000101005007388 */ /* 0x0001e40000000800 */
.L_x_132:
[----:B------:R-:W-:Y:S05]  /*0a90*/  BSYNC.RECONVERGENT B0 ;  /* 0x0000000000007941 */ /* 0x000fea0003800200 */
.L_x_131:
        /* <DEDUP_REMOVED lines=24> */
.L_x_140:
[----:B------:R-:W-:Y:S05]  /*0c20*/  BSYNC.RECONVERGENT B0 ;  /* 0x0000000000007941 */ /* 0x000fea0003800200 */
.L_x_139:
        /* <DEDUP_REMOVED lines=25> */
.L_x_145:
        /* <DEDUP_REMOVED lines=38> */
.L_x_144:
[----:B------:R-:W-:Y:S05]  /*1020*/  BSYNC.RECONVERGENT B1 ;  /* 0x0000000000017941 */ /* 0x000fea0003800200 */
.L_x_143:
        /* <DEDUP_REMOVED lines=26> */
.L_x_147:
[----:B------:R-:W-:Y:S05]  /*11d0*/  BSYNC.RECONVERGENT B1 ;  /* 0x0000000000017941 */ /* 0x000fea0003800200 */
.L_x_146:
        /* <DEDUP_REMOVED lines=17> */
.L_x_149:
[----:B------:R-:W-:Y:S05]  /*12f0*/  BSYNC.RECONVERGENT B1 ;  /* 0x0000000000017941 */ /* 0x000fea0003800200 */
.L_x_148:
[----:B------:R-:W-:Y:S05]  /*1300*/  @!P5 BRA `(.L_x_142) ;  /* 0x000000000030d947 */ /* 0x000fea0003800000 */
[----:B------:R-:W0:Y:S01]  /*1310*/  LDC.64 R6, c[0x0][0x388] ;  /* 0x0000e200ff067b82 */ /* 0x000e220000000a00 */
[----:B------:R-:W-:Y:S01]  /*1320*/  IADD3 R8, PT, PT, -R8, RZ, RZ ;  /* 0x000000ff08087210 */ /* 0x000fe20007ffe1ff */
[----:B0-----:R-:W-:-:S03]  /*1330*/  IMAD.WIDE.U32 R6, R10, 0x4, R6 ;  /* 0x000000040a067825 */ /* 0x001fc600078e0006 */
[----:B------:R-:W-:-:S07]  /*1340*/  MOV R10, R6 ;  /* 0x00000006000a7202 */ /* 0x000fce0000000f00 */
.L_x_150:
        /* <DEDUP_REMOVED lines=8> */
.L_x_142:
[----:B------:R-:W-:Y:S05]  /*13d0*/  BSYNC.RECONVERGENT B0 ;  /* 0x0000000000007941 */ /* 0x000fea0003800200 */
.L_x_141:
        /* <DEDUP_REMOVED lines=37> */
.L_x_154:
        /* <DEDUP_REMOVED lines=37> */
.L_x_153:
        /* <DEDUP_REMOVED lines=23> */
.L_x_156:
        /* <DEDUP_REMOVED lines=15> */
.L_x_157:
[----:B------:R-:W-:Y:S05]  /*1ae0*/  BRA.U !UP1, `(.L_x_155) ;  /* 0x0000000109207547 */ /* 0x000fea000b800000 */
[----:B------:R-:W-:Y:S01]  /*1af0*/  LEA R2, R7, R2, 0x2 ;  /* 0x0000000207027211 */ /* 0x000fe200078e10ff */
[----:B------:R-:W-:-:S12]  /*1b00*/  UIADD3 UR4, UPT, UPT, -UR4, URZ, URZ ;  /* 0x000000ff04047290 */ /* 0x000fd8000fffe1ff */
.L_x_158:
[----:B------:R0:W1:Y:S01]  /*1b10*/  LDS R7, [R2] ;  /* 0x0000000002077984 */ /* 0x0000620000000800 */
[----:B------:R-:W-:-:S04]  /*1b20*/  UIADD3 UR4, UPT, UPT, UR4, 0x1, URZ ;  /* 0x0000000104047890 */ /* 0x000fc8000fffe0ff */
[----:B------:R-:W-:Y:S01]  /*1b30*/  UISETP.NE.AND UP0, UPT, UR4, URZ, UPT ;  /* 0x000000ff0400728c */ /* 0x000fe2000bf05270 */
[----:B0-----:R-:W-:Y:S01]  /*1b40*/  IADD3 R2, PT, PT, R2, 0x80, RZ ;  /* 0x0000008002027810 */ /* 0x001fe20007ffe0ff */
[----:B-1----:R-:W-:-:S07]  /*1b50*/  FADD R6, R7, R6 ;  /* 0x0000000607067221 */ /* 0x002fce0000000000 */
[----:B------:R-:W-:Y:S05]  /*1b60*/  BRA.U UP0, `(.L_x_158) ;  /* 0xfffffffd00e87547 */ /* 0x000fea000b83ffff */
.L_x_155:
[----:B------:R0:W-:Y:S02]  /*1b70*/  STS [R5+0x10], R6 ;  /* 0x0000100605007388 */ /* 0x0001e40000000800 */
.L_x_152:
[----:B------:R-:W-:Y:S05]  /*1b80*/  BSYNC.RECONVERGENT B0 ;  /* 0x0000000000007941 */ /* 0x000fea0003800200 */
.L_x_151:
        /* <DEDUP_REMOVED lines=9> */
.L_x_159:
        /* <DEDUP_REMOVED lines=14> */
.L_x_884:


//--------------------- .text._Z16reduceSinglePassILj32ELb0EEvPKfPfj --------------------------
	.section	.text._Z16reduceSinglePassILj32ELb0EEvPKfPfj,"ax",@progbits
	.align	128
        .global         _Z16reduceSinglePassILj32ELb0EEvPKfPfj
        .type           _Z16reduceSinglePassILj32ELb0EEvPKfPfj,@function
        .size           _Z16reduceSinglePassILj32ELb0EEvPKfPfj,(.L_x_885 - _Z16reduceSinglePassILj32ELb0EEvPKfPfj)
        .other          _Z16reduceSinglePassILj32ELb0EEvPKfPfj,@"STO_CUDA_ENTRY STV_DEFAULT"
_Z16reduceSinglePassILj32ELb0EEvPKfPfj:
.text._Z16reduceSinglePassILj32ELb0EEvPKfPfj:
        /* <DEDUP_REMOVED lines=21> */
.L_x_162:
        /* <DEDUP_REMOVED lines=11> */
.L_x_161:
[----:B0-----:R-:W-:Y:S05]  /*0200*/  BSYNC.RECONVERGENT B0 ;  /* 0x0000000000007941 */ /* 0x001fea0003800200 */
.L_x_160:
        /* <DEDUP_REMOVED lines=50> */
.L_x_166:
        /* <DEDUP_REMOVED lines=37> */
.L_x_165:
        /* <DEDUP_REMOVED lines=23> */
.L_x_168:
        /* <DEDUP_REMOVED lines=15> */
.L_x_169:
[----:B------:R-:W-:Y:S05]  /*09e0*/  BRA.U !UP1, `(.L_x_167) ;  /* 0x0000000109207547 */ /* 0x000fea000b800000 */
[----:B------:R-:W-:Y:S01]  /*09f0*/  LEA R11, R11, R2, 0x2 ;  /* 0x000000020b0b7211 */ /* 0x000fe200078e10ff */
[----:B------:R-:W-:-:S12]  /*0a00*/  UIADD3 UR4, UPT, UPT, -UR4, URZ, URZ ;  /* 0x000000ff04047290 */ /* 0x000fd8000fffe1ff */
.L_x_170:
[----:B------:R0:W1:Y:S01]  /*0a10*/  LDS R5, [R11] ;  /* 0x000000000b057984 */ /* 0x0000620000000800 */
[----:B------:R-:W-:-:S04]  /*0a20*/  UIADD3 UR4, UPT, UPT, UR4, 0x1, URZ ;  /* 0x0000000104047890 */ /* 0x000fc8000fffe0ff */
[----:B------:R-:W-:Y:S01]  /*0a30*/  UISETP.NE.AND UP0, UPT, UR4, URZ, UPT ;  /* 0x000000ff0400728c */ /* 0x000fe2000bf05270 */
[----:B0-----:R-:W-:Y:S01]  /*0a40*/  IADD3 R11, PT, PT, R11, 0x80, RZ ;  /* 0x000000800b0b7810 */ /* 0x001fe20007ffe0ff */
[----:B-1----:R-:W-:-:S07]  /*0a50*/  FADD R16, R5, R16 ;  /* 0x0000001005107221 */ /* 0x002fce0000000000 */
[----:B------:R-:W-:Y:S05]  /*0a60*/  BRA.U UP0, `(.L_x_170) ;  /* 0xfffffffd00e87547 */ /* 0x000fea000b83ffff */
.L_x_167:
[----:B------:R-:W-:-:S05]  /*0a70*/  LEA R5, R7, R8, 0x18 ;  /* 0x0000000807057211 */ /* 0x000fca00078ec0ff */
[----:B------:R0:W-:Y:S02]  /*0a80*/  STS [R5+0x10], R16 ;  /* 0x0000101005007388 */ /* 0x0001e40000000800 */
.L_x_164:
[----:B------:R-:W-:Y:S05]  /*0a90*/  BSYNC.RECONVERGENT B0 ;  /* 0x0000000000007941 */ /* 0x000fea0003800200 */
.L_x_163:
        /* <DEDUP_REMOVED lines=24> */
.L_x_172:
[----:B------:R-:W-:Y:S05]  /*0c20*/  BSYNC.RECONVERGENT B0 ;  /* 0x0000000000007941 */ /* 0x000fea0003800200 */
.L_x_171:
        /* <DEDUP_REMOVED lines=25> */
.L_x_177:
        /* <DEDUP_REMOVED lines=38> */
.L_x_176:
[----:B------:R-:W-:Y:S05]  /*1020*/  BSYNC.RECONVERGENT B1 ;  /* 0x0000000000017941 */ /* 0x000fea0003800200 */
.L_x_175:
        /* <DEDUP_REMOVED lines=26> */
.L_x_179:
[----:B------:R-:W-:Y:S05]  /*11d0*/  BSYNC.RECONVERGENT B1 ;  /* 0x0000000000017941 */ /* 0x000fea0003800200 */
.L_x_178:
        /* <DEDUP_REMOVED lines=17> */
.L_x_181:
[----:B------:R-:W-:Y:S05]  /*12f0*/  BSYNC.RECONVERGENT B1 ;  /* 0x0000000000017941 */ /* 0x000fea0003800200 */
.L_x_180:
[----:B------:R-:W-:Y:S05]  /*1300*/  @!P5 BRA `(.L_x_174) ;  /* 0x000000000030d947 */ /* 0x000fea0003800000 */
[----:B------:R-:W0:Y:S01]  /*1310*/  LDC.64 R6, c[0x0][0x388] ;  /* 0x0000e200ff067b82 */ /* 0x000e220000000a00 */
[----:B------:R-:W-:Y:S01]  /*1320*/  IADD3 R8, PT, PT, -R8, RZ, RZ ;  /* 0x000000ff08087210 */ /* 0x000fe20007ffe1ff */
[----:B0-----:R-:W-:-:S03]  /*1330*/  IMAD.WIDE.U32 R6, R10, 0x4, R6 ;  /* 0x000000040a067825 */ /* 0x001fc600078e0006 */
[----:B------:R-:W-:-:S07]  /*1340*/  MOV R10, R6 ;  /* 0x00000006000a7202 */ /* 0x000fce0000000f00 */
.L_x_182:
        /* <DEDUP_REMOVED lines=8> */
.L_x_174:
[----:B------:R-:W-:Y:S05]  /*13d0*/  BSYNC.RECONVERGENT B0 ;  /* 0x0000000000007941 */ /* 0x000fea0003800200 */
.L_x_173:
        /* <DEDUP_REMOVED lines=37> */
.L_x_186:
        /* <DEDUP_REMOVED lines=37> */
.L_x_185:
        /* <DEDUP_REMOVED lines=23> */
.L_x_188:
        /* <DEDUP_REMOVED lines=15> */
.L_x_189:
[----:B------:R-:W-:Y:S05]  /*1ae0*/  BRA.U !UP1, `(.L_x_187) ;  /* 0x0000000109207547 */ /* 0x000fea000b800000 */
[----:B------:R-:W-:Y:S01]  /*1af0*/  LEA R2, R7, R2, 0x2 ;  /* 0x0000000207027211 */ /* 0x000fe200078e10ff */
[----:B------:R-:W-:-:S12]  /*1b00*/  UIADD3 UR4, UPT, UPT, -UR4, URZ, URZ ;  /* 0x000000ff04047290 */ /* 0x000fd8000fffe1ff */
.L_x_190:
[----:B------:R0:W1:Y:S01]  /*1b10*/  LDS R7, [R2] ;  /* 0x0000000002077984 */ /* 0x0000620000000800 */
[----:B------:R-:W-:-:S04]  /*1b20*/  UIADD3 UR4, UPT, UPT, UR4, 0x1, URZ ;  /* 0x0000000104047890 */ /* 0x000fc8000fffe0ff */
[----:B------:R-:W-:Y:S01]  /*1b30*/  UISETP.NE.AND UP0, UPT, UR4, URZ, UPT ;  /* 0x000000ff0400728c */ /* 0x000fe2000bf05270 */
[----:B0-----:R-:W-:Y:S01]  /*1b40*/  IADD3 R2, PT, PT, R2, 0x80, RZ ;  /* 0x0000008002027810 */ /* 0x001fe20007ffe0ff */
[----:B-1----:R-:W-:-:S07]  /*1b50*/  FADD R6, R7, R6 ;  /* 0x0000000607067221 */ /* 0x002fce0000000000 */
[----:B------:R-:W-:Y:S05]  /*1b60*/  BRA.U UP0, `(.L_x_190) ;  /* 0xfffffffd00e87547 */ /* 0x000fea000b83ffff */
.L_x_187:
[----:B------:R0:W-:Y:S02]  /*1b70*/  STS [R5+0x10], R6 ;  /* 0x0000100605007388 */ /* 0x0001e40000000800 */
.L_x_184:
[----:B------:R-:W-:Y:S05]  /*1b80*/  BSYNC.RECONVERGENT B0 ;  /* 0x0000000000007941 */ /* 0x000fea0003800200 */
.L_x_183:
        /* <DEDUP_REMOVED lines=9> */
.L_x_191:
        /* <DEDUP_REMOVED lines=14> */
.L_x_885:


//--------------------- .text._Z16reduceSinglePassILj64ELb0EEvPKfPfj --------------------------
	.section	.text._Z16reduceSinglePassILj64ELb0EEvPKfPfj,"ax",@progbits
	.align	128
        .global         _Z16reduceSinglePassILj64ELb0EEvPKfPfj
        .type           _Z16reduceSinglePassILj64ELb0EEvPKfPfj,@function
        .size           _Z16reduceSinglePassILj64ELb0EEvPKfPfj,(.L_x_886 - _Z16reduceSinglePassILj64ELb0EEvPKfPfj)
        .other          _Z16reduceSinglePassILj64ELb0EEvPKfPfj,@"STO_CUDA_ENTRY STV_DEFAULT"
_Z16reduceSinglePassILj64ELb0EEvPKfPfj:
.text._Z16reduceSinglePassILj64ELb0EEvPKfPfj:
        /* <DEDUP_REMOVED lines=21> */
.L_x_194:
        /* <DEDUP_REMOVED lines=11> */
.L_x_193:
[----:B0-----:R-:W-:Y:S05]  /*0200*/  BSYNC.RECONVERGENT B0 ;  /* 0x0000000000007941 */ /* 0x001fea0003800200 */
.L_x_192:
        /* <DEDUP_REMOVED lines=50> */
.L_x_198:
        /* <DEDUP_REMOVED lines=37> */
.L_x_197:
        /* <DEDUP_REMOVED lines=23> */
.L_x_200:
        /* <DEDUP_REMOVED lines=15> */
.L_x_201:
[----:B------:R-:W-:Y:S05]  /*09e0*/  BRA.U !UP1, `(.L_x_199) ;  /* 0x0000000109207547 */ /* 0x000fea000b800000 */
[----:B------:R-:W-:Y:S01]  /*09f0*/  LEA R11, R11, R2, 0x2 ;  /* 0x000000020b0b7211 */ /* 0x000fe200078e10ff */
[----:B------:R-:W-:-:S12]  /*0a00*/  UIADD3 UR4, UPT, UPT, -UR4, URZ, URZ ;  /* 0x000000ff04047290 */ /* 0x000fd8000fffe1ff */
.L_x_202:
[----:B------:R0:W1:Y:S01]  /*0a10*/  LDS R5, [R11] ;  /* 0x000000000b057984 */ /* 0x0000620000000800 */
[----:B------:R-:W-:-:S04]  /*0a20*/  UIADD3 UR4, UPT, UPT, UR4, 0x1, URZ ;  /* 0x0000000104047890 */ /* 0x000fc8000fffe0ff */
[----:B------:R-:W-:Y:S01]  /*0a30*/  UISETP.NE.AND UP0, UPT, UR4, URZ, UPT ;  /* 0x000000ff0400728c */ /* 0x000fe2000bf05270 */
[----:B0-----:R-:W-:Y:S01]  /*0a40*/  IADD3 R11, PT, PT, R11, 0x80, RZ ;  /* 0x000000800b0b7810 */ /* 0x001fe20007ffe0ff */
[----:B-1----:R-:W-:-:S07]  /*0a50*/  FADD R16, R5, R16 ;  /* 0x0000001005107221 */ /* 0x002fce0000000000 */
[----:B------:R-:W-:Y:S05]  /*0a60*/  BRA.U UP0, `(.L_x_202) ;  /* 0xfffffffd00e87547 */ /* 0x000fea000b83ffff */
.L_x_199:
[----:B------:R-:W-:-:S05]  /*0a70*/  LEA R5, R7, R8, 0x18 ;  /* 0x0000000807057211 */ /* 0x000fca00078ec0ff */
[----:B------:R0:W-:Y:S02]  /*0a80*/  STS [R5+0x10], R16 ;  /* 0x0000101005007388 */ /* 0x0001e40000000800 */
.L_x_196:
[----:B------:R-:W-:Y:S05]  /*0a90*/  BSYNC.RECONVERGENT B0 ;  /* 0x0000000000007941 */ /* 0x000fea0003800200 */
.L_x_195:
        /* <DEDUP_REMOVED lines=24> */
.L_x_204:
[----:B------:R-:W-:Y:S05]  /*0c20*/  BSYNC.RECONVERGENT B0 ;  /* 0x0000000000007941 */ /* 0x000fea0003800200 */
.L_x_203:
        /* <DEDUP_REMOVED lines=25> */
.L_x_209:
        /* <DEDUP_REMOVED lines=38> */
.L_x_208:
[----:B------:R-:W-:Y:S05]  /*1020*/  BSYNC.RECONVERGENT B1 ;  /* 0x0000000000017941 */ /* 0x000fea0003800200 */
.L_x_207:
        /* <DEDUP_REMOVED lines=26> */
.L_x_211:
[----:B------:R-:W-:Y:S05]  /*11d0*/  BSYNC.RECONVERGENT B1 ;  /* 0x0000000000017941 */ /* 0x000fea0003800200 */
.L_x_210:
        /* <DEDUP_REMOVED lines=17> */
.L_x_213:
[----:B------:R-:W-:Y:S05]  /*12f0*/  BSYNC.RECONVERGENT B1 ;  /* 0x0000000000017941 */ /* 0x000fea0003800200 */
.L_x_212:
[----:B------:R-:W-:Y:S05]  /*1300*/  @!P5 BRA `(.L_x_206) ;  /* 0x000000000030d947 */ /* 0x000fea0003800000 */
[----:B------:R-:W0:Y:S01]  /*1310*/  LDC.64 R6, c[0x0][0x388] ;  /* 0x0000e200ff067b82 */ /* 0x000e220000000a00 */
[----:B------:R-:W-:Y:S01]  /*1320*/  IADD3 R8, PT, PT, -R8, RZ, RZ ;  /* 0x000000ff08087210 */ /* 0x000fe20007ffe1ff */
[----:B0-----:R-:W-:-:S03]  /*1330*/  IMAD.WIDE.U32 R6, R10, 0x4, R6 ;  /* 0x000000040a067825 */ /* 0x001fc600078e0006 */
[----:B------:R-:W-:-:S07]  /*1340*/  MOV R10, R6 ;  /* 0x00000006000a7202 */ /* 0x000fce0000000f00 */
.L_x_214:
        /* <DEDUP_REMOVED lines=8> */
.L_x_206:
[----:B------:R-:W-:Y:S05]  /*13d0*/  BSYNC.RECONVERGENT B0 ;  /* 0x0000000000007941 */ /* 0x000fea0003800200 */
.L_x_205:
        /* <DEDUP_REMOVED lines=37> */
.L_x_218:
        /* <DEDUP_REMOVED lines=37> */
.L_x_217:
        /* <DEDUP_REMOVED lines=23> */
.L_x_220:
        /* <DEDUP_REMOVED lines=15> */
.L_x_221:
[----:B------:R-:W-:Y:S05]  /*1ae0*/  BRA.U !UP1, `(.L_x_219) ;  /* 0x0000000109207547 */ /* 0x000fea000b800000 */
[----:B------:R-:W-:Y:S01]  /*1af0*/  LEA R2, R7, R2, 0x2 ;  /* 0x0000000207027211 */ /* 0x000fe200078e10ff */
[----:B------:R-:W-:-:S12]  /*1b00*/  UIADD3 UR4, UPT, UPT, -UR4, URZ, URZ ;  /* 0x000000ff04047290 */ /* 0x000fd8000fffe1ff */
.L_x_222:
[----:B------:R0:W1:Y:S01]  /*1b10*/  LDS R7, [R2] ;  /* 0x0000000002077984 */ /* 0x0000620000000800 */
[----:B------:R-:W-:-:S04]  /*1b20*/  UIADD3 UR4, UPT, UPT, UR4, 0x1, URZ ;  /* 0x0000000104047890 */ /* 0x000fc8000fffe0ff */
[----:B------:R-:W-:Y:S01]  /*1b30*/  UISETP.NE.AND UP0, UPT, UR4, URZ, UPT ;  /* 0x000000ff0400728c */ /* 0x000fe2000bf05270 */
[----:B0-----:R-:W-:Y:S01]  /*1b40*/  IADD3 R2, PT, PT, R2, 0x80, RZ ;  /* 0x0000008002027810 */ /* 0x001fe20007ffe0ff */
[----:B-1----:R-:W-:-:S07]  /*1b50*/  FADD R6, R7, R6 ;  /* 0x0000000607067221 */ /* 0x002fce0000000000 */
[----:B------:R-:W-:Y:S05]  /*1b60*/  BRA.U UP0, `(.L_x_222) ;  /* 0xfffffffd00e87547 */ /* 0x000fea000b83ffff */
.L_x_219:
[----:B------:R0:W-:Y:S02]  /*1b70*/  STS [R5+0x10], R6 ;  /* 0x0000100605007388 */ /* 0x0001e40000000800 */
.L_x_216:
[----:B------:R-:W-:Y:S05]  /*1b80*/  BSYNC.RECONVERGENT B0 ;  /* 0x0000000000007941 */ /* 0x000fea0003800200 */
.L_x_215:
        /* <DEDUP_REMOVED lines=9> */
.L_x_223:
        /* <DEDUP_REMOVED lines=14> */
.L_x_886:


//--------------------- .text._Z16reduceSinglePassILj128ELb0EEvPKfPfj --------------------------
	.section	.text._Z16reduceSinglePassILj128ELb0EEvPKfPfj,"ax",@progbits
	.align	128
        .global         _Z16reduceSinglePassILj128ELb0EEvPKfPfj
        .type           _Z16reduceSinglePassILj128ELb0EEvPKfPfj,@function
        .size           _Z16reduceSinglePassILj128ELb0EEvPKfPfj,(.L_x_887 - _Z16reduceSinglePassILj128ELb0EEvPKfPfj)
        .other          _Z16reduceSinglePassILj128ELb0EEvPKfPfj,@"STO_CUDA_ENTRY STV_DEFAULT"
_Z16reduceSinglePassILj128ELb0EEvPKfPfj:
.text._Z16reduceSinglePassILj128ELb0EEvPKfPfj:
        /* <DEDUP_REMOVED lines=21> */
.L_x_226:
        /* <DEDUP_REMOVED lines=11> */
.L_x_225:
[----:B0-----:R-:W-:Y:S05]  /*0200*/  BSYNC.RECONVERGENT B0 ;  /* 0x0000000000007941 */ /* 0x001fea0003800200 */
.L_x_224:
        /* <DEDUP_REMOVED lines=50> */
.L_x_230:
        /* <DEDUP_REMOVED lines=37> */
.L_x_229:
        /* <DEDUP_REMOVED lines=23> */
.L_x_232:
        /* <DEDUP_REMOVED lines=15> */
.L_x_233:
[----:B------:R-:W-:Y:S05]  /*09e0*/  BRA.U !UP1, `(.L_x_231) ;  /* 0x0000000109207547 */ /* 0x000fea000b800000 */
[----:B------:R-:W-:Y:S01]  /*09f0*/  LEA R11, R11, R2, 0x2 ;  /* 0x000000020b0b7211 */ /* 0x000fe200078e10ff */
[----:B------:R-:W-:-:S12]  /*0a00*/  UIADD3 UR4, UPT, UPT, -UR4, URZ, URZ ;  /* 0x000000ff04047290 */ /* 0x000fd8000fffe1ff */
.L_x_234:
[----:B------:R0:W1:Y:S01]  /*0a10*/  LDS R5, [R11] ;  /* 0x000000000b057984 */ /* 0x0000620000000800 */
[----:B------:R-:W-:-:S04]  /*0a20*/  UIADD3 UR4, UPT, UPT, UR4, 0x1, URZ ;  /* 0x0000000104047890 */ /* 0x000fc8000fffe0ff */
[----:B------:R-:W-:Y:S01]  /*0a30*/  UISETP.NE.AND UP0, UPT, UR4, URZ, UPT ;  /* 0x000000ff0400728c */ /* 0x000fe2000bf05270 */
[----:B0-----:R-:W-:Y:S01]  /*0a40*/  IADD3 R11, PT, PT, R11, 0x80, RZ ;  /* 0x000000800b0b7810 */ /* 0x001fe20007ffe0ff */
[----:B-1----:R-:W-:-:S07]  /*0a50*/  FADD R16, R5, R16 ;  /* 0x0000001005107221 */ /* 0x002fce0000000000 */
[----:B------:R-:W-:Y:S05]  /*0a60*/  BRA.U UP0, `(.L_x_234) ;  /* 0xfffffffd00e87547 */ /* 0x000fea000b83ffff */
.L_x_231:
[----:B------:R-:W-:-:S05]  /*0a70*/  LEA R5, R7, R8, 0x18 ;  /* 0x0000000807057211 */ /* 0x000fca00078ec0ff */
[----:B------:R0:W-:Y:S02]  /*0a80*/  STS [R5+0x10], R16 ;  /* 0x0000101005007388 */ /* 0x0001e40000000800 */
.L_x_228:
[----:B------:R-:W-:Y:S05]  /*0a90*/  BSYNC.RECONVERGENT B0 ;  /* 0x0000000000007941 */ /* 0x000fea0003800200 */
.L_x_227:
        /* <DEDUP_REMOVED lines=24> */
.L_x_236:
[----:B------:R-:W-:Y:S05]  /*0c20*/  BSYNC.RECONVERGENT B0 ;  /* 0x0000000000007941 */ /* 0x000fea0003800200 */
.L_x_235:
        /* <DEDUP_REMOVED lines=25> */
.L_x_241:
        /* <DEDUP_REMOVED lines=38> */
.L_x_240:
[----:B------:R-:W-:Y:S05]  /*1020*/  BSYNC.RECONVERGENT B1 ;  /* 0x0000000000017941 */ /* 0x000fea0003800200 */
.L_x_239:
        /* <DEDUP_REMOVED lines=26> */
.L_x_243:
[----:B------:R-:W-:Y:S05]  /*11d0*/  BSYNC.RECONVERGENT B1 ;  /* 0x0000000000017941 */ /* 0x000fea0003800200 */
.L_x_242:
        /* <DEDUP_REMOVED lines=17> */
.L_x_245:
[----:B------:R-:W-:Y:S05]  /*12f0*/  BSYNC.RECONVERGENT B1 ;  /* 0x0000000000017941 */ /* 0x000fea0003800200 */
.L_x_244:
[----:B------:R-:W-:Y:S05]  /*1300*/  @!P5 BRA `(.L_x_238) ;  /* 0x000000000030d947 */ /* 0x000fea0003800000 */
[----:B------:R-:W0:Y:S01]  /*1310*/  LDC.64 R6, c[0x0][0x388] ;  /* 0x0000e200ff067b82 */ /* 0x000e220000000a00 */
[----:B------:R-:W-:Y:S01]  /*1320*/  IADD3 R8, PT, PT, -R8, RZ, RZ ;  /* 0x000000ff08087210 */ /* 0x000fe20007ffe1ff */
[----:B0-----:R-:W-:-:S03]  /*1330*/  IMAD.WIDE.U32 R6, R10, 0x4, R6 ;  /* 0x000000040a067825 */ /* 0x001fc600078e0006 */
[----:B------:R-:W-:-:S07]  /*1340*/  MOV R10, R6 ;  /* 0x00000006000a7202 */ /* 0x000fce0000000f00 */
.L_x_246:
        /* <DEDUP_REMOVED lines=8> */
.L_x_238:
[----:B------:R-:W-:Y:S05]  /*13d0*/  BSYNC.RECONVERGENT B0 ;  /* 0x0000000000007941 */ /* 0x000fea0003800200 */
.L_x_237:
        /* <DEDUP_REMOVED lines=37> */
.L_x_250:
        /* <DEDUP_REMOVED lines=37> */
.L_x_249:
        /* <DEDUP_REMOVED lines=23> */
.L_x_252:
        /* <DEDUP_REMOVED lines=15> */
.L_x_253:
[----:B------:R-:W-:Y:S05]  /*1ae0*/  BRA.U !UP1, `(.L_x_251) ;  /* 0x0000000109207547 */ /* 0x000fea000b800000 */
[----:B------:R-:W-:Y:S01]  /*1af0*/  LEA R2, R7, R2, 0x2 ;  /* 0x0000000207027211 */ /* 0x000fe200078e10ff */
[----:B------:R-:W-:-:S12]  /*1b00*/  UIADD3 UR4, UPT, UPT, -UR4, URZ, URZ ;  /* 0x000000ff04047290 */ /* 0x000fd8000fffe1ff */
.L_x_254:
[----:B------:R0:W1:Y:S01]  /*1b10*/  LDS R7, [R2] ;  /* 0x0000000002077984 */ /* 0x0000620000000800 */
[----:B------:R-:W-:-:S04]  /*1b20*/  UIADD3 UR4, UPT, UPT, UR4, 0x1, URZ ;  /* 0x0000000104047890 */ /* 0x000fc8000fffe0ff */
[----:B------:R-:W-:Y:S01]  /*1b30*/  UISETP.NE.AND UP0, UPT, UR4, URZ, UPT ;  /* 0x000000ff0400728c */ /* 0x000fe2000bf05270 */
[----:B0-----:R-:W-:Y:S01]  /*1b40*/  IADD3 R2, PT, PT, R2, 0x80, RZ ;  /* 0x0000008002027810 */ /* 0x001fe20007ffe0ff */
[----:B-1----:R-:W-:-:S07]  /*1b50*/  FADD R6, R7, R6 ;  /* 0x0000000607067221 */ /* 0x002fce0000000000 */
[----:B------:R-:W-:Y:S05]  /*1b60*/  BRA.U UP0, `(.L_x_254) ;  /* 0xfffffffd00e87547 */ /* 0x000fea000b83ffff */
.L_x_251:
[----:B------:R0:W-:Y:S02]  /*1b70*/  STS [R5+0x10], R6 ;  /* 0x0000100605007388 */ /* 0x0001e40000000800 */
.L_x_248:
[----:B------:R-:W-:Y:S05]  /*1b80*/  BSYNC.RECONVERGENT B0 ;  /* 0x0000000000007941 */ /* 0x000fea0003800200 */
.L_x_247:
        /* <DEDUP_REMOVED lines=9> */
.L_x_255:
        /* <DEDUP_REMOVED lines=14> */
.L_x_887:


//--------------------- .text._Z16reduceSinglePassILj256ELb0EEvPKfPfj --------------------------
	.section	.text._Z16reduceSinglePassILj256ELb0EEvPKfPfj,"ax",@progbits
	.align	128
        .global         _Z16reduceSinglePassILj256ELb0EEvPKfPfj
        .type           _Z16reduceSinglePassILj256ELb0EEvPKfPfj,@function
        .size           _Z16reduceSinglePassILj256ELb0EEvPKfPfj,(.L_x_888 - _Z16reduceSinglePassILj256ELb0EEvPKfPfj)
        .other          _Z16reduceSinglePassILj256ELb0EEvPKfPfj,@"STO_CUDA_ENTRY STV_DEFAULT"
_Z16reduceSinglePassILj256ELb0EEvPKfPfj:
.text._Z16reduceSinglePassILj256ELb0EEvPKfPfj:
        /* <DEDUP_REMOVED lines=21> */
.L_x_258:
        /* <DEDUP_REMOVED lines=11> */
.L_x_257:
[----:B0-----:R-:W-:Y:S05]  /*0200*/  BSYNC.RECONVERGENT B0 ;  /* 0x0000000000007941 */ /* 0x001fea0003800200 */
.L_x_256:
        /* <DEDUP_REMOVED lines=50> */
.L_x_262:
        /* <DEDUP_REMOVED lines=37> */
.L_x_261:
        /* <DEDUP_REMOVED lines=23> */
.L_x_264:
        /* <DEDUP_REMOVED lines=15> */
.L_x_265:
[----:B------:R-:W-:Y:S05]  /*09e0*/  BRA.U !UP1, `(.L_x_263) ;  /* 0x0000000109207547 */ /* 0x000fea000b800000 */
[----:B------:R-:W-:Y:S01]  /*09f0*/  LEA R11, R11, R2, 0x2 ;  /* 0x000000020b0b7211 */ /* 0x000fe200078e10ff */
[----:B------:R-:W-:-:S12]  /*0a00*/  UIADD3 UR4, UPT, UPT, -UR4, URZ, URZ ;  /* 0x000000ff04047290 */ /* 0x000fd8000fffe1ff */
.L_x_266:
[----:B------:R0:W1:Y:S01]  /*0a10*/  LDS R5, [R11] ;  /* 0x000000000b057984 */ /* 0x0000620000000800 */
[----:B------:R-:W-:-:S04]  /*0a20*/  UIADD3 UR4, UPT, UPT, UR4, 0x1, URZ ;  /* 0x0000000104047890 */ /* 0x000fc8000fffe0ff */
[----:B------:R-:W-:Y:S01]  /*0a30*/  UISETP.NE.AND UP0, UPT, UR4, URZ, UPT ;  /* 0x000000ff0400728c */ /* 0x000fe2000bf05270 */
[----:B0-----:R-:W-:Y:S01]  /*0a40*/  IADD3 R11, PT, PT, R11, 0x80, RZ ;  /* 0x000000800b0b7810 */ /* 0x001fe20007ffe0ff */
[----:B-1----:R-:W-:-:S07]  /*0a50*/  FADD R16, R5, R16 ;  /* 0x0000001005107221 */ /* 0x002fce0000000000 */
[----:B------:R-:W-:Y:S05]  /*0a60*/  BRA.U UP0, `(.L_x_266) ;  /* 0xfffffffd00e87547 */ /* 0x000fea000b83ffff */
.L_x_263:
[----:B------:R-:W-:-:S05]  /*0a70*/  LEA R5, R7, R8, 0x18 ;  /* 0x0000000807057211 */ /* 0x000fca00078ec0ff */
[----:B------:R0:W-:Y:S02]  /*0a80*/  STS [R5+0x10], R16 ;  /* 0x0000101005007388 */ /* 0x0001e40000000800 */
.L_x_260:
[----:B------:R-:W-:Y:S05]  /*0a90*/  BSYNC.RECONVERGENT B0 ;  /* 0x0000000000007941 */ /* 0x000fea0003800200 */
.L_x_259:
        /* <DEDUP_REMOVED lines=24> */
.L_x_268:
[----:B------:R-:W-:Y:S05]  /*0c20*/  BSYNC.RECONVERGENT B0 ;  /* 0x0000000000007941 */ /* 0x000fea0003800200 */
.L_x_267:
        /* <DEDUP_REMOVED lines=25> */
.L_x_273:
        /* <DEDUP_REMOVED lines=38> */
.L_x_272:
[----:B------:R-:W-:Y:S05]  /*1020*/  BSYNC.RECONVERGENT B1 ;  /* 0x0000000000017941 */ /* 0x000fea0003800200 */
.L_x_271:
        /* <DEDUP_REMOVED lines=26> */
.L_x_275:
[----:B------:R-:W-:Y:S05]  /*11d0*/  BSYNC.RECONVERGENT B1 ;  /* 0x0000000000017941 */ /* 0x000fea0003800200 */
.L_x_274:
        /* <DEDUP_REMOVED lines=17> */
.L_x_277:
[----:B------:R-:W-:Y:S05]  /*12f0*/  BSYNC.RECONVERGENT B1 ;  /* 0x0000000000017941 */ /* 0x000fea0003800200 */
.L_x_276:
[----:B------:R-:W-:Y:S05]  /*1300*/  @!P5 BRA `(.L_x_270) ;  /* 0x000000000030d947 */ /* 0x000fea0003800000 */
[----:B------:R-:W0:Y:S01]  /*1310*/  LDC.64 R6, c[0x0][0x388] ;  /* 0x0000e200ff067b82 */ /* 0x000e220000000a00 */
[----:B------:R-:W-:Y:S01]  /*1320*/  IADD3 R8, PT, PT, -R8, RZ, RZ ;  /* 0x000000ff08087210 */ /* 0x000fe20007ffe1ff */
[----:B0-----:R-:W-:-:S03]  /*1330*/  IMAD.WIDE.U32 R6, R10, 0x4, R6 ;  /* 0x000000040a067825 */ /* 0x001fc600078e0006 */
[----:B------:R-:W-:-:S07]  /*1340*/  MOV R10, R6 ;  /* 0x00000006000a7202 */ /* 0x000fce0000000f00 */
.L_x_278:
        /* <DEDUP_REMOVED lines=8> */
.L_x_270:
[----:B------:R-:W-:Y:S05]  /*13d0*/  BSYNC.RECONVERGENT B0 ;  /* 0x0000000000007941 */ /* 0x000fea0003800200 */
.L_x_269:
        /* <DEDUP_REMOVED lines=37> */
.L_x_282:
        /* <DEDUP_REMOVED lines=37> */
.L_x_281:
        /* <DEDUP_REMOVED lines=23> */
.L_x_284:
        /* <DEDUP_REMOVED lines=15> */
.L_x_285:
[----:B------:R-:W-:Y:S05]  /*1ae0*/  BRA.U !UP1, `(.L_x_283) ;  /* 0x0000000109207547 */ /* 0x000fea000b800000 */
[----:B------:R-:W-:Y:S01]  /*1af0*/  LEA R2, R7, R2, 0x2 ;  /* 0x0000000207027211 */ /* 0x000fe200078e10ff */
[----:B------:R-:W-:-:S12]  /*1b00*/  UIADD3 UR4, UPT, UPT, -UR4, URZ, URZ ;  /* 0x000000ff04047290 */ /* 0x000fd8000fffe1ff */
.L_x_286:
[----:B------:R0:W1:Y:S01]  /*1b10*/  LDS R7, [R2] ;  /* 0x0000000002077984 */ /* 0x0000620000000800 */
[----:B------:R-:W-:-:S04]  /*1b20*/  UIADD3 UR4, UPT, UPT, UR4, 0x1, URZ ;  /* 0x0000000104047890 */ /* 0x000fc8000fffe0ff */
[----:B------:R-:W-:Y:S01]  /*1b30*/  UISETP.NE.AND UP0, UPT, UR4, URZ, UPT ;  /* 0x000000ff0400728c */ /* 0x000fe2000bf05270 */
[----:B0-----:R-:W-:Y:S01]  /*1b40*/  IADD3 R2, PT, PT, R2, 0x80, RZ ;  /* 0x0000008002027810 */ /* 0x001fe20007ffe0ff */
[----:B-1----:R-:W-:-:S07]  /*1b50*/  FADD R6, R7, R6 ;  /* 0x0000000607067221 */ /* 0x002fce0000000000 */
[----:B------:R-:W-:Y:S05]  /*1b60*/  BRA.U UP0, `(.L_x_286) ;  /* 0xfffffffd00e87547 */ /* 0x000fea000b83ffff */
.L_x_283:
[----:B------:R0:W-:Y:S02]  /*1b70*/  STS [R5+0x10], R6 ;  /* 0x0000100605007388 */ /* 0x0001e40000000800 */
.L_x_280:
[----:B------:R-:W-:Y:S05]  /*1b80*/  BSYNC.RECONVERGENT B0 ;  /* 0x0000000000007941 */ /* 0x000fea0003800200 */
.L_x_279:
        /* <DEDUP_REMOVED lines=9> */
.L_x_287:
        /* <DEDUP_REMOVED lines=14> */
.L_x_888:


//--------------------- .text._Z16reduceSinglePassILj512ELb0EEvPKfPfj --------------------------
	.section	.text._Z16reduceSinglePassILj512ELb0EEvPKfPfj,"ax",@progbits
	.align	128
        .global         _Z16reduceSinglePassILj512ELb0EEvPKfPfj
        .type           _Z16reduceSinglePassILj512ELb0EEvPKfPfj,@function
        .size           _Z16reduceSinglePassILj512ELb0EEvPKfPfj,(.L_x_889 - _Z16reduceSinglePassILj512ELb0EEvPKfPfj)
        .other          _Z16reduceSinglePassILj512ELb0EEvPKfPfj,@"STO_CUDA_ENTRY STV_DEFAULT"
_Z16reduceSinglePassILj512ELb0EEvPKfPfj:
.text._Z16reduceSinglePassILj512ELb0EEvPKfPfj:
[----:B------:R-:W-:Y:S01]  /*0000*/  LDC R1, c[0x0][0x37c] ;  /* 0x0000df00ff017b82 */ /* 0x000fe20000000800 */
[----:B------:R-:W0:Y:S01]  /*0010*/  S2R R5, SR_CTAID.X ;  /* 0x0000000000057919 */ /* 0x000e220000002500 */
[----:B------:R-:W1:Y:S06]  /*0020*/  LDCU UR4, c[0x0][0x390] ;  /* 0x00007200ff0477ac */ /* 0x000e6c0008000800 */
[----:B------:R-:W2:Y:S01]  /*0030*/  LDC R6, c[0x0][0x370] ;  /* 0x0000dc00ff067b82 */ /* 0x000ea20000000800 */
[----:B------:R-:W-:Y:S01]  /*0040*/  MOV R8, 0x400 ;  /* 0x0000040000087802 */ /* 0x000fe20000000f00 */
[----:B------:R-:W3:Y:S01]  /*0050*/  S2R R3, SR_TID.X ;  /* 0x0000000000037919 */ /* 0x000ee20000002100 */
[----:B------:R-:W4:Y:S01]  /*0060*/  LDCU.64 UR8, c[0x0][0x358] ;  /* 0x00006b00ff0877ac */ /* 0x000f220008000a00 */
[----:B------:R-:W-:Y:S01]  /*0070*/  BSSY.RECONVERGENT B0, `(.L_x_288) ;  /* 0x000001a000007945 */ /* 0x000fe20003800200 */
[----:B------:R-:W-:Y:S01]  /*0080*/  IADD3 R2, PT, PT, R8, 0x10, RZ ;  /* 0x0000001008027810 */ /* 0x000fe20007ffe0ff */
[----:B------:R-:W5:Y:S01]  /*0090*/  S2R R7, SR_CgaCtaId ;  /* 0x0000000000077919 */ /* 0x000f620000008800 */
[----:B------:R-:W-:Y:S01]  /*00a0*/  HFMA2 R9, -RZ, RZ, 0, 0 ;  /* 0x00000000ff097431 */ /* 0x000fe200000001ff */
[----:B0-----:R-:W-:-:S04]  /*00b0*/  SHF.L.U32 R0, R5, 0xa, RZ ;  /* 0x0000000a05007819 */ /* 0x001fc800000006ff */
[----:B---3--:R-:W-:Y:S02]  /*00c0*/  LOP3.LUT R4, R0, R3, RZ, 0xfc, !PT ;  /* 0x0000000300047212 */ /* 0x008fe400078efcff */
[----:B------:R-:W-:Y:S02]  /*00d0*/  LOP3.LUT R16, R3, 0x1f, RZ, 0xc0, !PT ;  /* 0x0000001f03107812 */ /* 0x000fe400078ec0ff */
[----:B-1----:R-:W-:Y:S01]  /*00e0*/  ISETP.GE.U32.AND P0, PT, R4, UR4, PT ;  /* 0x0000000404007c0c */ /* 0x002fe2000bf06070 */
[----:B------:R-:W0:Y:S01]  /*00f0*/  LDCU UR4, c[0x0][0x390] ;  /* 0x00007200ff0477ac */ /* 0x000e220008000800 */
[----:B-----5:R-:W-:Y:S02]  /*0100*/  LEA R2, R7, R2, 0x18 ;  /* 0x0000000207027211 */ /* 0x020fe400078ec0ff */
[----:B------:R-:W-:Y:S02]  /*0110*/  ISETP.GT.U32.AND P4, PT, R16, 0xf, PT ;  /* 0x0000000f1000780c */ /* 0x000fe40003f84070 */
[----:B------:R-:W-:-:S07]  /*0120*/  LEA R0, R3, R2, 0x2 ;  /* 0x0000000203007211 */ /* 0x000fce00078e10ff */
[----:B--2-4-:R-:W-:Y:S05]  /*0130*/  @P0 BRA `(.L_x_289) ;  /* 0x0000000000340947 */ /* 0x014fea0003800000 */
[----:B------:R-:W1:Y:S01]  /*0140*/  LDC.64 R10, c[0x0][0x380] ;  /* 0x0000e000ff0a7b82 */ /* 0x000e620000000a00 */
[----:B------:R-:W-:-:S07]  /*0150*/  MOV R9, RZ ;  /* 0x000000ff00097202 */ /* 0x000fce0000000f00 */
.L_x_290:
        /* <DEDUP_REMOVED lines=11> */
.L_x_289:
[----:B0-----:R-:W-:Y:S05]  /*0210*/  BSYNC.RECONVERGENT B0 ;  /* 0x0000000000007941 */ /* 0x001fea0003800200 */
.L_x_288:
        /* <DEDUP_REMOVED lines=50> */
.L_x_294:
        /* <DEDUP_REMOVED lines=37> */
.L_x_293:
        /* <DEDUP_REMOVED lines=23> */
.L_x_296:
        /* <DEDUP_REMOVED lines=15> */
.L_x_297:
[----:B------:R-:W-:Y:S05]  /*09f0*/  BRA.U !UP1, `(.L_x_295) ;  /* 0x0000000109207547 */ /* 0x000fea000b800000 */
[----:B------:R-:W-:Y:S01]  /*0a00*/  LEA R11, R11, R2, 0x2 ;  /* 0x000000020b0b7211 */ /* 0x000fe200078e10ff */
[----:B------:R-:W-:-:S12]  /*0a10*/  UIADD3 UR4, UPT, UPT, -UR4, URZ, URZ ;  /* 0x000000ff04047290 */ /* 0x000fd8000fffe1ff */
.L_x_298:
[----:B------:R0:W1:Y:S01]  /*0a20*/  LDS R9, [R11] ;  /* 0x000000000b097984 */ /* 0x0000620000000800 */
[----:B------:R-:W-:-:S04]  /*0a30*/  UIADD3 UR4, UPT, UPT, UR4, 0x1, URZ ;  /* 0x0000000104047890 */ /* 0x000fc8000fffe0ff */
[----:B------:R-:W-:Y:S01]  /*0a40*/  UISETP.NE.AND UP0, UPT, UR4, URZ, UPT ;  /* 0x000000ff0400728c */ /* 0x000fe2000bf05270 */
[----:B0-----:R-:W-:Y:S01]  /*0a50*/  IADD3 R11, PT, PT, R11, 0x80, RZ ;  /* 0x000000800b0b7810 */ /* 0x001fe20007ffe0ff */
[----:B-1----:R-:W-:-:S07]  /*0a60*/  FADD R16, R9, R16 ;  /* 0x0000001009107221 */ /* 0x002fce0000000000 */
[----:B------:R-:W-:Y:S05]  /*0a70*/  BRA.U UP0, `(.L_x_298) ;  /* 0xfffffffd00e87547 */ /* 0x000fea000b83ffff */
.L_x_295:
[----:B------:R-:W-:-:S05]  /*0a80*/  LEA R9, R7, R8, 0x18 ;  /* 0x0000000807097211 */ /* 0x000fca00078ec0ff */
[----:B------:R0:W-:Y:S02]  /*0a90*/  STS [R9+0x10], R16 ;  /* 0x0000101009007388 */ /* 0x0001e40000000800 */
.L_x_292:
[----:B------:R-:W-:Y:S05]  /*0aa0*/  BSYNC.RECONVERGENT B0 ;  /* 0x0000000000007941 */ /* 0x000fea0003800200 */
.L_x_291:
        /* <DEDUP_REMOVED lines=24> */
.L_x_300:
[----:B------:R-:W-:Y:S05]  /*0c30*/  BSYNC.RECONVERGENT B0 ;  /* 0x0000000000007941 */ /* 0x000fea0003800200 */
.L_x_299:
[----:B------:R-:W-:Y:S06]  /*0c40*/  BAR.SYNC.DEFER_BLOCKING 0x0 ;  /* 0x0000000000007b1d */ /* 0x000fec0000010000 */
[----:B-1----:R-:W1:Y:S02]  /*0c50*/  LDS.U8 R7, [R5] ;  /* 0x0000000005077984 */ /* 0x002e640000000000 */
[----:B-1----:R-:W-:-:S13]  /*0c60*/  ISETP.NE.AND P5, PT, R7, RZ, PT ;  /* 0x000000ff0700720c */ /* 0x002fda0003fa5270 */
[----:B------:R-:W-:Y:S05]  /*0c70*/  @!P5 EXIT ;  /* 0x000000000000d94d */ /* 0x000fea0003800000 */
[----:B------:R-:W-:Y:S01]  /*0c80*/  ISETP.GE.U32.AND P5, PT, R3, R6, PT ;  /* 0x000000060300720c */ /* 0x000fe20003fa6070 */
[----:B------:R-:W-:Y:S01]  /*0c90*/  BSSY.RECONVERGENT B0, `(.L_x_301) ;  /* 0x0000075000007945 */ /* 0x000fe20003800200 */
[----:B0-----:R-:W-:-:S11]  /*0ca0*/  HFMA2 R9, -RZ, RZ, 0, 0 ;  /* 0x00000000ff097431 */ /* 0x001fd600000001ff */
        /* <DEDUP_REMOVED lines=18> */
.L_x_305:
        /* <DEDUP_REMOVED lines=38> */
.L_x_304:
[----:B------:R-:W-:Y:S05]  /*1030*/  BSYNC.RECONVERGENT B1 ;  /* 0x0000000000017941 */ /* 0x000fea0003800200 */
.L_x_303:
        /* <DEDUP_REMOVED lines=26> */
.L_x_307:
[----:B------:R-:W-:Y:S05]  /*11e0*/  BSYNC.RECONVERGENT B1 ;  /* 0x0000000000017941 */ /* 0x000fea0003800200 */
.L_x_306:
        /* <DEDUP_REMOVED lines=17> */
.L_x_309:
[----:B------:R-:W-:Y:S05]  /*1300*/  BSYNC.RECONVERGENT B1 ;  /* 0x0000000000017941 */ /* 0x000fea0003800200 */
.L_x_308:
[----:B------:R-:W-:Y:S05]  /*1310*/  @!P5 BRA `(.L_x_302) ;  /* 0x000000000030d947 */ /* 0x000fea0003800000 */
[----:B------:R-:W0:Y:S01]  /*1320*/  LDC.64 R6, c[0x0][0x388] ;  /* 0x0000e200ff067b82 */ /* 0x000e220000000a00 */
[----:B------:R-:W-:Y:S01]  /*1330*/  IADD3 R8, PT, PT, -R8, RZ, RZ ;  /* 0x000000ff08087210 */ /* 0x000fe20007ffe1ff */
[----:B0-----:R-:W-:-:S03]  /*1340*/  IMAD.WIDE.U32 R6, R10, 0x4, R6 ;  /* 0x000000040a067825 */ /* 0x001fc600078e0006 */
[----:B------:R-:W-:-:S07]  /*1350*/  MOV R10, R6 ;  /* 0x00000006000a7202 */ /* 0x000fce0000000f00 */
.L_x_310:
        /* <DEDUP_REMOVED lines=8> */
.L_x_302:
[----:B------:R-:W-:Y:S05]  /*13e0*/  BSYNC.RECONVERGENT B0 ;  /* 0x0000000000007941 */ /* 0x000fea0003800200 */
.L_x_301:
        /* <DEDUP_REMOVED lines=37> */
.L_x_314:
        /* <DEDUP_REMOVED lines=37> */
.L_x_313:
        /* <DEDUP_REMOVED lines=23> */
.L_x_316:
        /* <DEDUP_REMOVED lines=15> */
.L_x_317:
[----:B------:R-:W-:Y:S05]  /*1af0*/  BRA.U !UP1, `(.L_x_315) ;  /* 0x0000000109207547 */ /* 0x000fea000b800000 */
[----:B------:R-:W-:Y:S01]  /*1b00*/  LEA R2, R7, R2, 0x2 ;  /* 0x0000000207027211 */ /* 0x000fe200078e10ff */
[----:B------:R-:W-:-:S12]  /*1b10*/  UIADD3 UR4, UPT, UPT, -UR4, URZ, URZ ;  /* 0x000000ff04047290 */ /* 0x000fd8000fffe1ff */
.L_x_318:
[----:B------:R0:W1:Y:S01]  /*1b20*/  LDS R7, [R2] ;  /* 0x0000000002077984 */ /* 0x0000620000000800 */
[----:B------:R-:W-:-:S04]  /*1b30*/  UIADD3 UR4, UPT, UPT, UR4, 0x1, URZ ;  /* 0x0000000104047890 */ /* 0x000fc8000fffe0ff */
[----:B------:R-:W-:Y:S01]  /*1b40*/  UISETP.NE.AND UP0, UPT, UR4, URZ, UPT ;  /* 0x000000ff0400728c */ /* 0x000fe2000bf05270 */
[----:B0-----:R-:W-:Y:S01]  /*1b50*/  IADD3 R2, PT, PT, R2, 0x80, RZ ;  /* 0x0000008002027810 */ /* 0x001fe20007ffe0ff */
[----:B-1----:R-:W-:-:S07]  /*1b60*/  FADD R6, R7, R6 ;  /* 0x0000000607067221 */ /* 0x002fce0000000000 */
[----:B------:R-:W-:Y:S05]  /*1b70*/  BRA.U UP0, `(.L_x_318) ;  /* 0xfffffffd00e87547 */ /* 0x000fea000b83ffff */
.L_x_315:
[----:B------:R0:W-:Y:S02]  /*1b80*/  STS [R5+0x10], R6 ;  /* 0x0000100605007388 */ /* 0x0001e40000000800 */
.L_x_312:
[----:B------:R-:W-:Y:S05]  /*1b90*/  BSYNC.RECONVERGENT B0 ;  /* 0x0000000000007941 */ /* 0x000fea0003800200 */
.L_x_311:
        /* <DEDUP_REMOVED lines=9> */
.L_x_319:
        /* <DEDUP_REMOVED lines=13> */
.L_x_889:


//--------------------- .text._Z16reduceSinglePassILj1ELb1EEvPKfPfj --------------------------
	.section	.text._Z16reduceSinglePassILj1ELb1EEvPKfPfj,"ax",@progbits
	.align	128
        .global         _Z16reduceSinglePassILj1ELb1EEvPKfPfj
        .type           _Z16reduceSinglePassILj1ELb1EEvPKfPfj,@function
        .size           _Z16reduceSinglePassILj1ELb1EEvPKfPfj,(.L_x_890 - _Z16reduceSinglePassILj1ELb1EEvPKfPfj)
        .other          _Z16reduceSinglePassILj1ELb1EEvPKfPfj,@"STO_CUDA_ENTRY STV_DEFAULT"
_Z16reduceSinglePassILj1ELb1EEvPKfPfj:
.text._Z16reduceSinglePassILj1ELb1EEvPKfPfj:
        /* <DEDUP_REMOVED lines=14> */
[----:B-1----:R-:W-:Y:S02]  /*00e0*/  ISETP.GE.U32.AND P0, PT, R9, UR4, PT ;  /* 0x0000000409007c0c */ /* 0x002fe4000bf06070 */
[----:B-----5:R-:W-:-:S04]  /*00f0*/  LEA R2, R8, R5, 0x18 ;  /* 0x0000000508027211 */ /* 0x020fc800078ec0ff */
[----:B------:R-:W-:-:S07]  /*0100*/  LEA R0, R3, R2, 0x2 ;  /* 0x0000000203007211 */ /* 0x000fce00078e10ff */
[----:B--2-4-:R-:W-:Y:S05]  /*0110*/  @P0 BRA `(.L_x_321) ;  /* 0x0000000000280947 */ /* 0x014fea0003800000 */
[----:B------:R-:W0:Y:S01]  /*0120*/  LDC.64 R4, c[0x0][0x380] ;  /* 0x0000e000ff047b82 */ /* 0x000e220000000a00 */
[----:B------:R-:W-:-:S07]  /*0130*/  MOV R11, RZ ;  /* 0x000000ff000b7202 */ /* 0x000fce0000000f00 */
.L_x_322:
[----:B0-----:R-:W-:-:S05]  /*0140*/  IMAD.WIDE.U32 R12, R9, 0x4, R4 ;  /* 0x00000004090c7825 */ /* 0x001fca00078e0004 */
[----:B------:R-:W2:Y:S04]  /*0150*/  LDG.E R14, desc[UR8][R12.64] ;  /* 0x000000080c0e7981 */ /* 0x000ea8000c1e1900 */
[----:B------:R-:W3:Y:S01]  /*0160*/  LDG.E R16, desc[UR8][R12.64+0x4] ;  /* 0x000004080c107981 */ /* 0x000ee2000c1e1900 */
[----:B------:R-:W-:-:S04]  /*0170*/  LEA R9, R6, R9, 0x1 ;  /* 0x0000000906097211 */ /* 0x000fc800078e08ff */
[----:B------:R-:W-:Y:S01]  /*0180*/  ISETP.GE.U32.AND P0, PT, R9, UR4, PT ;  /* 0x0000000409007c0c */ /* 0x000fe2000bf06070 */
[----:B--2---:R-:W-:-:S04]  /*0190*/  FADD R11, R14, R11 ;  /* 0x0000000b0e0b7221 */ /* 0x004fc80000000000 */
[----:B---3--:R-:W-:-:S08]  /*01a0*/  FADD R11, R11, R16 ;  /* 0x000000100b0b7221 */ /* 0x008fd00000000000 */
[----:B------:R-:W-:Y:S05]  /*01b0*/  @!P0 BRA `(.L_x_322) ;  /* 0xfffffffc00e08947 */ /* 0x000fea000383ffff */
.L_x_321:
[----:B------:R-:W-:Y:S05]  /*01c0*/  BSYNC.RECONVERGENT B0 ;  /* 0x0000000000007941 */ /* 0x000fea0003800200 */
.L_x_320:
[----:B------:R-:W-:Y:S01]  /*01d0*/  STS [R0], R11 ;  /* 0x0000000b00007388 */ /* 0x000fe20000000800 */
[----:B------:R-:W-:-:S03]  /*01e0*/  NOP ;  /* 0x0000000000007918 */ /* 0x000fc60000000000 */
[----:B------:R-:W0:Y:S01]  /*01f0*/  @!P4 LDS R4, [R0+0x40] ;  /* 0x000040000004c984 */ /* 0x000e220000000800 */
[C---:B------:R-:W-:Y:S01]  /*0200*/  ISETP.GT.U32.AND P3, PT, R15.reuse, 0x7, PT ;  /* 0x000000070f00780c */ /* 0x040fe20003f64070 */
[----:B------:R-:W1:Y:S01]  /*0210*/  LDCU UR7, c[0x0][0x360] ;  /* 0x00006c00ff0777ac */ /* 0x000e620008000800 */
[C---:B------:R-:W-:Y:S01]  /*0220*/  ISETP.GT.U32.AND P2, PT, R15.reuse, 0x3, PT ;  /* 0x000000030f00780c */ /* 0x040fe20003f44070 */
[----:B------:R-:W2:Y:S01]  /*0230*/  S2R R9, SR_TID.Y ;  /* 0x0000000000097919 */ /* 0x000ea20000002200 */
[C---:B------:R-:W-:Y:S01]  /*0240*/  ISETP.GT.U32.AND P1, PT, R15.reuse, 0x1, PT ;  /* 0x000000010f00780c */ /* 0x040fe20003f24070 */
[----:B------:R-:W2:Y:S01]  /*0250*/  LDCU UR4, c[0x0][0x364] ;  /* 0x00006c80ff0477ac */ /* 0x000ea20008000800 */
[----:B------:R-:W-:Y:S01]  /*0260*/  ISETP.NE.AND P0, PT, R15, RZ, PT ;  /* 0x000000ff0f00720c */ /* 0x000fe20003f05270 */
[----:B------:R-:W2:Y:S01]  /*0270*/  S2R R12, SR_TID.Z ;  /* 0x00000000000c7919 */ /* 0x000ea20000002300 */
        /* <DEDUP_REMOVED lines=38> */
.L_x_326:
        /* <DEDUP_REMOVED lines=37> */
.L_x_325:
        /* <DEDUP_REMOVED lines=23> */
.L_x_328:
        /* <DEDUP_REMOVED lines=15> */
.L_x_329:
[----:B------:R-:W-:Y:S05]  /*0990*/  BRA.U !UP1, `(.L_x_327) ;  /* 0x0000000109207547 */ /* 0x000fea000b800000 */
[----:B------:R-:W-:Y:S01]  /*09a0*/  LEA R11, R11, R2, 0x2 ;  /* 0x000000020b0b7211 */ /* 0x000fe200078e10ff */
[----:B------:R-:W-:-:S12]  /*09b0*/  UIADD3 UR4, UPT, UPT, -UR4, URZ, URZ ;  /* 0x000000ff04047290 */ /* 0x000fd8000fffe1ff */
.L_x_330:
[----:B------:R0:W1:Y:S01]  /*09c0*/  LDS R5, [R11] ;  /* 0x000000000b057984 */ /* 0x0000620000000800 */
[----:B------:R-:W-:-:S04]  /*09d0*/  UIADD3 UR4, UPT, UPT, UR4, 0x1, URZ ;  /* 0x0000000104047890 */ /* 0x000fc8000fffe0ff */
[----:B------:R-:W-:Y:S01]  /*09e0*/  UISETP.NE.AND UP0, UPT, UR4, URZ, UPT ;  /* 0x000000ff0400728c */ /* 0x000fe2000bf05270 */
[----:B0-----:R-:W-:Y:S01]  /*09f0*/  IADD3 R11, PT, PT, R11, 0x80, RZ ;  /* 0x000000800b0b7810 */ /* 0x001fe20007ffe0ff */
[----:B-1----:R-:W-:-:S07]  /*0a00*/  FADD R16, R5, R16 ;  /* 0x0000001005107221 */ /* 0x002fce0000000000 */
[----:B------:R-:W-:Y:S05]  /*0a10*/  BRA.U UP0, `(.L_x_330) ;  /* 0xfffffffd00e87547 */ /* 0x000fea000b83ffff */
.L_x_327:
[----:B------:R-:W-:-:S05]  /*0a20*/  LEA R5, R8, R7, 0x18 ;  /* 0x0000000708057211 */ /* 0x000fca00078ec0ff */
[----:B------:R0:W-:Y:S02]  /*0a30*/  STS [R5+0x10], R16 ;  /* 0x0000101005007388 */ /* 0x0001e40000000800 */
.L_x_324:
[----:B------:R-:W-:Y:S05]  /*0a40*/  BSYNC.RECONVERGENT B0 ;  /* 0x0000000000007941 */ /* 0x000fea0003800200 */
.L_x_323:
        /* <DEDUP_REMOVED lines=24> */
.L_x_332:
[----:B------:R-:W-:Y:S05]  /*0bd0*/  BSYNC.RECONVERGENT B0 ;  /* 0x0000000000007941 */ /* 0x000fea0003800200 */
.L_x_331:
        /* <DEDUP_REMOVED lines=14> */
[----:B------:R-:W-:-:S07]  /*0cc0*/  MOV R10, R3 ;  /* 0x00000003000a7202 */ /* 0x000fce0000000f00 */
        /* <DEDUP_REMOVED lines=9> */
.L_x_337:
        /* <DEDUP_REMOVED lines=38> */
.L_x_336:
[----:B------:R-:W-:Y:S05]  /*0fc0*/  BSYNC.RECONVERGENT B1 ;  /* 0x0000000000017941 */ /* 0x000fea0003800200 */
.L_x_335:
        /* <DEDUP_REMOVED lines=26> */
.L_x_339:
[----:B------:R-:W-:Y:S05]  /*1170*/  BSYNC.RECONVERGENT B1 ;  /* 0x0000000000017941 */ /* 0x000fea0003800200 */
.L_x_338:
        /* <DEDUP_REMOVED lines=17> */
.L_x_341:
[----:B------:R-:W-:Y:S05]  /*1290*/  BSYNC.RECONVERGENT B1 ;  /* 0x0000000000017941 */ /* 0x000fea0003800200 */
.L_x_340:
[----:B------:R-:W-:Y:S05]  /*12a0*/  @!P5 BRA `(.L_x_334) ;  /* 0x000000000030d947 */ /* 0x000fea0003800000 */
[----:B------:R-:W0:Y:S01]  /*12b0*/  LDC.64 R6, c[0x0][0x388] ;  /* 0x0000e200ff067b82 */ /* 0x000e220000000a00 */
[----:B------:R-:W-:Y:S01]  /*12c0*/  IADD3 R8, PT, PT, -R8, RZ, RZ ;  /* 0x000000ff08087210 */ /* 0x000fe20007ffe1ff */
[----:B0-----:R-:W-:-:S03]  /*12d0*/  IMAD.WIDE.U32 R6, R10, 0x4, R6 ;  /* 0x000000040a067825 */ /* 0x001fc600078e0006 */
[----:B------:R-:W-:-:S07]  /*12e0*/  MOV R10, R6 ;  /* 0x00000006000a7202 */ /* 0x000fce0000000f00 */
.L_x_342:
        /* <DEDUP_REMOVED lines=8> */
.L_x_334:
[----:B------:R-:W-:Y:S05]  /*1370*/  BSYNC.RECONVERGENT B0 ;  /* 0x0000000000007941 */ /* 0x000fea0003800200 */
.L_x_333:
        /* <DEDUP_REMOVED lines=37> */
.L_x_346:
        /* <DEDUP_REMOVED lines=37> */
.L_x_345:
        /* <DEDUP_REMOVED lines=23> */
.L_x_348:
        /* <DEDUP_REMOVED lines=15> */
.L_x_349:
[----:B------:R-:W-:Y:S05]  /*1a80*/  BRA.U !UP1, `(.L_x_347) ;  /* 0x0000000109207547 */ /* 0x000fea000b800000 */
[----:B------:R-:W-:Y:S01]  /*1a90*/  LEA R2, R7, R2, 0x2 ;  /* 0x0000000207027211 */ /* 0x000fe200078e10ff */
[----:B------:R-:W-:-:S12]  /*1aa0*/  UIADD3 UR4, UPT, UPT, -UR4, URZ, URZ ;  /* 0x000000ff04047290 */ /* 0x000fd8000fffe1ff */
.L_x_350:
[----:B------:R0:W1:Y:S01]  /*1ab0*/  LDS R7, [R2] ;  /* 0x0000000002077984 */ /* 0x0000620000000800 */
[----:B------:R-:W-:-:S04]  /*1ac0*/  UIADD3 UR4, UPT, UPT, UR4, 0x1, URZ ;  /* 0x0000000104047890 */ /* 0x000fc8000fffe0ff */
[----:B------:R-:W-:Y:S01]  /*1ad0*/  UISETP.NE.AND UP0, UPT, UR4, URZ, UPT ;  /* 0x000000ff0400728c */ /* 0x000fe2000bf05270 */
[----:B0-----:R-:W-:Y:S01]  /*1ae0*/  IADD3 R2, PT, PT, R2, 0x80, RZ ;  /* 0x0000008002027810 */ /* 0x001fe20007ffe0ff */
[----:B-1----:R-:W-:-:S07]  /*1af0*/  FADD R6, R7, R6 ;  /* 0x0000000607067221 */ /* 0x002fce0000000000 */
[----:B------:R-:W-:Y:S05]  /*1b00*/  BRA.U UP0, `(.L_x_350) ;  /* 0xfffffffd00e87547 */ /* 0x000fea000b83ffff */
.L_x_347:
[----:B------:R0:W-:Y:S02]  /*1b10*/  STS [R5+0x10], R6 ;  /* 0x0000100605007388 */ /* 0x0001e40000000800 */
.L_x_344:
[----:B------:R-:W-:Y:S05]  /*1b20*/  BSYNC.RECONVERGENT B0 ;  /* 0x0000000000007941 */ /* 0x000fea0003800200 */
.L_x_343:
        /* <DEDUP_REMOVED lines=9> */
.L_x_351:
        /* <DEDUP_REMOVED lines=12> */
.L_x_890:


//--------------------- .text._Z16reduceSinglePassILj2ELb1EEvPKfPfj --------------------------
	.section	.text._Z16reduceSinglePassILj2ELb1EEvPKfPfj,"ax",@progbits
	.align	128
        .global         _Z16reduceSinglePassILj2ELb1EEvPKfPfj
        .type           _Z16reduceSinglePassILj2ELb1EEvPKfPfj,@function
        .size           _Z16reduceSinglePassILj2ELb1EEvPKfPfj,(.L_x_891 - _Z16reduceSinglePassILj2ELb1EEvPKfPfj)
        .other          _Z16reduceSinglePassILj2ELb1EEvPKfPfj,@"STO_CUDA_ENTRY STV_DEFAULT"
_Z16reduceSinglePassILj2ELb1EEvPKfPfj:
.text._Z16reduceSinglePassILj2ELb1EEvPKfPfj:
        /* <DEDUP_REMOVED lines=20> */
.L_x_354:
[C---:B------:R-:W-:Y:S01]  /*0140*/  IADD3 R15, PT, PT, R9.reuse, 0x2, RZ ;  /* 0x00000002090f7810 */ /* 0x040fe20007ffe0ff */
[----:B0-----:R-:W-:-:S04]  /*0150*/  IMAD.WIDE.U32 R12, R9, 0x4, R4 ;  /* 0x00000004090c7825 */ /* 0x001fc800078e0004 */
[----:B------:R-:W-:Y:S02]  /*0160*/  IMAD.WIDE.U32 R14, R15, 0x4, R4 ;  /* 0x000000040f0e7825 */ /* 0x000fe400078e0004 */
[----:B------:R-:W2:Y:S04]  /*0170*/  LDG.E R12, desc[UR8][R12.64] ;  /* 0x000000080c0c7981 */ /* 0x000ea8000c1e1900 */
[----:B------:R-:W3:Y:S01]  /*0180*/  LDG.E R14, desc[UR8][R14.64] ;  /* 0x000000080e0e7981 */ /* 0x000ee2000c1e1900 */
[----:B------:R-:W-:-:S04]  /*0190*/  LEA R9, R6, R9, 0x2 ;  /* 0x0000000906097211 */ /* 0x000fc800078e10ff */
[----:B------:R-:W-:Y:S01]  /*01a0*/  ISETP.GE.U32.AND P0, PT, R9, UR4, PT ;  /* 0x0000000409007c0c */ /* 0x000fe2000bf06070 */
[----:B--2---:R-:W-:-:S04]  /*01b0*/  FADD R11, R12, R11 ;  /* 0x0000000b0c0b7221 */ /* 0x004fc80000000000 */
[----:B---3--:R-:W-:-:S08]  /*01c0*/  FADD R11, R11, R14 ;  /* 0x0000000e0b0b7221 */ /* 0x008fd00000000000 */
[----:B------:R-:W-:Y:S05]  /*01d0*/  @!P0 BRA `(.L_x_354) ;  /* 0xfffffffc00d88947 */ /* 0x000fea000383ffff */
.L_x_353:
[----:B------:R-:W-:Y:S05]  /*01e0*/  BSYNC.RECONVERGENT B0 ;  /* 0x0000000000007941 */ /* 0x000fea0003800200 */
.L_x_352:
        /* <DEDUP_REMOVED lines=49> */
.L_x_358:
        /* <DEDUP_REMOVED lines=37> */
.L_x_357:
        /* <DEDUP_REMOVED lines=23> */
.L_x_360:
        /* <DEDUP_REMOVED lines=15> */
.L_x_361:
[----:B------:R-:W-:Y:S05]  /*09b0*/  BRA.U !UP1, `(.L_x_359) ;  /* 0x0000000109207547 */ /* 0x000fea000b800000 */
[----:B------:R-:W-:Y:S01]  /*09c0*/  LEA R11, R11, R2, 0x2 ;  /* 0x000000020b0b7211 */ /* 0x000fe200078e10ff */
[----:B------:R-:W-:-:S12]  /*09d0*/  UIADD3 UR4, UPT, UPT, -UR4, URZ, URZ ;  /* 0x000000ff04047290 */ /* 0x000fd8000fffe1ff */
.L_x_362:
[----:B------:R0:W1:Y:S01]  /*09e0*/  LDS R5, [R11] ;  /* 0x000000000b057984 */ /* 0x0000620000000800 */
[----:B------:R-:W-:-:S04]  /*09f0*/  UIADD3 UR4, UPT, UPT, UR4, 0x1, URZ ;  /* 0x0000000104047890 */ /* 0x000fc8000fffe0ff */
[----:B------:R-:W-:Y:S01]  /*0a00*/  UISETP.NE.AND UP0, UPT, UR4, URZ, UPT ;  /* 0x000000ff0400728c */ /* 0x000fe2000bf05270 */
[----:B0-----:R-:W-:Y:S01]  /*0a10*/  IADD3 R11, PT, PT, R11, 0x80, RZ ;  /* 0x000000800b0b7810 */ /* 0x001fe20007ffe0ff */
[----:B-1----:R-:W-:-:S07]  /*0a20*/  FADD R16, R5, R16 ;  /* 0x0000001005107221 */ /* 0x002fce0000000000 */
[----:B------:R-:W-:Y:S05]  /*0a30*/  BRA.U UP0, `(.L_x_362) ;  /* 0xfffffffd00e87547 */ /* 0x000fea000b83ffff */
.L_x_359:
[----:B------:R-:W-:-:S05]  /*0a40*/  LEA R5, R7, R8, 0x18 ;  /* 0x0000000807057211 */ /* 0x000fca00078ec0ff */
[----:B------:R0:W-:Y:S02]  /*0a50*/  STS [R5+0x10], R16 ;  /* 0x0000101005007388 */ /* 0x0001e40000000800 */
.L_x_356:
[----:B------:R-:W-:Y:S05]  /*0a60*/  BSYNC.RECONVERGENT B0 ;  /* 0x0000000000007941 */ /* 0x000fea0003800200 */
.L_x_355:
        /* <DEDUP_REMOVED lines=24> */
.L_x_364:
[----:B------:R-:W-:Y:S05]  /*0bf0*/  BSYNC.RECONVERGENT B0 ;  /* 0x0000000000007941 */ /* 0x000fea0003800200 */
.L_x_363:
        /* <DEDUP_REMOVED lines=25> */
.L_x_369:
        /* <DEDUP_REMOVED lines=38> */
.L_x_368:
[----:B------:R-:W-:Y:S05]  /*0ff0*/  BSYNC.RECONVERGENT B1 ;  /* 0x0000000000017941 */ /* 0x000fea0003800200 */
.L_x_367:
        /* <DEDUP_REMOVED lines=26> */
.L_x_371:
[----:B------:R-:W-:Y:S05]  /*11a0*/  BSYNC.RECONVERGENT B1 ;  /* 0x0000000000017941 */ /* 0x000fea0003800200 */
.L_x_370:
        /* <DEDUP_REMOVED lines=17> */
.L_x_373:
[----:B------:R-:W-:Y:S05]  /*12c0*/  BSYNC.RECONVERGENT B1 ;  /* 0x0000000000017941 */ /* 0x000fea0003800200 */
.L_x_372:
[----:B------:R-:W-:Y:S05]  /*12d0*/  @!P5 BRA `(.L_x_366) ;  /* 0x000000000030d947 */ /* 0x000fea0003800000 */
[----:B------:R-:W0:Y:S01]  /*12e0*/  LDC.64 R6, c[0x0][0x388] ;  /* 0x0000e200ff067b82 */ /* 0x000e220000000a00 */
[----:B------:R-:W-:Y:S01]  /*12f0*/  IADD3 R8, PT, PT, -R8, RZ, RZ ;  /* 0x000000ff08087210 */ /* 0x000fe20007ffe1ff */
[----:B0-----:R-:W-:-:S03]  /*1300*/  IMAD.WIDE.U32 R6, R10, 0x4, R6 ;  /* 0x000000040a067825 */ /* 0x001fc600078e0006 */
[----:B------:R-:W-:-:S07]  /*1310*/  MOV R10, R6 ;  /* 0x00000006000a7202 */ /* 0x000fce0000000f00 */
.L_x_374:
        /* <DEDUP_REMOVED lines=8> */
.L_x_366:
[----:B------:R-:W-:Y:S05]  /*13a0*/  BSYNC.RECONVERGENT B0 ;  /* 0x0000000000007941 */ /* 0x000fea0003800200 */
.L_x_365:
        /* <DEDUP_REMOVED lines=37> */
.L_x_378:
        /* <DEDUP_REMOVED lines=37> */
.L_x_377:
        /* <DEDUP_REMOVED lines=23> */
.L_x_380:
        /* <DEDUP_REMOVED lines=15> */
.L_x_381:
[----:B------:R-:W-:Y:S05]  /*1ab0*/  BRA.U !UP1, `(.L_x_379) ;  /* 0x0000000109207547 */ /* 0x000fea000b800000 */
[----:B------:R-:W-:Y:S01]  /*1ac0*/  LEA R2, R7, R2, 0x2 ;  /* 0x0000000207027211 */ /* 0x000fe200078e10ff */
[----:B------:R-:W-:-:S12]  /*1ad0*/  UIADD3 UR4, UPT, UPT, -UR4, URZ, URZ ;  /* 0x000000ff04047290 */ /* 0x000fd8000fffe1ff */
.L_x_382:
[----:B------:R0:W1:Y:S01]  /*1ae0*/  LDS R7, [R2] ;  /* 0x0000000002077984 */ /* 0x0000620000000800 */
[----:B------:R-:W-:-:S04]  /*1af0*/  UIADD3 UR4, UPT, UPT, UR4, 0x1, URZ ;  /* 0x0000000104047890 */ /* 0x000fc8000fffe0ff */
[----:B------:R-:W-:Y:S01]  /*1b00*/  UISETP.NE.AND UP0, UPT, UR4, URZ, UPT ;  /* 0x000000ff0400728c */ /* 0x000fe2000bf05270 */
[----:B0-----:R-:W-:Y:S01]  /*1b10*/  IADD3 R2, PT, PT, R2, 0x80, RZ ;  /* 0x0000008002027810 */ /* 0x001fe20007ffe0ff */
[----:B-1----:R-:W-:-:S07]  /*1b20*/  FADD R6, R7, R6 ;  /* 0x0000000607067221 */ /* 0x002fce0000000000 */
[----:B------:R-:W-:Y:S05]  /*1b30*/  BRA.U UP0, `(.L_x_382) ;  /* 0xfffffffd00e87547 */ /* 0x000fea000b83ffff */
.L_x_379:
[----:B------:R0:W-:Y:S02]  /*1b40*/  STS [R5+0x10], R6 ;  /* 0x0000100605007388 */ /* 0x0001e40000000800 */
.L_x_376:
[----:B------:R-:W-:Y:S05]  /*1b50*/  BSYNC.RECONVERGENT B0 ;  /* 0x0000000000007941 */ /* 0x000fea0003800200 */
.L_x_375:
        /* <DEDUP_REMOVED lines=9> */
.L_x_383:
        /* <DEDUP_REMOVED lines=9> */
.L_x_891:


//--------------------- .text._Z16reduceSinglePassILj4ELb1EEvPKfPfj --------------------------
	.section	.text._Z16reduceSinglePassILj4ELb1EEvPKfPfj,"ax",@progbits
	.align	128
        .global         _Z16reduceSinglePassILj4ELb1EEvPKfPfj
        .type           _Z16reduceSinglePassILj4ELb1EEvPKfPfj,@function
        .size           _Z16reduceSinglePassILj4ELb1EEvPKfPfj,(.L_x_892 - _Z16reduceSinglePassILj4ELb1EEvPKfPfj)
        .other          _Z16reduceSinglePassILj4ELb1EEvPKfPfj,@"STO_CUDA_ENTRY STV_DEFAULT"
_Z16reduceSinglePassILj4ELb1EEvPKfPfj:
.text._Z16reduceSinglePassILj4ELb1EEvPKfPfj:
        /* <DEDUP_REMOVED lines=20> */
.L_x_386:
        /* <DEDUP_REMOVED lines=10> */
.L_x_385:
[----:B------:R-:W-:Y:S05]  /*01e0*/  BSYNC.RECONVERGENT B0 ;  /* 0x0000000000007941 */ /* 0x000fea0003800200 */
.L_x_384:
        /* <DEDUP_REMOVED lines=49> */
.L_x_390:
        /* <DEDUP_REMOVED lines=37> */
.L_x_389:
        /* <DEDUP_REMOVED lines=23> */
.L_x_392:
        /* <DEDUP_REMOVED lines=15> */
.L_x_393:
[----:B------:R-:W-:Y:S05]  /*09b0*/  BRA.U !UP1, `(.L_x_391) ;  /* 0x0000000109207547 */ /* 0x000fea000b800000 */
[----:B------:R-:W-:Y:S01]  /*09c0*/  LEA R11, R11, R2, 0x2 ;  /* 0x000000020b0b7211 */ /* 0x000fe200078e10ff */
[----:B------:R-:W-:-:S12]  /*09d0*/  UIADD3 UR4, UPT, UPT, -UR4, URZ, URZ ;  /* 0x000000ff04047290 */ /* 0x000fd8000fffe1ff */
.L_x_394:
[----:B------:R0:W1:Y:S01]  /*09e0*/  LDS R5, [R11] ;  /* 0x000000000b057984 */ /* 0x0000620000000800 */
[----:B------:R-:W-:-:S04]  /*09f0*/  UIADD3 UR4, UPT, UPT, UR4, 0x1, URZ ;  /* 0x0000000104047890 */ /* 0x000fc8000fffe0ff */
[----:B------:R-:W-:Y:S01]  /*0a00*/  UISETP.NE.AND UP0, UPT, UR4, URZ, UPT ;  /* 0x000000ff0400728c */ /* 0x000fe2000bf05270 */
[----:B0-----:R-:W-:Y:S01]  /*0a10*/  IADD3 R11, PT, PT, R11, 0x80, RZ ;  /* 0x000000800b0b7810 */ /* 0x001fe20007ffe0ff */
[----:B-1----:R-:W-:-:S07]  /*0a20*/  FADD R16, R5, R16 ;  /* 0x0000001005107221 */ /* 0x002fce0000000000 */
[----:B------:R-:W-:Y:S05]  /*0a30*/  BRA.U UP0, `(.L_x_394) ;  /* 0xfffffffd00e87547 */ /* 0x000fea000b83ffff */
.L_x_391:
[----:B------:R-:W-:-:S05]  /*0a40*/  LEA R5, R7, R8, 0x18 ;  /* 0x0000000807057211 */ /* 0x000fca00078ec0ff */
[----:B------:R0:W-:Y:S02]  /*0a50*/  STS [R5+0x10], R16 ;  /* 0x0000101005007388 */ /* 0x0001e40000000800 */
.L_x_388:
[----:B------:R-:W-:Y:S05]  /*0a60*/  BSYNC.RECONVERGENT B0 ;  /* 0x0000000000007941 */ /* 0x000fea0003800200 */
.L_x_387:
        /* <DEDUP_REMOVED lines=24> */
.L_x_396:
[----:B------:R-:W-:Y:S05]  /*0bf0*/  BSYNC.RECONVERGENT B0 ;  /* 0x0000000000007941 */ /* 0x000fea0003800200 */
.L_x_395:
        /* <DEDUP_REMOVED lines=25> */
.L_x_401:
        /* <DEDUP_REMOVED lines=38> */
.L_x_400:
[----:B------:R-:W-:Y:S05]  /*0ff0*/  BSYNC.RECONVERGENT B1 ;  /* 0x0000000000017941 */ /* 0x000fea0003800200 */
.L_x_399:
        /* <DEDUP_REMOVED lines=26> */
.L_x_403:
[----:B------:R-:W-:Y:S05]  /*11a0*/  BSYNC.RECONVERGENT B1 ;  /* 0x0000000000017941 */ /* 0x000fea0003800200 */
.L_x_402:
        /* <DEDUP_REMOVED lines=17> */
.L_x_405:
[----:B------:R-:W-:Y:S05]  /*12c0*/  BSYNC.RECONVERGENT B1 ;  /* 0x0000000000017941 */ /* 0x000fea0003800200 */
.L_x_404:
[----:B------:R-:W-:Y:S05]  /*12d0*/  @!P5 BRA `(.L_x_398) ;  /* 0x000000000030d947 */ /* 0x000fea0003800000 */
[----:B------:R-:W0:Y:S01]  /*12e0*/  LDC.64 R6, c[0x0][0x388] ;  /* 0x0000e200ff067b82 */ /* 0x000e220000000a00 */
[----:B------:R-:W-:Y:S01]  /*12f0*/  IADD3 R8, PT, PT, -R8, RZ, RZ ;  /* 0x000000ff08087210 */ /* 0x000fe20007ffe1ff */
[----:B0-----:R-:W-:-:S03]  /*1300*/  IMAD.WIDE.U32 R6, R10, 0x4, R6 ;  /* 0x000000040a067825 */ /* 0x001fc600078e0006 */
[----:B------:R-:W-:-:S07]  /*1310*/  MOV R10, R6 ;  /* 0x00000006000a7202 */ /* 0x000fce0000000f00 */
.L_x_406:
        /* <DEDUP_REMOVED lines=8> */
.L_x_398:
[----:B------:R-:W-:Y:S05]  /*13a0*/  BSYNC.RECONVERGENT B0 ;  /* 0x0000000000007941 */ /* 0x000fea0003800200 */
.L_x_397:
        /* <DEDUP_REMOVED lines=37> */
.L_x_410:
        /* <DEDUP_REMOVED lines=37> */
.L_x_409:
        /* <DEDUP_REMOVED lines=23> */
.L_x_412:
        /* <DEDUP_REMOVED lines=15> */
.L_x_413:
[----:B------:R-:W-:Y:S05]  /*1ab0*/  BRA.U !UP1, `(.L_x_411) ;  /* 0x0000000109207547 */ /* 0x000fea000b800000 */
[----:B------:R-:W-:Y:S01]  /*1ac0*/  LEA R2, R7, R2, 0x2 ;  /* 0x0000000207027211 */ /* 0x000fe200078e10ff */
[----:B------:R-:W-:-:S12]  /*1ad0*/  UIADD3 UR4, UPT, UPT, -UR4, URZ, URZ ;  /* 0x000000ff04047290 */ /* 0x000fd8000fffe1ff */
.L_x_414:
[----:B------:R0:W1:Y:S01]  /*1ae0*/  LDS R7, [R2] ;  /* 0x0000000002077984 */ /* 0x0000620000000800 */
[----:B------:R-:W-:-:S04]  /*1af0*/  UIADD3 UR4, UPT, UPT, UR4, 0x1, URZ ;  /* 0x0000000104047890 */ /* 0x000fc8000fffe0ff */
[----:B------:R-:W-:Y:S01]  /*1b00*/  UISETP.NE.AND UP0, UPT, UR4, URZ, UPT ;  /* 0x000000ff0400728c */ /* 0x000fe2000bf05270 */
[----:B0-----:R-:W-:Y:S01]  /*1b10*/  IADD3 R2, PT, PT, R2, 0x80, RZ ;  /* 0x0000008002027810 */ /* 0x001fe20007ffe0ff */
[----:B-1----:R-:W-:-:S07]  /*1b20*/  FADD R6, R7, R6 ;  /* 0x0000000607067221 */ /* 0x002fce0000000000 */
[----:B------:R-:W-:Y:S05]  /*1b30*/  BRA.U UP0, `(.L_x_414) ;  /* 0xfffffffd00e87547 */ /* 0x000fea000b83ffff */
.L_x_411:
[----:B------:R0:W-:Y:S02]  /*1b40*/  STS [R5+0x10], R6 ;  /* 0x0000100605007388 */ /* 0x0001e40000000800 */
.L_x_408:
[----:B------:R-:W-:Y:S05]  /*1b50*/  BSYNC.RECONVERGENT B0 ;  /* 0x0000000000007941 */ /* 0x000fea0003800200 */
.L_x_407:
        /* <DEDUP_REMOVED lines=9> */
.L_x_415:
        /* <DEDUP_REMOVED lines=9> */
.L_x_892:


//--------------------- .text._Z16reduceSinglePassILj8ELb1EEvPKfPfj --------------------------
	.section	.text._Z16reduceSinglePassILj8ELb1EEvPKfPfj,"ax",@progbits
	.align	128
        .global         _Z16reduceSinglePassILj8ELb1EEvPKfPfj
        .type           _Z16reduceSinglePassILj8ELb1EEvPKfPfj,@function
        .size           _Z16reduceSinglePassILj8ELb1EEvPKfPfj,(.L_x_893 - _Z16reduceSinglePassILj8ELb1EEvPKfPfj)
        .other          _Z16reduceSinglePassILj8ELb1EEvPKfPfj,@"STO_CUDA_ENTRY STV_DEFAULT"
_Z16reduceSinglePassILj8ELb1EEvPKfPfj:
.text._Z16reduceSinglePassILj8ELb1EEvPKfPfj:
        /* <DEDUP_REMOVED lines=20> */
.L_x_418:
        /* <DEDUP_REMOVED lines=10> */
.L_x_417:
[----:B------:R-:W-:Y:S05]  /*01e0*/  BSYNC.RECONVERGENT B0 ;  /* 0x0000000000007941 */ /* 0x000fea0003800200 */
.L_x_416:
        /* <DEDUP_REMOVED lines=49> */
.L_x_422:
        /* <DEDUP_REMOVED lines=37> */
.L_x_421:
        /* <DEDUP_REMOVED lines=23> */
.L_x_424:
        /* <DEDUP_REMOVED lines=15> */
.L_x_425:
[----:B------:R-:W-:Y:S05]  /*09b0*/  BRA.U !UP1, `(.L_x_423) ;  /* 0x0000000109207547 */ /* 0x000fea000b800000 */
[----:B------:R-:W-:Y:S01]  /*09c0*/  LEA R11, R11, R2, 0x2 ;  /* 0x000000020b0b7211 */ /* 0x000fe200078e10ff */
[----:B------:R-:W-:-:S12]  /*09d0*/  UIADD3 UR4, UPT, UPT, -UR4, URZ, URZ ;  /* 0x000000ff04047290 */ /* 0x000fd8000fffe1ff */
.L_x_426:
[----:B------:R0:W1:Y:S01]  /*09e0*/  LDS R5, [R11] ;  /* 0x000000000b057984 */ /* 0x0000620000000800 */
[----:B------:R-:W-:-:S04]  /*09f0*/  UIADD3 UR4, UPT, UPT, UR4, 0x1, URZ ;  /* 0x0000000104047890 */ /* 0x000fc8000fffe0ff */
[----:B------:R-:W-:Y:S01]  /*0a00*/  UISETP.NE.AND UP0, UPT, UR4, URZ, UPT ;  /* 0x000000ff0400728c */ /* 0x000fe2000bf05270 */
[----:B0-----:R-:W-:Y:S01]  /*0a10*/  IADD3 R11, PT, PT, R11, 0x80, RZ ;  /* 0x000000800b0b7810 */ /* 0x001fe20007ffe0ff */
[----:B-1----:R-:W-:-:S07]  /*0a20*/  FADD R16, R5, R16 ;  /* 0x0000001005107221 */ /* 0x002fce0000000000 */
[----:B------:R-:W-:Y:S05]  /*0a30*/  BRA.U UP0, `(.L_x_426) ;  /* 0xfffffffd00e87547 */ /* 0x000fea000b83ffff */
.L_x_423:
[----:B------:R-:W-:-:S05]  /*0a40*/  LEA R5, R7, R8, 0x18 ;  /* 0x0000000807057211 */ /* 0x000fca00078ec0ff */
[----:B------:R0:W-:Y:S02]  /*0a50*/  STS [R5+0x10], R16 ;  /* 0x0000101005007388 */ /* 0x0001e40000000800 */
.L_x_420:
[----:B------:R-:W-:Y:S05]  /*0a60*/  BSYNC.RECONVERGENT B0 ;  /* 0x0000000000007941 */ /* 0x000fea0003800200 */
.L_x_419:
        /* <DEDUP_REMOVED lines=24> */
.L_x_428:
[----:B------:R-:W-:Y:S05]  /*0bf0*/  BSYNC.RECONVERGENT B0 ;  /* 0x0000000000007941 */ /* 0x000fea0003800200 */
.L_x_427:
        /* <DEDUP_REMOVED lines=25> */
.L_x_433:
        /* <DEDUP_REMOVED lines=38> */
.L_x_432:
[----:B------:R-:W-:Y:S05]  /*0ff0*/  BSYNC.RECONVERGENT B1 ;  /* 0x0000000000017941 */ /* 0x000fea0003800200 */
.L_x_431:
        /* <DEDUP_REMOVED lines=26> */
.L_x_435:
[----:B------:R-:W-:Y:S05]  /*11a0*/  BSYNC.RECONVERGENT B1 ;  /* 0x0000000000017941 */ /* 0x000fea0003800200 */
.L_x_434:
        /* <DEDUP_REMOVED lines=17> */
.L_x_437:
[----:B------:R-:W-:Y:S05]  /*12c0*/  BSYNC.RECONVERGENT B1 ;  /* 0x0000000000017941 */ /* 0x000fea0003800200 */
.L_x_436:
[----:B------:R-:W-:Y:S05]  /*12d0*/  @!P5 BRA `(.L_x_430) ;  /* 0x000000000030d947 */ /* 0x000fea0003800000 */
[----:B------:R-:W0:Y:S01]  /*12e0*/  LDC.64 R6, c[0x0][0x388] ;  /* 0x0000e200ff067b82 */ /* 0x000e220000000a00 */
[----:B------:R-:W-:Y:S01]  /*12f0*/  IADD3 R8, PT, PT, -R8, RZ, RZ ;  /* 0x000000ff08087210 */ /* 0x000fe20007ffe1ff */
[----:B0-----:R-:W-:-:S03]  /*1300*/  IMAD.WIDE.U32 R6, R10, 0x4, R6 ;  /* 0x000000040a067825 */ /* 0x001fc600078e0006 */
[----:B------:R-:W-:-:S07]  /*1310*/  MOV R10, R6 ;  /* 0x00000006000a7202 */ /* 0x000fce0000000f00 */
.L_x_438:
        /* <DEDUP_REMOVED lines=8> */
.L_x_430:
[----:B------:R-:W-:Y:S05]  /*13a0*/  BSYNC.RECONVERGENT B0 ;  /* 0x0000000000007941 */ /* 0x000fea0003800200 */
.L_x_429:
        /* <DEDUP_REMOVED lines=37> */
.L_x_442:
        /* <DEDUP_REMOVED lines=37> */
.L_x_441:
        /* <DEDUP_REMOVED lines=23> */
.L_x_444:
        /* <DEDUP_REMOVED lines=15> */
.L_x_445:
[----:B------:R-:W-:Y:S05]  /*1ab0*/  BRA.U !UP1, `(.L_x_443) ;  /* 0x0000000109207547 */ /* 0x000fea000b800000 */
[----:B------:R-:W-:Y:S01]  /*1ac0*/  LEA R2, R7, R2, 0x2 ;  /* 0x0000000207027211 */ /* 0x000fe200078e10ff */
[----:B------:R-:W-:-:S12]  /*1ad0*/  UIADD3 UR4, UPT, UPT, -UR4, URZ, URZ ;  /* 0x000000ff04047290 */ /* 0x000fd8000fffe1ff */
.L_x_446:
[----:B------:R0:W1:Y:S01]  /*1ae0*/  LDS R7, [R2] ;  /* 0x0000000002077984 */ /* 0x0000620000000800 */
[----:B------:R-:W-:-:S04]  /*1af0*/  UIADD3 UR4, UPT, UPT, UR4, 0x1, URZ ;  /* 0x0000000104047890 */ /* 0x000fc8000fffe0ff */
[----:B------:R-:W-:Y:S01]  /*1b00*/  UISETP.NE.AND UP0, UPT, UR4, URZ, UPT ;  /* 0x000000ff0400728c */ /* 0x000fe2000bf05270 */
[----:B0-----:R-:W-:Y:S01]  /*1b10*/  IADD3 R2, PT, PT, R2, 0x80, RZ ;  /* 0x0000008002027810 */ /* 0x001fe20007ffe0ff */
[----:B-1----:R-:W-:-:S07]  /*1b20*/  FADD R6, R7, R6 ;  /* 0x0000000607067221 */ /* 0x002fce0000000000 */
[----:B------:R-:W-:Y:S05]  /*1b30*/  BRA.U UP0, `(.L_x_446) ;  /* 0xfffffffd00e87547 */ /* 0x000fea000b83ffff */
.L_x_443:
[----:B------:R0:W-:Y:S02]  /*1b40*/  STS [R5+0x10], R6 ;  /* 0x0000100605007388 */ /* 0x0001e40000000800 */
.L_x_440:
[----:B------:R-:W-:Y:S05]  /*1b50*/  BSYNC.RECONVERGENT B0 ;  /* 0x0000000000007941 */ /* 0x000fea0003800200 */
.L_x_439:
        /* <DEDUP_REMOVED lines=9> */
.L_x_447:
        /* <DEDUP_REMOVED lines=9> */
.L_x_893:


//--------------------- .text._Z16reduceSinglePassILj16ELb1EEvPKfPfj --------------------------
	.section	.text._Z16reduceSinglePassILj16ELb1EEvPKfPfj,"ax",@progbits
	.align	128
        .global         _Z16reduceSinglePassILj16ELb1EEvPKfPfj
        .type           _Z16reduceSinglePassILj16ELb1EEvPKfPfj,@function
        .size           _Z16reduceSinglePassILj16ELb1EEvPKfPfj,(.L_x_894 - _Z16reduceSinglePassILj16ELb1EEvPKfPfj)
        .other          _Z16reduceSinglePassILj16ELb1EEvPKfPfj,@"STO_CUDA_ENTRY STV_DEFAULT"
_Z16reduceSinglePassILj16ELb1EEvPKfPfj:
.text._Z16reduceSinglePassILj16ELb1EEvPKfPfj:
        /* <DEDUP_REMOVED lines=20> */
.L_x_450:
        /* <DEDUP_REMOVED lines=10> */
.L_x_449:
[----:B------:R-:W-:Y:S05]  /*01e0*/  BSYNC.RECONVERGENT B0 ;  /* 0x0000000000007941 */ /* 0x000fea0003800200 */
.L_x_448:
        /* <DEDUP_REMOVED lines=49> */
.L_x_454:
        /* <DEDUP_REMOVED lines=37> */
.L_x_453:
        /* <DEDUP_REMOVED lines=23> */
.L_x_456:
        /* <DEDUP_REMOVED lines=15> */
.L_x_457:
[----:B------:R-:W-:Y:S05]  /*09b0*/  BRA.U !UP1, `(.L_x_455) ;  /* 0x0000000109207547 */ /* 0x000fea000b800000 */
[----:B------:R-:W-:Y:S01]  /*09c0*/  LEA R11, R11, R2, 0x2 ;  /* 0x000000020b0b7211 */ /* 0x000fe200078e10ff */
[----:B------:R-:W-:-:S12]  /*09d0*/  UIADD3 UR4, UPT, UPT, -UR4, URZ, URZ ;  /* 0x000000ff04047290 */ /* 0x000fd8000fffe1ff */
.L_x_458:
[----:B------:R0:W1:Y:S01]  /*09e0*/  LDS R5, [R11] ;  /* 0x000000000b057984 */ /* 0x0000620000000800 */
[----:B------:R-:W-:-:S04]  /*09f0*/  UIADD3 UR4, UPT, UPT, UR4, 0x1, URZ ;  /* 0x0000000104047890 */ /* 0x000fc8000fffe0ff */
[----:B------:R-:W-:Y:S01]  /*0a00*/  UISETP.NE.AND UP0, UPT, UR4, URZ, UPT ;  /* 0x000000ff0400728c */ /* 0x000fe2000bf05270 */
[----:B0-----:R-:W-:Y:S01]  /*0a10*/  IADD3 R11, PT, PT, R11, 0x80, RZ ;  /* 0x000000800b0b7810 */ /* 0x001fe20007ffe0ff */
[----:B-1----:R-:W-:-:S07]  /*0a20*/  FADD R16, R5, R16 ;  /* 0x0000001005107221 */ /* 0x002fce0000000000 */
[----:B------:R-:W-:Y:S05]  /*0a30*/  BRA.U UP0, `(.L_x_458) ;  /* 0xfffffffd00e87547 */ /* 0x000fea000b83ffff */
.L_x_455:
[----:B------:R-:W-:-:S05]  /*0a40*/  LEA R5, R7, R8, 0x18 ;  /* 0x0000000807057211 */ /* 0x000fca00078ec0ff */
[----:B------:R0:W-:Y:S02]  /*0a50*/  STS [R5+0x10], R16 ;  /* 0x0000101005007388 */ /* 0x0001e40000000800 */
.L_x_452:
[----:B------:R-:W-:Y:S05]  /*0a60*/  BSYNC.RECONVERGENT B0 ;  /* 0x0000000000007941 */ /* 0x000fea0003800200 */
.L_x_451:
        /* <DEDUP_REMOVED lines=24> */
.L_x_460:
[----:B------:R-:W-:Y:S05]  /*0bf0*/  BSYNC.RECONVERGENT B0 ;  /* 0x0000000000007941 */ /* 0x000fea0003800200 */
.L_x_459:
        /* <DEDUP_REMOVED lines=25> */
.L_x_465:
        /* <DEDUP_REMOVED lines=38> */
.L_x_464:
[----:B------:R-:W-:Y:S05]  /*0ff0*/  BSYNC.RECONVERGENT B1 ;  /* 0x0000000000017941 */ /* 0x000fea0003800200 */
.L_x_463:
        /* <DEDUP_REMOVED lines=26> */
.L_x_467:
[----:B------:R-:W-:Y:S05]  /*11a0*/  BSYNC.RECONVERGENT B1 ;  /* 0x0000000000017941 */ /* 0x000fea0003800200 */
.L_x_466:
        /* <DEDUP_REMOVED lines=17> */
.L_x_469:
[----:B------:R-:W-:Y:S05]  /*12c0*/  BSYNC.RECONVERGENT B1 ;  /* 0x0000000000017941 */ /* 0x000fea0003800200 */
.L_x_468:
[----:B------:R-:W-:Y:S05]  /*12d0*/  @!P5 BRA `(.L_x_462) ;  /* 0x000000000030d947 */ /* 0x000fea0003800000 */
[----:B------:R-:W0:Y:S01]  /*12e0*/  LDC.64 R6, c[0x0][0x388] ;  /* 0x0000e200ff067b82 */ /* 0x000e220000000a00 */
[----:B------:R-:W-:Y:S01]  /*12f0*/  IADD3 R8, PT, PT, -R8, RZ, RZ ;  /* 0x000000ff08087210 */ /* 0x000fe20007ffe1ff */
[----:B0-----:R-:W-:-:S03]  /*1300*/  IMAD.WIDE.U32 R6, R10, 0x4, R6 ;  /* 0x000000040a067825 */ /* 0x001fc600078e0006 */
[----:B------:R-:W-:-:S07]  /*1310*/  MOV R10, R6 ;  /* 0x00000006000a7202 */ /* 0x000fce0000000f00 */
.L_x_470:
        /* <DEDUP_REMOVED lines=8> */
.L_x_462:
[----:B------:R-:W-:Y:S05]  /*13a0*/  BSYNC.RECONVERGENT B0 ;  /* 0x0000000000007941 */ /* 0x000fea0003800200 */
.L_x_461:
        /* <DEDUP_REMOVED lines=37> */
.L_x_474:
        /* <DEDUP_REMOVED lines=37> */
.L_x_473:
        /* <DEDUP_REMOVED lines=23> */
.L_x_476:
        /* <DEDUP_REMOVED lines=15> */
.L_x_477:
[----:B------:R-:W-:Y:S05]  /*1ab0*/  BRA.U !UP1, `(.L_x_475) ;  /* 0x0000000109207547 */ /* 0x000fea000b800000 */
[----:B------:R-:W-:Y:S01]  /*1ac0*/  LEA R2, R7, R2, 0x2 ;  /* 0x0000000207027211 */ /* 0x000fe200078e10ff */
[----:B------:R-:W-:-:S12]  /*1ad0*/  UIADD3 UR4, UPT, UPT, -UR4, URZ, URZ ;  /* 0x000000ff04047290 */ /* 0x000fd8000fffe1ff */
.L_x_478:
[----:B------:R0:W1:Y:S01]  /*1ae0*/  LDS R7, [R2] ;  /* 0x0000000002077984 */ /* 0x0000620000000800 */
[----:B------:R-:W-:-:S04]  /*1af0*/  UIADD3 UR4, UPT, UPT, UR4, 0x1, URZ ;  /* 0x0000000104047890 */ /* 0x000fc8000fffe0ff */
[----:B------:R-:W-:Y:S01]  /*1b00*/  UISETP.NE.AND UP0, UPT, UR4, URZ, UPT ;  /* 0x000000ff0400728c */ /* 0x000fe2000bf05270 */
[----:B0-----:R-:W-:Y:S01]  /*1b10*/  IADD3 R2, PT, PT, R2, 0x80, RZ ;  /* 0x0000008002027810 */ /* 0x001fe20007ffe0ff */
[----:B-1----:R-:W-:-:S07]  /*1b20*/  FADD R6, R7, R6 ;  /* 0x0000000607067221 */ /* 0x002fce0000000000 */
[----:B------:R-:W-:Y:S05]  /*1b30*/  BRA.U UP0, `(.L_x_478) ;  /* 0xfffffffd00e87547 */ /* 0x000fea000b83ffff */
.L_x_475:
[----:B------:R0:W-:Y:S02]  /*1b40*/  STS [R5+0x10], R6 ;  /* 0x0000100605007388 */ /* 0x0001e40000000800 */
.L_x_472:
[----:B------:R-:W-:Y:S05]  /*1b50*/  BSYNC.RECONVERGENT B0 ;  /* 0x0000000000007941 */ /* 0x000fea0003800200 */
.L_x_471:
        /* <DEDUP_REMOVED lines=9> */
.L_x_479:
        /* <DEDUP_REMOVED lines=9> */
.L_x_894:


//--------------------- .text._Z16reduceSinglePassILj32ELb1EEvPKfPfj --------------------------
	.section	.text._Z16reduceSinglePassILj32ELb1EEvPKfPfj,"ax",@progbits
	.align	128
        .global         _Z16reduceSinglePassILj32ELb1EEvPKfPfj
        .type           _Z16reduceSinglePassILj32ELb1EEvPKfPfj,@function
        .size           _Z16reduceSinglePassILj32ELb1EEvPKfPfj,(.L_x_895 - _Z16reduceSinglePassILj32ELb1EEvPKfPfj)
        .other          _Z16reduceSinglePassILj32ELb1EEvPKfPfj,@"STO_CUDA_ENTRY STV_DEFAULT"
_Z16reduceSinglePassILj32ELb1EEvPKfPfj:
.text._Z16reduceSinglePassILj32ELb1EEvPKfPfj:
        /* <DEDUP_REMOVED lines=20> */
.L_x_482:
        /* <DEDUP_REMOVED lines=10> */
.L_x_481:
[----:B------:R-:W-:Y:S05]  /*01e0*/  BSYNC.RECONVERGENT B0 ;  /* 0x0000000000007941 */ /* 0x000fea0003800200 */
.L_x_480:
        /* <DEDUP_REMOVED lines=49> */
.L_x_486:
        /* <DEDUP_REMOVED lines=37> */
.L_x_485:
        /* <DEDUP_REMOVED lines=23> */
.L_x_488:
        /* <DEDUP_REMOVED lines=15> */
.L_x_489:
[----:B------:R-:W-:Y:S05]  /*09b0*/  BRA.U !UP1, `(.L_x_487) ;  /* 0x0000000109207547 */ /* 0x000fea000b800000 */
[----:B------:R-:W-:Y:S01]  /*09c0*/  LEA R11, R11, R2, 0x2 ;  /* 0x000000020b0b7211 */ /* 0x000fe200078e10ff */
[----:B------:R-:W-:-:S12]  /*09d0*/  UIADD3 UR4, UPT, UPT, -UR4, URZ, URZ ;  /* 0x000000ff04047290 */ /* 0x000fd8000fffe1ff */
.L_x_490:
[----:B------:R0:W1:Y:S01]  /*09e0*/  LDS R5, [R11] ;  /* 0x000000000b057984 */ /* 0x0000620000000800 */
[----:B------:R-:W-:-:S04]  /*09f0*/  UIADD3 UR4, UPT, UPT, UR4, 0x1, URZ ;  /* 0x0000000104047890 */ /* 0x000fc8000fffe0ff */
[----:B------:R-:W-:Y:S01]  /*0a00*/  UISETP.NE.AND UP0, UPT, UR4, URZ, UPT ;  /* 0x000000ff0400728c */ /* 0x000fe2000bf05270 */
[----:B0-----:R-:W-:Y:S01]  /*0a10*/  IADD3 R11, PT, PT, R11, 0x80, RZ ;  /* 0x000000800b0b7810 */ /* 0x001fe20007ffe0ff */
[----:B-1----:R-:W-:-:S07]  /*0a20*/  FADD R16, R5, R16 ;  /* 0x0000001005107221 */ /* 0x002fce0000000000 */
[----:B------:R-:W-:Y:S05]  /*0a30*/  BRA.U UP0, `(.L_x_490) ;  /* 0xfffffffd00e87547 */ /* 0x000fea000b83ffff */
.L_x_487:
[----:B------:R-:W-:-:S05]  /*0a40*/  LEA R5, R7, R8, 0x18 ;  /* 0x0000000807057211 */ /* 0x000fca00078ec0ff */
[----:B------:R0:W-:Y:S02]  /*0a50*/  STS [R5+0x10], R16 ;  /* 0x0000101005007388 */ /* 0x0001e40000000800 */
.L_x_484:
[----:B------:R-:W-:Y:S05]  /*0a60*/  BSYNC.RECONVERGENT B0 ;  /* 0x0000000000007941 */ /* 0x000fea0003800200 */
.L_x_483:
        /* <DEDUP_REMOVED lines=24> */
.L_x_492:
[----:B------:R-:W-:Y:S05]  /*0bf0*/  BSYNC.RECONVERGENT B0 ;  /* 0x0000000000007941 */ /* 0x000fea0003800200 */
.L_x_491:
        /* <DEDUP_REMOVED lines=25> */
.L_x_497:
        /* <DEDUP_REMOVED lines=38> */
.L_x_496:
[----:B------:R-:W-:Y:S05]  /*0ff0*/  BSYNC.RECONVERGENT B1 ;  /* 0x0000000000017941 */ /* 0x000fea0003800200 */
.L_x_495:
        /* <DEDUP_REMOVED lines=26> */
.L_x_499:
[----:B------:R-:W-:Y:S05]  /*11a0*/  BSYNC.RECONVERGENT B1 ;  /* 0x0000000000017941 */ /* 0x000fea0003800200 */
.L_x_498:
        /* <DEDUP_REMOVED lines=17> */
.L_x_501:
[----:B------:R-:W-:Y:S05]  /*12c0*/  BSYNC.RECONVERGENT B1 ;  /* 0x0000000000017941 */ /* 0x000fea0003800200 */
.L_x_500:
[----:B------:R-:W-:Y:S05]  /*12d0*/  @!P5 BRA `(.L_x_494) ;  /* 0x000000000030d947 */ /* 0x000fea0003800000 */
[----:B------:R-:W0:Y:S01]  /*12e0*/  LDC.64 R6, c[0x0][0x388] ;  /* 0x0000e200ff067b82 */ /* 0x000e220000000a00 */
[----:B------:R-:W-:Y:S01]  /*12f0*/  IADD3 R8, PT, PT, -R8, RZ, RZ ;  /* 0x000000ff08087210 */ /* 0x000fe20007ffe1ff */
[----:B0-----:R-:W-:-:S03]  /*1300*/  IMAD.WIDE.U32 R6, R10, 0x4, R6 ;  /* 0x000000040a067825 */ /* 0x001fc600078e0006 */
[----:B------:R-:W-:-:S07]  /*1310*/  MOV R10, R6 ;  /* 0x00000006000a7202 */ /* 0x000fce0000000f00 */
.L_x_502:
        /* <DEDUP_REMOVED lines=8> */
.L_x_494:
[----:B------:R-:W-:Y:S05]  /*13a0*/  BSYNC.RECONVERGENT B0 ;  /* 0x0000000000007941 */ /* 0x000fea0003800200 */
.L_x_493:
        /* <DEDUP_REMOVED lines=37> */
.L_x_506:
        /* <DEDUP_REMOVED lines=37> */
.L_x_505:
        /* <DEDUP_REMOVED lines=23> */
.L_x_508:
        /* <DEDUP_REMOVED lines=15> */
.L_x_509:
[----:B------:R-:W-:Y:S05]  /*1ab0*/  BRA.U !UP1, `(.L_x_507) ;  /* 0x0000000109207547 */ /* 0x000fea000b800000 */
[----:B------:R-:W-:Y:S01]  /*1ac0*/  LEA R2, R7, R2, 0x2 ;  /* 0x0000000207027211 */ /* 0x000fe200078e10ff */
[----:B------:R-:W-:-:S12]  /*1ad0*/  UIADD3 UR4, UPT, UPT, -UR4, URZ, URZ ;  /* 0x000000ff04047290 */ /* 0x000fd8000fffe1ff */
.L_x_510:
[----:B------:R0:W1:Y:S01]  /*1ae0*/  LDS R7, [R2] ;  /* 0x0000000002077984 */ /* 0x0000620000000800 */
[----:B------:R-:W-:-:S04]  /*1af0*/  UIADD3 UR4, UPT, UPT, UR4, 0x1, URZ ;  /* 0x0000000104047890 */ /* 0x000fc8000fffe0ff */
[----:B------:R-:W-:Y:S01]  /*1b00*/  UISETP.NE.AND UP0, UPT, UR4, URZ, UPT ;  /* 0x000000ff0400728c */ /* 0x000fe2000bf05270 */
[----:B0-----:R-:W-:Y:S01]  /*1b10*/  IADD3 R2, PT, PT, R2, 0x80, RZ ;  /* 0x0000008002027810 */ /* 0x001fe20007ffe0ff */
[----:B-1----:R-:W-:-:S07]  /*1b20*/  FADD R6, R7, R6 ;  /* 0x0000000607067221 */ /* 0x002fce0000000000 */
[----:B------:R-:W-:Y:S05]  /*1b30*/  BRA.U UP0, `(.L_x_510) ;  /* 0xfffffffd00e87547 */ /* 0x000fea000b83ffff */
.L_x_507:
[----:B------:R0:W-:Y:S02]  /*1b40*/  STS [R5+0x10], R6 ;  /* 0x0000100605007388 */ /* 0x0001e40000000800 */
.L_x_504:
[----:B------:R-:W-:Y:S05]  /*1b50*/  BSYNC.RECONVERGENT B0 ;  /* 0x0000000000007941 */ /* 0x000fea0003800200 */
.L_x_503:
        /* <DEDUP_REMOVED lines=9> */
.L_x_511:
        /* <DEDUP_REMOVED lines=9> */
.L_x_895:


//--------------------- .text._Z16reduceSinglePassILj64ELb1EEvPKfPfj --------------------------
	.section	.text._Z16reduceSinglePassILj64ELb1EEvPKfPfj,"ax",@progbits
	.align	128
        .global         _Z16reduceSinglePassILj64ELb1EEvPKfPfj
        .type           _Z16reduceSinglePassILj64ELb1EEvPKfPfj,@function
        .size           _Z16reduceSinglePassILj64ELb1EEvPKfPfj,(.L_x_896 - _Z16reduceSinglePassILj64ELb1EEvPKfPfj)
        .other          _Z16reduceSinglePassILj64ELb1EEvPKfPfj,@"STO_CUDA_ENTRY STV_DEFAULT"
_Z16reduceSinglePassILj64ELb1EEvPKfPfj:
.text._Z16reduceSinglePassILj64ELb1EEvPKfPfj:
        /* <DEDUP_REMOVED lines=20> */
.L_x_514:
        /* <DEDUP_REMOVED lines=10> */
.L_x_513:
[----:B------:R-:W-:Y:S05]  /*01e0*/  BSYNC.RECONVERGENT B0 ;  /* 0x0000000000007941 */ /* 0x000fea0003800200 */
.L_x_512:
        /* <DEDUP_REMOVED lines=49> */
.L_x_518:
        /* <DEDUP_REMOVED lines=37> */
.L_x_517:
        /* <DEDUP_REMOVED lines=23> */
.L_x_520:
        /* <DEDUP_REMOVED lines=15> */
.L_x_521:
[----:B------:R-:W-:Y:S05]  /*09b0*/  BRA.U !UP1, `(.L_x_519) ;  /* 0x0000000109207547 */ /* 0x000fea000b800000 */
[----:B------:R-:W-:Y:S01]  /*09c0*/  LEA R11, R11, R2, 0x2 ;  /* 0x000000020b0b7211 */ /* 0x000fe200078e10ff */
[----:B------:R-:W-:-:S12]  /*09d0*/  UIADD3 UR4, UPT, UPT, -UR4, URZ, URZ ;  /* 0x000000ff04047290 */ /* 0x000fd8000fffe1ff */
.L_x_522:
[----:B------:R0:W1:Y:S01]  /*09e0*/  LDS R5, [R11] ;  /* 0x000000000b057984 */ /* 0x0000620000000800 */
[----:B------:R-:W-:-:S04]  /*09f0*/  UIADD3 UR4, UPT, UPT, UR4, 0x1, URZ ;  /* 0x0000000104047890 */ /* 0x000fc8000fffe0ff */
[----:B------:R-:W-:Y:S01]  /*0a00*/  UISETP.NE.AND UP0, UPT, UR4, URZ, UPT ;  /* 0x000000ff0400728c */ /* 0x000fe2000bf05270 */
[----:B0-----:R-:W-:Y:S01]  /*0a10*/  IADD3 R11, PT, PT, R11, 0x80, RZ ;  /* 0x000000800b0b7810 */ /* 0x001fe20007ffe0ff */
[----:B-1----:R-:W-:-:S07]  /*0a20*/  FADD R16, R5, R16 ;  /* 0x0000001005107221 */ /* 0x002fce0000000000 */
[----:B------:R-:W-:Y:S05]  /*0a30*/  BRA.U UP0, `(.L_x_522) ;  /* 0xfffffffd00e87547 */ /* 0x000fea000b83ffff */
.L_x_519:
[----:B------:R-:W-:-:S05]  /*0a40*/  LEA R5, R7, R8, 0x18 ;  /* 0x0000000807057211 */ /* 0x000fca00078ec0ff */
[----:B------:R0:W-:Y:S02]  /*0a50*/  STS [R5+0x10], R16 ;  /* 0x0000101005007388 */ /* 0x0001e40000000800 */
.L_x_516:
[----:B------:R-:W-:Y:S05]  /*0a60*/  BSYNC.RECONVERGENT B0 ;  /* 0x0000000000007941 */ /* 0x000fea0003800200 */
.L_x_515:
        /* <DEDUP_REMOVED lines=24> */
.L_x_524:
[----:B------:R-:W-:Y:S05]  /*0bf0*/  BSYNC.RECONVERGENT B0 ;  /* 0x0000000000007941 */ /* 0x000fea0003800200 */
.L_x_523:
        /* <DEDUP_REMOVED lines=25> */
.L_x_529:
        /* <DEDUP_REMOVED lines=38> */
.L_x_528:
[----:B------:R-:W-:Y:S05]  /*0ff0*/  BSYNC.RECONVERGENT B1 ;  /* 0x0000000000017941 */ /* 0x000fea0003800200 */
.L_x_527:
        /* <DEDUP_REMOVED lines=26> */
.L_x_531:
[----:B------:R-:W-:Y:S05]  /*11a0*/  BSYNC.RECONVERGENT B1 ;  /* 0x0000000000017941 */ /* 0x000fea0003800200 */
.L_x_530:
        /* <DEDUP_REMOVED lines=17> */
.L_x_533:
[----:B------:R-:W-:Y:S05]  /*12c0*/  BSYNC.RECONVERGENT B1 ;  /* 0x0000000000017941 */ /* 0x000fea0003800200 */
.L_x_532:
[----:B------:R-:W-:Y:S05]  /*12d0*/  @!P5 BRA `(.L_x_526) ;  /* 0x000000000030d947 */ /* 0x000fea0003800000 */
[----:B------:R-:W0:Y:S01]  /*12e0*/  LDC.64 R6, c[0x0][0x388] ;  /* 0x0000e200ff067b82 */ /* 0x000e220000000a00 */
[----:B------:R-:W-:Y:S01]  /*12f0*/  IADD3 R8, PT, PT, -R8, RZ, RZ ;  /* 0x000000ff08087210 */ /* 0x000fe20007ffe1ff */
[----:B0-----:R-:W-:-:S03]  /*1300*/  IMAD.WIDE.U32 R6, R10, 0x4, R6 ;  /* 0x000000040a067825 */ /* 0x001fc600078e0006 */
[----:B------:R-:W-:-:S07]  /*1310*/  MOV R10, R6 ;  /* 0x00000006000a7202 */ /* 0x000fce0000000f00 */
.L_x_534:
        /* <DEDUP_REMOVED lines=8> */
.L_x_526:
[----:B------:R-:W-:Y:S05]  /*13a0*/  BSYNC.RECONVERGENT B0 ;  /* 0x0000000000007941 */ /* 0x000fea0003800200 */
.L_x_525:
        /* <DEDUP_REMOVED lines=37> */
.L_x_538:
        /* <DEDUP_REMOVED lines=37> */
.L_x_537:
        /* <DEDUP_REMOVED lines=23> */
.L_x_540:
        /* <DEDUP_REMOVED lines=15> */
.L_x_541:
[----:B------:R-:W-:Y:S05]  /*1ab0*/  BRA.U !UP1, `(.L_x_539) ;  /* 0x0000000109207547 */ /* 0x000fea000b800000 */
[----:B------:R-:W-:Y:S01]  /*1ac0*/  LEA R2, R7, R2, 0x2 ;  /* 0x0000000207027211 */ /* 0x000fe200078e10ff */
[----:B------:R-:W-:-:S12]  /*1ad0*/  UIADD3 UR4, UPT, UPT, -UR4, URZ, URZ ;  /* 0x000000ff04047290 */ /* 0x000fd8000fffe1ff */
.L_x_542:
[----:B------:R0:W1:Y:S01]  /*1ae0*/  LDS R7, [R2] ;  /* 0x0000000002077984 */ /* 0x0000620000000800 */
[----:B------:R-:W-:-:S04]  /*1af0*/  UIADD3 UR4, UPT, UPT, UR4, 0x1, URZ ;  /* 0x0000000104047890 */ /* 0x000fc8000fffe0ff */
[----:B------:R-:W-:Y:S01]  /*1b00*/  UISETP.NE.AND UP0, UPT, UR4, URZ, UPT ;  /* 0x000000ff0400728c */ /* 0x000fe2000bf05270 */
[----:B0-----:R-:W-:Y:S01]  /*1b10*/  IADD3 R2, PT, PT, R2, 0x80, RZ ;  /* 0x0000008002027810 */ /* 0x001fe20007ffe0ff */
[----:B-1----:R-:W-:-:S07]  /*1b20*/  FADD R6, R7, R6 ;  /* 0x0000000607067221 */ /* 0x002fce0000000000 */
[----:B------:R-:W-:Y:S05]  /*1b30*/  BRA.U UP0, `(.L_x_542) ;  /* 0xfffffffd00e87547 */ /* 0x000fea000b83ffff */
.L_x_539:
[----:B------:R0:W-:Y:S02]  /*1b40*/  STS [R5+0x10], R6 ;  /* 0x0000100605007388 */ /* 0x0001e40000000800 */
.L_x_536:
[----:B------:R-:W-:Y:S05]  /*1b50*/  BSYNC.RECONVERGENT B0 ;  /* 0x0000000000007941 */ /* 0x000fea0003800200 */
.L_x_535:
        /* <DEDUP_REMOVED lines=9> */
.L_x_543:
        /* <DEDUP_REMOVED lines=9> */
.L_x_896:


//--------------------- .text._Z16reduceSinglePassILj128ELb1EEvPKfPfj --------------------------
	.section	.text._Z16reduceSinglePassILj128ELb1EEvPKfPfj,"ax",@progbits
	.align	128
        .global         _Z16reduceSinglePassILj128ELb1EEvPKfPfj
        .type           _Z16reduceSinglePassILj128ELb1EEvPKfPfj,@function
        .size           _Z16reduceSinglePassILj128ELb1EEvPKfPfj,(.L_x_897 - _Z16reduceSinglePassILj128ELb1EEvPKfPfj)
        .other          _Z16reduceSinglePassILj128ELb1EEvPKfPfj,@"STO_CUDA_ENTRY STV_DEFAULT"
_Z16reduceSinglePassILj128ELb1EEvPKfPfj:
.text._Z16reduceSinglePassILj128ELb1EEvPKfPfj:
        /* <DEDUP_REMOVED lines=20> */
.L_x_546:
        /* <DEDUP_REMOVED lines=10> */
.L_x_545:
[----:B------:R-:W-:Y:S05]  /*01e0*/  BSYNC.RECONVERGENT B0 ;  /* 0x0000000000007941 */ /* 0x000fea0003800200 */
.L_x_544:
        /* <DEDUP_REMOVED lines=49> */
.L_x_550:
        /* <DEDUP_REMOVED lines=37> */
.L_x_549:
        /* <DEDUP_REMOVED lines=23> */
.L_x_552:
        /* <DEDUP_REMOVED lines=15> */
.L_x_553:
[----:B------:R-:W-:Y:S05]  /*09b0*/  BRA.U !UP1, `(.L_x_551) ;  /* 0x0000000109207547 */ /* 0x000fea000b800000 */
[----:B------:R-:W-:Y:S01]  /*09c0*/  LEA R11, R11, R2, 0x2 ;  /* 0x000000020b0b7211 */ /* 0x000fe200078e10ff */
[----:B------:R-:W-:-:S12]  /*09d0*/  UIADD3 UR4, UPT, UPT, -UR4, URZ, URZ ;  /* 0x000000ff04047290 */ /* 0x000fd8000fffe1ff */
.L_x_554:
[----:B------:R0:W1:Y:S01]  /*09e0*/  LDS R5, [R11] ;  /* 0x000000000b057984 */ /* 0x0000620000000800 */
[----:B------:R-:W-:-:S04]  /*09f0*/  UIADD3 UR4, UPT, UPT, UR4, 0x1, URZ ;  /* 0x0000000104047890 */ /* 0x000fc8000fffe0ff */
[----:B------:R-:W-:Y:S01]  /*0a00*/  UISETP.NE.AND UP0, UPT, UR4, URZ, UPT ;  /* 0x000000ff0400728c */ /* 0x000fe2000bf05270 */
[----:B0-----:R-:W-:Y:S01]  /*0a10*/  IADD3 R11, PT, PT, R11, 0x80, RZ ;  /* 0x000000800b0b7810 */ /* 0x001fe20007ffe0ff */
[----:B-1----:R-:W-:-:S07]  /*0a20*/  FADD R16, R5, R16 ;  /* 0x0000001005107221 */ /* 0x002fce0000000000 */
[----:B------:R-:W-:Y:S05]  /*0a30*/  BRA.U UP0, `(.L_x_554) ;  /* 0xfffffffd00e87547 */ /* 0x000fea000b83ffff */
.L_x_551:
[----:B------:R-:W-:-:S05]  /*0a40*/  LEA R5, R7, R8, 0x18 ;  /* 0x0000000807057211 */ /* 0x000fca00078ec0ff */
[----:B------:R0:W-:Y:S02]  /*0a50*/  STS [R5+0x10], R16 ;  /* 0x0000101005007388 */ /* 0x0001e40000000800 */
.L_x_548:
[----:B------:R-:W-:Y:S05]  /*0a60*/  BSYNC.RECONVERGENT B0 ;  /* 0x0000000000007941 */ /* 0x000fea0003800200 */
.L_x_547:
        /* <DEDUP_REMOVED lines=24> */
.L_x_556:
[----:B------:R-:W-:Y:S05]  /*0bf0*/  BSYNC.RECONVERGENT B0 ;  /* 0x0000000000007941 */ /* 0x000fea0003800200 */
.L_x_555:
        /* <DEDUP_REMOVED lines=25> */
.L_x_561:
        /* <DEDUP_REMOVED lines=38> */
.L_x_560:
[----:B------:R-:W-:Y:S05]  /*0ff0*/  BSYNC.RECONVERGENT B1 ;  /* 0x0000000000017941 */ /* 0x000fea0003800200 */
.L_x_559:
        /* <DEDUP_REMOVED lines=26> */
.L_x_563:
[----:B------:R-:W-:Y:S05]  /*11a0*/  BSYNC.RECONVERGENT B1 ;  /* 0x0000000000017941 */ /* 0x000fea0003800200 */
.L_x_562:
        /* <DEDUP_REMOVED lines=17> */
.L_x_565:
[----:B------:R-:W-:Y:S05]  /*12c0*/  BSYNC.RECONVERGENT B1 ;  /* 0x0000000000017941 */ /* 0x000fea0003800200 */
.L_x_564:
[----:B------:R-:W-:Y:S05]  /*12d0*/  @!P5 BRA `(.L_x_558) ;  /* 0x000000000030d947 */ /* 0x000fea0003800000 */
[----:B------:R-:W0:Y:S01]  /*12e0*/  LDC.64 R6, c[0x0][0x388] ;  /* 0x0000e200ff067b82 */ /* 0x000e220000000a00 */
[----:B------:R-:W-:Y:S01]  /*12f0*/  IADD3 R8, PT, PT, -R8, RZ, RZ ;  /* 0x000000ff08087210 */ /* 0x000fe20007ffe1ff */
[----:B0-----:R-:W-:-:S03]  /*1300*/  IMAD.WIDE.U32 R6, R10, 0x4, R6 ;  /* 0x000000040a067825 */ /* 0x001fc600078e0006 */
[----:B------:R-:W-:-:S07]  /*1310*/  MOV R10, R6 ;  /* 0x00000006000a7202 */ /* 0x000fce0000000f00 */
.L_x_566:
        /* <DEDUP_REMOVED lines=8> */
.L_x_558:
[----:B------:R-:W-:Y:S05]  /*13a0*/  BSYNC.RECONVERGENT B0 ;  /* 0x0000000000007941 */ /* 0x000fea0003800200 */
.L_x_557:
        /* <DEDUP_REMOVED lines=37> */
.L_x_570:
        /* <DEDUP_REMOVED lines=37> */
.L_x_569:
        /* <DEDUP_REMOVED lines=23> */
.L_x_572:
        /* <DEDUP_REMOVED lines=15> */
.L_x_573:
[----:B------:R-:W-:Y:S05]  /*1ab0*/  BRA.U !UP1, `(.L_x_571) ;  /* 0x0000000109207547 */ /* 0x000fea000b800000 */
[----:B------:R-:W-:Y:S01]  /*1ac0*/  LEA R2, R7, R2, 0x2 ;  /* 0x0000000207027211 */ /* 0x000fe200078e10ff */
[----:B------:R-:W-:-:S12]  /*1ad0*/  UIADD3 UR4, UPT, UPT, -UR4, URZ, URZ ;  /* 0x000000ff04047290 */ /* 0x000fd8000fffe1ff */
.L_x_574:
[----:B------:R0:W1:Y:S01]  /*1ae0*/  LDS R7, [R2] ;  /* 0x0000000002077984 */ /* 0x0000620000000800 */
[----:B------:R-:W-:-:S04]  /*1af0*/  UIADD3 UR4, UPT, UPT, UR4, 0x1, URZ ;  /* 0x0000000104047890 */ /* 0x000fc8000fffe0ff */
[----:B------:R-:W-:Y:S01]  /*1b00*/  UISETP.NE.AND UP0, UPT, UR4, URZ, UPT ;  /* 0x000000ff0400728c */ /* 0x000fe2000bf05270 */
[----:B0-----:R-:W-:Y:S01]  /*1b10*/  IADD3 R2, PT, PT, R2, 0x80, RZ ;  /* 0x0000008002027810 */ /* 0x001fe20007ffe0ff */
[----:B-1----:R-:W-:-:S07]  /*1b20*/  FADD R6, R7, R6 ;  /* 0x0000000607067221 */ /* 0x002fce0000000000 */
[----:B------:R-:W-:Y:S05]  /*1b30*/  BRA.U UP0, `(.L_x_574) ;  /* 0xfffffffd00e87547 */ /* 0x000fea000b83ffff */
.L_x_571:
[----:B------:R0:W-:Y:S02]  /*1b40*/  STS [R5+0x10], R6 ;  /* 0x0000100605007388 */ /* 0x0001e40000000800 */
.L_x_568:
[----:B------:R-:W-:Y:S05]  /*1b50*/  BSYNC.RECONVERGENT B0 ;  /* 0x0000000000007941 */ /* 0x000fea0003800200 */
.L_x_567:
        /* <DEDUP_REMOVED lines=9> */
.L_x_575:
        /* <DEDUP_REMOVED lines=9> */
.L_x_897:


//--------------------- .text._Z16reduceSinglePassILj256ELb1EEvPKfPfj --------------------------
	.section	.text._Z16reduceSinglePassILj256ELb1EEvPKfPfj,"ax",@progbits
	.align	128
        .global         _Z16reduceSinglePassILj256ELb1EEvPKfPfj
        .type           _Z16reduceSinglePassILj256ELb1EEvPKfPfj,@function
        .size           _Z16reduceSinglePassILj256ELb1EEvPKfPfj,(.L_x_898 - _Z16reduceSinglePassILj256ELb1EEvPKfPfj)
        .other          _Z16reduceSinglePassILj256ELb1EEvPKfPfj,@"STO_CUDA_ENTRY STV_DEFAULT"
_Z16reduceSinglePassILj256ELb1EEvPKfPfj:
.text._Z16reduceSinglePassILj256ELb1EEvPKfPfj:
        /* <DEDUP_REMOVED lines=20> */
.L_x_578:
        /* <DEDUP_REMOVED lines=10> */
.L_x_577:
[----:B------:R-:W-:Y:S05]  /*01e0*/  BSYNC.RECONVERGENT B0 ;  /* 0x0000000000007941 */ /* 0x000fea0003800200 */
.L_x_576:
        /* <DEDUP_REMOVED lines=49> */
.L_x_582:
        /* <DEDUP_REMOVED lines=37> */
.L_x_581:
        /* <DEDUP_REMOVED lines=23> */
.L_x_584:
        /* <DEDUP_REMOVED lines=15> */
.L_x_585:
[----:B------:R-:W-:Y:S05]  /*09b0*/  BRA.U !UP1, `(.L_x_583) ;  /* 0x0000000109207547 */ /* 0x000fea000b800000 */
[----:B------:R-:W-:Y:S01]  /*09c0*/  LEA R11, R11, R2, 0x2 ;  /* 0x000000020b0b7211 */ /* 0x000fe200078e10ff */
[----:B------:R-:W-:-:S12]  /*09d0*/  UIADD3 UR4, UPT, UPT, -UR4, URZ, URZ ;  /* 0x000000ff04047290 */ /* 0x000fd8000fffe1ff */
.L_x_586:
[----:B------:R0:W1:Y:S01]  /*09e0*/  LDS R5, [R11] ;  /* 0x000000000b057984 */ /* 0x0000620000000800 */
[----:B------:R-:W-:-:S04]  /*09f0*/  UIADD3 UR4, UPT, UPT, UR4, 0x1, URZ ;  /* 0x0000000104047890 */ /* 0x000fc8000fffe0ff */
[----:B------:R-:W-:Y:S01]  /*0a00*/  UISETP.NE.AND UP0, UPT, UR4, URZ, UPT ;  /* 0x000000ff0400728c */ /* 0x000fe2000bf05270 */
[----:B0-----:R-:W-:Y:S01]  /*0a10*/  IADD3 R11, PT, PT, R11, 0x80, RZ ;  /* 0x000000800b0b7810 */ /* 0x001fe20007ffe0ff */
[----:B-1----:R-:W-:-:S07]  /*0a20*/  FADD R16, R5, R16 ;  /* 0x0000001005107221 */ /* 0x002fce0000000000 */
[----:B------:R-:W-:Y:S05]  /*0a30*/  BRA.U UP0, `(.L_x_586) ;  /* 0xfffffffd00e87547 */ /* 0x000fea000b83ffff */
.L_x_583:
[----:B------:R-:W-:-:S05]  /*0a40*/  LEA R5, R7, R8, 0x18 ;  /* 0x0000000807057211 */ /* 0x000fca00078ec0ff */
[----:B------:R0:W-:Y:S02]  /*0a50*/  STS [R5+0x10], R16 ;  /* 0x0000101005007388 */ /* 0x0001e40000000800 */
.L_x_580:
[----:B------:R-:W-:Y:S05]  /*0a60*/  BSYNC.RECONVERGENT B0 ;  /* 0x0000000000007941 */ /* 0x000fea0003800200 */
.L_x_579:
        /* <DEDUP_REMOVED lines=24> */
.L_x_588:
[----:B------:R-:W-:Y:S05]  /*0bf0*/  BSYNC.RECONVERGENT B0 ;  /* 0x0000000000007941 */ /* 0x000fea0003800200 */
.L_x_587:
        /* <DEDUP_REMOVED lines=25> */
.L_x_593:
        /* <DEDUP_REMOVED lines=38> */
.L_x_592:
[----:B------:R-:W-:Y:S05]  /*0ff0*/  BSYNC.RECONVERGENT B1 ;  /* 0x0000000000017941 */ /* 0x000fea0003800200 */
.L_x_591:
        /* <DEDUP_REMOVED lines=26> */
.L_x_595:
[----:B------:R-:W-:Y:S05]  /*11a0*/  BSYNC.RECONVERGENT B1 ;  /* 0x0000000000017941 */ /* 0x000fea0003800200 */
.L_x_594:
        /* <DEDUP_REMOVED lines=17> */
.L_x_597:
[----:B------:R-:W-:Y:S05]  /*12c0*/  BSYNC.RECONVERGENT B1 ;  /* 0x0000000000017941 */ /* 0x000fea0003800200 */
.L_x_596:
[----:B------:R-:W-:Y:S05]  /*12d0*/  @!P5 BRA `(.L_x_590) ;  /* 0x000000000030d947 */ /* 0x000fea0003800000 */
[----:B------:R-:W0:Y:S01]  /*12e0*/  LDC.64 R6, c[0x0][0x388] ;  /* 0x0000e200ff067b82 */ /* 0x000e220000000a00 */
[----:B------:R-:W-:Y:S01]  /*12f0*/  IADD3 R8, PT, PT, -R8, RZ, RZ ;  /* 0x000000ff08087210 */ /* 0x000fe20007ffe1ff */
[----:B0-----:R-:W-:-:S03]  /*1300*/  IMAD.WIDE.U32 R6, R10, 0x4, R6 ;  /* 0x000000040a067825 */ /* 0x001fc600078e0006 */
[----:B------:R-:W-:-:S07]  /*1310*/  MOV R10, R6 ;  /* 0x00000006000a7202 */ /* 0x000fce0000000f00 */
.L_x_598:
        /* <DEDUP_REMOVED lines=8> */
.L_x_590:
[----:B------:R-:W-:Y:S05]  /*13a0*/  BSYNC.RECONVERGENT B0 ;  /* 0x0000000000007941 */ /* 0x000fea0003800200 */
.L_x_589:
        /* <DEDUP_REMOVED lines=37> */
.L_x_602:
        /* <DEDUP_REMOVED lines=37> */
.L_x_601:
        /* <DEDUP_REMOVED lines=23> */
.L_x_604:
        /* <DEDUP_REMOVED lines=15> */
.L_x_605:
[----:B------:R-:W-:Y:S05]  /*1ab0*/  BRA.U !UP1, `(.L_x_603) ;  /* 0x0000000109207547 */ /* 0x000fea000b800000 */
[----:B------:R-:W-:Y:S01]  /*1ac0*/  LEA R2, R7, R2, 0x2 ;  /* 0x0000000207027211 */ /* 0x000fe200078e10ff */
[----:B------:R-:W-:-:S12]  /*1ad0*/  UIADD3 UR4, UPT, UPT, -UR4, URZ, URZ ;  /* 0x000000ff04047290 */ /* 0x000fd8000fffe1ff */
.L_x_606:
[----:B------:R0:W1:Y:S01]  /*1ae0*/  LDS R7, [R2] ;  /* 0x0000000002077984 */ /* 0x0000620000000800 */
[----:B------:R-:W-:-:S04]  /*1af0*/  UIADD3 UR4, UPT, UPT, UR4, 0x1, URZ ;  /* 0x0000000104047890 */ /* 0x000fc8000fffe0ff */
[----:B------:R-:W-:Y:S01]  /*1b00*/  UISETP.NE.AND UP0, UPT, UR4, URZ, UPT ;  /* 0x000000ff0400728c */ /* 0x000fe2000bf05270 */
[----:B0-----:R-:W-:Y:S01]  /*1b10*/  IADD3 R2, PT, PT, R2, 0x80, RZ ;  /* 0x0000008002027810 */ /* 0x001fe20007ffe0ff */
[----:B-1----:R-:W-:-:S07]  /*1b20*/  FADD R6, R7, R6 ;  /* 0x0000000607067221 */ /* 0x002fce0000000000 */
[----:B------:R-:W-:Y:S05]  /*1b30*/  BRA.U UP0, `(.L_x_606) ;  /* 0xfffffffd00e87547 */ /* 0x000fea000b83ffff */
.L_x_603:
[----:B------:R0:W-:Y:S02]  /*1b40*/  STS [R5+0x10], R6 ;  /* 0x0000100605007388 */ /* 0x0001e40000000800 */
.L_x_600:
[----:B------:R-:W-:Y:S05]  /*1b50*/  BSYNC.RECONVERGENT B0 ;  /* 0x0000000000007941 */ /* 0x000fea0003800200 */
.L_x_599:
        /* <DEDUP_REMOVED lines=9> */
.L_x_607:
        /* <DEDUP_REMOVED lines=9> */
.L_x_898:


//--------------------- .text._Z16reduceSinglePassILj512ELb1EEvPKfPfj --------------------------
	.section	.text._Z16reduceSinglePassILj512ELb1EEvPKfPfj,"ax",@progbits
	.align	128
        .global         _Z16reduceSinglePassILj512ELb1EEvPKfPfj
        .type           _Z16reduceSinglePassILj512ELb1EEvPKfPfj,@function
        .size           _Z16reduceSinglePassILj512ELb1EEvPKfPfj,(.L_x_899 - _Z16reduceSinglePassILj512ELb1EEvPKfPfj)
        .other          _Z16reduceSinglePassILj512ELb1EEvPKfPfj,@"STO_CUDA_ENTRY STV_DEFAULT"
_Z16reduceSinglePassILj512ELb1EEvPKfPfj:
.text._Z16reduceSinglePassILj512ELb1EEvPKfPfj:
        /* <DEDUP_REMOVED lines=14> */
[----:B-1----:R-:W-:Y:S02]  /*00e0*/  ISETP.GE.U32.AND P0, PT, R4, UR4, PT ;  /* 0x0000000404007c0c */ /* 0x002fe4000bf06070 */
[----:B-----5:R-:W-:Y:S02]  /*00f0*/  LEA R2, R7, R2, 0x18 ;  /* 0x0000000207027211 */ /* 0x020fe400078ec0ff */
[----:B------:R-:W-:Y:S02]  /*0100*/  ISETP.GT.U32.AND P4, PT, R16, 0xf, PT ;  /* 0x0000000f1000780c */ /* 0x000fe40003f84070 */
[----:B------:R-:W-:-:S07]  /*0110*/  LEA R0, R3, R2, 0x2 ;  /* 0x0000000203007211 */ /* 0x000fce00078e10ff */
[----:B--2-4-:R-:W-:Y:S05]  /*0120*/  @P0 BRA `(.L_x_609) ;  /* 0x0000000000300947 */ /* 0x014fea0003800000 */
[----:B------:R-:W0:Y:S01]  /*0130*/  LDC.64 R10, c[0x0][0x380] ;  /* 0x0000e000ff0a7b82 */ /* 0x000e220000000a00 */
[----:B------:R-:W-:-:S07]  /*0140*/  MOV R9, RZ ;  /* 0x000000ff00097202 */ /* 0x000fce0000000f00 */
.L_x_610:
        /* <DEDUP_REMOVED lines=10> */
.L_x_609:
[----:B------:R-:W-:Y:S05]  /*01f0*/  BSYNC.RECONVERGENT B0 ;  /* 0x0000000000007941 */ /* 0x000fea0003800200 */
.L_x_608:
        /* <DEDUP_REMOVED lines=49> */
.L_x_614:
        /* <DEDUP_REMOVED lines=37> */
.L_x_613:
        /* <DEDUP_REMOVED lines=23> */
.L_x_616:
        /* <DEDUP_REMOVED lines=15> */
.L_x_617:
[----:B------:R-:W-:Y:S05]  /*09c0*/  BRA.U !UP1, `(.L_x_615) ;  /* 0x0000000109207547 */ /* 0x000fea000b800000 */
[----:B------:R-:W-:Y:S01]  /*09d0*/  LEA R11, R11, R2, 0x2 ;  /* 0x000000020b0b7211 */ /* 0x000fe200078e10ff */
[----:B------:R-:W-:-:S12]  /*09e0*/  UIADD3 UR4, UPT, UPT, -UR4, URZ, URZ ;  /* 0x000000ff04047290 */ /* 0x000fd8000fffe1ff */
.L_x_618:
[----:B------:R0:W1:Y:S01]  /*09f0*/  LDS R9, [R11] ;  /* 0x000000000b097984 */ /* 0x0000620000000800 */
[----:B------:R-:W-:-:S04]  /*0a00*/  UIADD3 UR4, UPT, UPT, UR4, 0x1, URZ ;  /* 0x0000000104047890 */ /* 0x000fc8000fffe0ff */
[----:B------:R-:W-:Y:S01]  /*0a10*/  UISETP.NE.AND UP0, UPT, UR4, URZ, UPT ;  /* 0x000000ff0400728c */ /* 0x000fe2000bf05270 */
[----:B0-----:R-:W-:Y:S01]  /*0a20*/  IADD3 R11, PT, PT, R11, 0x80, RZ ;  /* 0x000000800b0b7810 */ /* 0x001fe20007ffe0ff */
[----:B-1----:R-:W-:-:S07]  /*0a30*/  FADD R16, R9, R16 ;  /* 0x0000001009107221 */ /* 0x002fce0000000000 */
[----:B------:R-:W-:Y:S05]  /*0a40*/  BRA.U UP0, `(.L_x_618) ;  /* 0xfffffffd00e87547 */ /* 0x000fea000b83ffff */
.L_x_615:
[----:B------:R-:W-:-:S05]  /*0a50*/  LEA R9, R7, R8, 0x18 ;  /* 0x0000000807097211 */ /* 0x000fca00078ec0ff */
[----:B------:R0:W-:Y:S02]  /*0a60*/  STS [R9+0x10], R16 ;  /* 0x0000101009007388 */ /* 0x0001e40000000800 */
.L_x_612:
[----:B------:R-:W-:Y:S05]  /*0a70*/  BSYNC.RECONVERGENT B0 ;  /* 0x0000000000007941 */ /* 0x000fea0003800200 */
.L_x_611:
        /* <DEDUP_REMOVED lines=24> */
.L_x_620:
[----:B------:R-:W-:Y:S05]  /*0c00*/  BSYNC.RECONVERGENT B0 ;  /* 0x0000000000007941 */ /* 0x000fea0003800200 */
.L_x_619:
        /* <DEDUP_REMOVED lines=25> */
.L_x_625:
        /* <DEDUP_REMOVED lines=38> */
.L_x_624:
[----:B------:R-:W-:Y:S05]  /*1000*/  BSYNC.RECONVERGENT B1 ;  /* 0x0000000000017941 */ /* 0x000fea0003800200 */
.L_x_623:
        /* <DEDUP_REMOVED lines=26> */
.L_x_627:
[----:B------:R-:W-:Y:S05]  /*11b0*/  BSYNC.RECONVERGENT B1 ;  /* 0x0000000000017941 */ /* 0x000fea0003800200 */
.L_x_626:
        /* <DEDUP_REMOVED lines=17> */
.L_x_629:
[----:B------:R-:W-:Y:S05]  /*12d0*/  BSYNC.RECONVERGENT B1 ;  /* 0x0000000000017941 */ /* 0x000fea0003800200 */
.L_x_628:
[----:B------:R-:W-:Y:S05]  /*12e0*/  @!P5 BRA `(.L_x_622) ;  /* 0x000000000030d947 */ /* 0x000fea0003800000 */
[----:B------:R-:W0:Y:S01]  /*12f0*/  LDC.64 R6, c[0x0][0x388] ;  /* 0x0000e200ff067b82 */ /* 0x000e220000000a00 */
[----:B------:R-:W-:Y:S01]  /*1300*/  IADD3 R8, PT, PT, -R8, RZ, RZ ;  /* 0x000000ff08087210 */ /* 0x000fe20007ffe1ff */
[----:B0-----:R-:W-:-:S03]  /*1310*/  IMAD.WIDE.U32 R6, R10, 0x4, R6 ;  /* 0x000000040a067825 */ /* 0x001fc600078e0006 */
[----:B------:R-:W-:-:S07]  /*1320*/  MOV R10, R6 ;  /* 0x00000006000a7202 */ /* 0x000fce0000000f00 */
.L_x_630:
        /* <DEDUP_REMOVED lines=8> */
.L_x_622:
[----:B------:R-:W-:Y:S05]  /*13b0*/  BSYNC.RECONVERGENT B0 ;  /* 0x0000000000007941 */ /* 0x000fea0003800200 */
.L_x_621:
        /* <DEDUP_REMOVED lines=37> */
.L_x_634:
        /* <DEDUP_REMOVED lines=37> */
.L_x_633:
        /* <DEDUP_REMOVED lines=23> */
.L_x_636:
        /* <DEDUP_REMOVED lines=15> */
.L_x_637:
[----:B------:R-:W-:Y:S05]  /*1ac0*/  BRA.U !UP1, `(.L_x_635) ;  /* 0x0000000109207547 */ /* 0x000fea000b800000 */
[----:B------:R-:W-:Y:S01]  /*1ad0*/  LEA R2, R7, R2, 0x2 ;  /* 0x0000000207027211 */ /* 0x000fe200078e10ff */
[----:B------:R-:W-:-:S12]  /*1ae0*/  UIADD3 UR4, UPT, UPT, -UR4, URZ, URZ ;  /* 0x000000ff04047290 */ /* 0x000fd8000fffe1ff */
.L_x_638:
[----:B------:R0:W1:Y:S01]  /*1af0*/  LDS R7, [R2] ;  /* 0x0000000002077984 */ /* 0x0000620000000800 */
[----:B------:R-:W-:-:S04]  /*1b00*/  UIADD3 UR4, UPT, UPT, UR4, 0x1, URZ ;  /* 0x0000000104047890 */ /* 0x000fc8000fffe0ff */
[----:B------:R-:W-:Y:S01]  /*1b10*/  UISETP.NE.AND UP0, UPT, UR4, URZ, UPT ;  /* 0x000000ff0400728c */ /* 0x000fe2000bf05270 */
[----:B0-----:R-:W-:Y:S01]  /*1b20*/  IADD3 R2, PT, PT, R2, 0x80, RZ ;  /* 0x0000008002027810 */ /* 0x001fe20007ffe0ff */
[----:B-1----:R-:W-:-:S07]  /*1b30*/  FADD R6, R7, R6 ;  /* 0x0000000607067221 */ /* 0x002fce0000000000 */
[----:B------:R-:W-:Y:S05]  /*1b40*/  BRA.U UP0, `(.L_x_638) ;  /* 0xfffffffd00e87547 */ /* 0x000fea000b83ffff */
.L_x_635:
[----:B------:R0:W-:Y:S02]  /*1b50*/  STS [R5+0x10], R6 ;  /* 0x0000100605007388 */ /* 0x0001e40000000800 */
.L_x_632:
[----:B------:R-:W-:Y:S05]  /*1b60*/  BSYNC.RECONVERGENT B0 ;  /* 0x0000000000007941 */ /* 0x000fea0003800200 */
.L_x_631:
        /* <DEDUP_REMOVED lines=9> */
.L_x_639:
        /* <DEDUP_REMOVED lines=16> */
.L_x_899:


//--------------------- .text._Z15reduceMultiPassILj1ELb0EEvPKfPfj --------------------------
	.section	.text._Z15reduceMultiPassILj1ELb0EEvPKfPfj,"ax",@progbits
	.align	128
        .global         _Z15reduceMultiPassILj1ELb0EEvPKfPfj
        .type           _Z15reduceMultiPassILj1ELb0EEvPKfPfj,@function
        .size           _Z15reduceMultiPassILj1ELb0EEvPKfPfj,(.L_x_900 - _Z15reduceMultiPassILj1ELb0EEvPKfPfj)
        .other          _Z15reduceMultiPassILj1ELb0EEvPKfPfj,@"STO_CUDA_ENTRY STV_DEFAULT"
_Z15reduceMultiPassILj1ELb0EEvPKfPfj:
.text._Z15reduceMultiPassILj1ELb0EEvPKfPfj:
[----:B------:R-:W-:Y:S01]  /*0000*/  LDC R1, c[0x0][0x37c] ;  /* 0x0000df00ff017b82 */ /* 0x000fe20000000800 */
[----:B------:R-:W0:Y:S01]  /*0010*/  S2R R3, SR_TID.X ;  /* 0x0000000000037919 */ /* 0x000e220000002100 */
[----:B------:R-:W1:Y:S01]  /*0020*/  LDCU UR4, c[0x0][0x390] ;  /* 0x00007200ff0477ac */ /* 0x000e620008000800 */
[----:B------:R-:W-:Y:S01]  /*0030*/  BSSY.RECONVERGENT B0, `(.L_x_640) ;  /* 0x0000015000007945 */ /* 0x000fe20003800200 */
[----:B------:R-:W-:Y:S01]  /*0040*/  HFMA2 R8, -RZ, RZ, 0, 0 ;  /* 0x00000000ff087431 */ /* 0x000fe200000001ff */
[----:B------:R-:W0:Y:S01]  /*0050*/  S2R R0, SR_CTAID.X ;  /* 0x0000000000007919 */ /* 0x000e220000002500 */
[----:B------:R-:W2:Y:S01]  /*0060*/  LDCU.64 UR10, c[0x0][0x358] ;  /* 0x00006b00ff0a77ac */ /* 0x000ea20008000a00 */
[----:B0-----:R-:W-:-:S04]  /*0070*/  LEA R2, R0, R3, 0x1 ;  /* 0x0000000300027211 */ /* 0x001fc800078e08ff */
[----:B-1----:R-:W-:Y:S01]  /*0080*/  ISETP.GE.U32.AND P0, PT, R2, UR4, PT ;  /* 0x0000000402007c0c */ /* 0x002fe2000bf06070 */
[----:B------:R-:W0:-:S12]  /*0090*/  LDCU UR4, c[0x0][0x390] ;  /* 0x00007200ff0477ac */ /* 0x000e180008000800 */
[----:B--2---:R-:W-:Y:S05]  /*00a0*/  @P0 BRA `(.L_x_641) ;  /* 0x0000000000340947 */ /* 0x004fea0003800000 */
[----:B------:R-:W1:Y:S01]  /*00b0*/  LDC R13, c[0x0][0x370] ;  /* 0x0000dc00ff0d7b82 */ /* 0x000e620000000800 */
[----:B------:R-:W-:-:S07]  /*00c0*/  MOV R8, RZ ;  /* 0x000000ff00087202 */ /* 0x000fce0000000f00 */
[----:B------:R-:W2:Y:S02]  /*00d0*/  LDC.64 R4, c[0x0][0x380] ;  /* 0x0000e000ff047b82 */ /* 0x000ea40000000a00 */
.L_x_642:
[----:B------:R-:W-:-:S04]  /*00e0*/  IADD3 R6, PT, PT, R2, 0x1, RZ ;  /* 0x0000000102067810 */ /* 0x000fc80007ffe0ff */
[----:B0-----:R-:W-:Y:S01]  /*00f0*/  ISETP.GE.U32.AND P0, PT, R6, UR4, PT ;  /* 0x0000000406007c0c */ /* 0x001fe2000bf06070 */
[----:B--2---:R-:W-:-:S05]  /*0100*/  IMAD.WIDE.U32 R6, R2, 0x4, R4 ;  /* 0x0000000402067825 */ /* 0x004fca00078e0004 */
[----:B------:R-:W2:Y:S07]  /*0110*/  LDG.E R9, desc[UR10][R6.64] ;  /* 0x0000000a06097981 */ /* 0x000eae000c1e1900 */
[----:B------:R-:W3:Y:S01]  /*0120*/  @!P0 LDG.E R11, desc[UR10][R6.64+0x4] ;  /* 0x0000040a060b8981 */ /* 0x000ee2000c1e1900 */
[----:B-1----:R-:W-:-:S04]  /*0130*/  LEA R2, R13, R2, 0x1 ;  /* 0x000000020d027211 */ /* 0x002fc800078e08ff */
[----:B------:R-:W-:Y:S01]  /*0140*/  ISETP.GE.U32.AND P1, PT, R2, UR4, PT ;  /* 0x0000000402007c0c */ /* 0x000fe2000bf26070 */
[----:B--2---:R-:W-:-:S04]  /*0150*/  FADD R8, R9, R8 ;  /* 0x0000000809087221 */ /* 0x004fc80000000000 */
[----:B---3--:R-:W-:-:S08]  /*0160*/  @!P0 FADD R8, R8, R11 ;  /* 0x0000000b08088221 */ /* 0x008fd00000000000 */
[----:B------:R-:W-:Y:S05]  /*0170*/  @!P1 BRA `(.L_x_642) ;  /* 0xfffffffc00d89947 */ /* 0x000fea000383ffff */
.L_x_641:
[----:B0-----:R-:W-:Y:S05]  /*0180*/  BSYNC.RECONVERGENT B0 ;  /* 0x0000000000007941 */ /* 0x001fea0003800200 */
.L_x_640:
[----:B------:R-:W0:Y:S01]  /*0190*/  S2UR UR5, SR_CgaCtaId ;  /* 0x00000000000579c3 */ /* 0x000e220000008800 */
[C---:B------:R-:W-:Y:S01]  /*01a0*/  LOP3.LUT R4, R3.reuse, 0x1f, RZ, 0xc0, !PT ;  /* 0x0000001f03047812 */ /* 0x040fe200078ec0ff */
[----:B------:R-:W-:Y:S01]  /*01b0*/  UMOV UR4, 0x400 ;  /* 0x0000040000047882 */ /* 0x000fe20000000000 */
[----:B------:R-:W-:Y:S01]  /*01c0*/  MOV R9, R8 ;  /* 0x0000000800097202 */ /* 0x000fe20000000f00 */
[----:B------:R-:W1:Y:S01]  /*01d0*/  S2R R7, SR_TID.Z ;  /* 0x0000000000077919 */ /* 0x000e620000002300 */
[C---:B------:R-:W-:Y:S01]  /*01e0*/  ISETP.GT.U32.AND P0, PT, R4.reuse, 0xf, PT ;  /* 0x0000000f0400780c */ /* 0x040fe20003f04070 */
[----:B------:R-:W2:Y:S01]  /*01f0*/  LDCU UR12, c[0x0][0x360] ;  /* 0x00006c00ff0c77ac */ /* 0x000ea20008000800 */
[----:B------:R-:W-:Y:S01]  /*0200*/  ISETP.GT.U32.AND P1, PT, R4, 0x7, PT ;  /* 0x000000070400780c */ /* 0x000fe20003f24070 */
[----:B------:R-:W-:Y:S01]  /*0210*/  BSSY.RECONVERGENT B0, `(.L_x_643) ;  /* 0x0000085000007945 */ /* 0x000fe20003800200 */
[----:B0-----:R-:W-:Y:S01]  /*0220*/  ULEA UR5, UR5, UR4, 0x18 ;  /* 0x0000000405057291 */ /* 0x001fe2000f8ec0ff */
[----:B------:R-:W1:Y:S05]  /*0230*/  LDCU UR4, c[0x0][0x364] ;  /* 0x00006c80ff0477ac */ /* 0x000e6a0008000800 */
[----:B------:R-:W-:-:S05]  /*0240*/  LEA R5, R3, UR5, 0x2 ;  /* 0x0000000503057c11 */ /* 0x000fca000f8e10ff */
[----:B------:R-:W-:Y:S01]  /*0250*/  STS [R5], R8 ;  /* 0x0000000805007388 */ /* 0x000fe20000000800 */
[----:B------:R-:W-:-:S03]  /*0260*/  NOP ;  /* 0x0000000000007918 */ /* 0x000fc60000000000 */
[----:B------:R-:W0:Y:S02]  /*0270*/  @!P0 LDS R2, [R5+0x40] ;  /* 0x0000400005028984 */ /* 0x000e240000000800 */
[----:B0-----:R-:W-:-:S05]  /*0280*/  @!P0 FADD R9, R2, R9 ;  /* 0x0000000902098221 */ /* 0x001fca0000000000 */
[----:B------:R-:W-:Y:S01]  /*0290*/  @!P0 STS [R5], R9 ;  /* 0x0000000905008388 */ /* 0x000fe20000000800 */
[----:B------:R-:W-:-:S03]  /*02a0*/  NOP ;  /* 0x0000000000007918 */ /* 0x000fc60000000000 */
[----:B------:R-:W0:Y:S01]  /*02b0*/  @!P1 LDS R2, [R5+0x20] ;  /* 0x0000200005029984 */ /* 0x000e220000000800 */
[----:B------:R-:W-:Y:S01]  /*02c0*/  ISETP.GT.U32.AND P0, PT, R4, 0x3, PT ;  /* 0x000000030400780c */ /* 0x000fe20003f04070 */
[----:B0-----:R-:W-:-:S05]  /*02d0*/  @!P1 FADD R9, R2, R9 ;  /* 0x0000000902099221 */ /* 0x001fca0000000000 */
[----:B------:R-:W-:Y:S01]  /*02e0*/  @!P1 STS [R5], R9 ;  /* 0x0000000905009388 */ /* 0x000fe20000000800 */
[----:B------:R-:W-:-:S06]  /*02f0*/  NOP ;  /* 0x0000000000007918 */ /* 0x000fcc0000000000 */
[----:B------:R-:W0:Y:S01]  /*0300*/  @!P0 LDS R2, [R5+0x10] ;  /* 0x0000100005028984 */ /* 0x000e220000000800 */
[----:B------:R-:W-:Y:S01]  /*0310*/  ISETP.GT.U32.AND P1, PT, R4, 0x1, PT ;  /* 0x000000010400780c */ /* 0x000fe20003f24070 */
[----:B0-----:R-:W-:-:S05]  /*0320*/  @!P0 FADD R9, R2, R9 ;  /* 0x0000000902098221 */ /* 0x001fca0000000000 */
[----:B------:R-:W-:Y:S01]  /*0330*/  @!P0 STS [R5], R9 ;  /* 0x0000000905008388 */ /* 0x000fe20000000800 */
[----:B------:R-:W-:-:S06]  /*0340*/  NOP ;  /* 0x0000000000007918 */ /* 0x000fcc0000000000 */
[----:B------:R-:W0:Y:S01]  /*0350*/  @!P1 LDS R2, [R5+0x8] ;  /* 0x0000080005029984 */ /* 0x000e220000000800 */
[----:B------:R-:W-:Y:S02]  /*0360*/  ISETP.NE.AND P0, PT, R4, RZ, PT ;  /* 0x000000ff0400720c */ /* 0x000fe40003f05270 */
[----:B------:R-:W1:Y:S02]  /*0370*/  S2R R4, SR_TID.Y ;  /* 0x0000000000047919 */ /* 0x000e640000002200 */
[----:B-1----:R-:W-:Y:S02]  /*0380*/  IMAD R4, R7, UR4, R4 ;  /* 0x0000000407047c24 */ /* 0x002fe4000f8e0204 */
[----:B0-----:R-:W-:Y:S02]  /*0390*/  @!P1 FADD R9, R2, R9 ;  /* 0x0000000902099221 */ /* 0x001fe40000000000 */
[----:B--2---:R-:W-:-:S03]  /*03a0*/  IMAD R4, R4, UR12, RZ ;  /* 0x0000000c04047c24 */ /* 0x004fc6000f8e02ff */
[----:B------:R-:W-:Y:S01]  /*03b0*/  @!P1 STS [R5], R9 ;  /* 0x0000000905009388 */ /* 0x000fe20000000800 */
[----:B------:R-:W-:-:S03]  /*03c0*/  NOP ;  /* 0x0000000000007918 */ /* 0x000fc60000000000 */
[----:B------:R-:W0:Y:S02]  /*03d0*/  @!P0 LDS R2, [R5+0x4] ;  /* 0x0000040005028984 */ /* 0x000e240000000800 */
[----:B0-----:R-:W-:-:S05]  /*03e0*/  @!P0 FADD R2, R2, R9 ;  /* 0x0000000902028221 */ /* 0x001fca0000000000 */
[----:B------:R0:W-:Y:S01]  /*03f0*/  @!P0 STS [R5], R2 ;  /* 0x0000000205008388 */ /* 0x0001e20000000800 */
[----:B------:R-:W-:Y:S01]  /*0400*/  LOP3.LUT P0, RZ, R4, R3, RZ, 0xfc, !PT ;  /* 0x0000000304ff7212 */ /* 0x000fe2000780fcff */
[----:B------:R-:W-:Y:S01]  /*0410*/  NOP ;  /* 0x0000000000007918 */ /* 0x000fe20000000000 */
[----:B------:R-:W-:Y:S11]  /*0420*/  BAR.SYNC.DEFER_BLOCKING 0x0 ;  /* 0x0000000000007b1d */ /* 0x000ff60000010000 */
[----:B0-----:R-:W-:Y:S05]  /*0430*/  @P0 BRA `(.L_x_644) ;  /* 0x0000000400880947 */ /* 0x001fea0003800000 */
[----:B------:R-:W-:Y:S01]  /*0440*/  UISETP.GE.U32.AND UP1, UPT, UR12, 0x1e1, UPT ;  /* 0x000001e10c00788c */ /* 0x000fe2000bf26070 */
[----:B------:R-:W-:Y:S01]  /*0450*/  HFMA2 R2, -RZ, RZ, 0, 0 ;  /* 0x00000000ff027431 */ /* 0x000fe200000001ff */
[----:B------:R-:W-:-:S04]  /*0460*/  UIADD3 UR4, UPT, UPT, UR12, -0x1, URZ ;  /* 0xffffffff0c047890 */ /* 0x000fc8000fffe0ff */
[----:B------:R-:W-:-:S03]  /*0470*/  ULEA.HI UR6, UR4, 0x1, URZ, 0x1b ;  /* 0x0000000104067891 */ /* 0x000fc6000f8fd8ff */
[----:B------:R-:W-:Y:S01]  /*0480*/  UMOV UR4, URZ ;  /* 0x000000ff00047c82 */ /* 0x000fe20008000000 */
[----:B------:R-:W-:-:S04]  /*0490*/  ULOP3.LUT UR8, UR6, 0xf, URZ, 0xc0, !UPT ;  /* 0x0000000f06087892 */ /* 0x000fc8000f8ec0ff */
[----:B------:R-:W-:Y:S01]  /*04a0*/  UISETP.NE.AND UP0, UPT, UR8, URZ, UPT ;  /* 0x000000ff0800728c */ /* 0x000fe2000bf05270 */
[----:B------:R-:W-:Y:S10]  /*04b0*/  BRA.U !UP1, `(.L_x_645) ;  /* 0x0000000109a87547 */ /* 0x000ff4000b800000 */
[----:B------:R-:W-:Y:S01]  /*04c0*/  ULOP3.LUT UR4, UR6, 0xffffff0, URZ, 0xc0, !UPT ;  /* 0x0ffffff006047892 */ /* 0x000fe2000f8ec0ff */
[----:B------:R-:W-:Y:S01]  /*04d0*/  MOV R2, RZ ;  /* 0x000000ff00027202 */ /* 0x000fe20000000f00 */
[----:B------:R-:W-:Y:S02]  /*04e0*/  UIADD3 UR9, UPT, UPT, UR5, 0x400, URZ ;  /* 0x0000040005097890 */ /* 0x000fe4000fffe0ff */
[----:B------:R-:W-:-:S03]  /*04f0*/  UIADD3 UR7, UPT, UPT, -UR4, URZ, URZ ;  /* 0x000000ff04077290 */ /* 0x000fc6000fffe1ff */
[----:B------:R-:W-:-:S09]  /*0500*/  UMOV UR4, URZ ;  /* 0x000000ff00047c82 */ /* 0x000fd20008000000 */
.L_x_646:
[----:B------:R-:W0:Y:S01]  /*0510*/  LDS R5, [UR9+-0x400] ;  /* 0xfffc0009ff057984 */ /* 0x000e220008000800 */
[----:B------:R-:W-:Y:S02]  /*0520*/  UIADD3 UR7, UPT, UPT, UR7, 0x10, URZ ;  /* 0x0000001007077890 */ /* 0x000fe4000fffe0ff */
[----:B------:R-:W-:Y:S01]  /*0530*/  UIADD3 UR4, UPT, UPT, UR4, 0x200, URZ ;  /* 0x0000020004047890 */ /* 0x000fe2000fffe0ff */
[----:B------:R-:W1:Y:S01]  /*0540*/  LDS R4, [UR9+-0x380] ;  /* 0xfffc8009ff047984 */ /* 0x000e620008000800 */
[----:B------:R-:W-:-:S03]  /*0550*/  UISETP.NE.AND UP1, UPT, UR7, URZ, UPT ;  /* 0x000000ff0700728c */ /* 0x000fc6000bf25270 */
[----:B------:R-:W2:Y:S04]  /*0560*/  LDS R7, [UR9+-0x300] ;  /* 0xfffd0009ff077984 */ /* 0x000ea80008000800 */
[----:B------:R-:W3:Y:S04]  /*0570*/  LDS R9, [UR9+-0x280] ;  /* 0xfffd8009ff097984 */ /* 0x000ee80008000800 */
[----:B------:R-:W4:Y:S04]  /*0580*/  LDS R11, [UR9+-0x200] ;  /* 0xfffe0009ff0b7984 */ /* 0x000f280008000800 */
[----:B------:R-:W5:Y:S04]  /*0590*/  LDS R13, [UR9+-0x180] ;  /* 0xfffe8009ff0d7984 */ /* 0x000f680008000800 */
[----:B------:R-:W5:Y:S04]  /*05a0*/  LDS R15, [UR9+-0x100] ;  /* 0xffff0009ff0f7984 */ /* 0x000f680008000800 */
[----:B------:R-:W5:Y:S04]  /*05b0*/  LDS R17, [UR9+-0x80] ;  /* 0xffff8009ff117984 */ /* 0x000f680008000800 */
[----:B------:R-:W5:Y:S04]  /*05c0*/  LDS R19, [UR9] ;  /* 0x00000009ff137984 */ /* 0x000f680008000800 */
[----:B------:R-:W5:Y:S01]  /*05d0*/  LDS R21, [UR9+0x80] ;  /* 0x00008009ff157984 */ /* 0x000f620008000800 */
[----:B0-----:R-:W-:-:S03]  /*05e0*/  FADD R5, R5, R2 ;  /* 0x0000000205057221 */ /* 0x001fc60000000000 */
[----:B------:R-:W0:Y:S01]  /*05f0*/  LDS R23, [UR9+0x100] ;  /* 0x00010009ff177984 */ /* 0x000e220008000800 */
[----:B-1----:R-:W-:-:S03]  /*0600*/  FADD R4, R5, R4 ;  /* 0x0000000405047221 */ /* 0x002fc60000000000 */
[----:B------:R-:W1:Y:S01]  /*0610*/  LDS R5, [UR9+0x180] ;  /* 0x00018009ff057984 */ /* 0x000e620008000800 */
[----:B--2---:R-:W-:-:S03]  /*0620*/  FADD R4, R4, R7 ;  /* 0x0000000704047221 */ /* 0x004fc60000000000 */
[----:B------:R-:W2:Y:S01]  /*0630*/  LDS R7, [UR9+0x200] ;  /* 0x00020009ff077984 */ /* 0x000ea20008000800 */
[----:B---3--:R-:W-:-:S03]  /*0640*/  FADD R4, R4, R9 ;  /* 0x0000000904047221 */ /* 0x008fc60000000000 */
[----:B------:R-:W3:Y:S01]  /*0650*/  LDS R9, [UR9+0x280] ;  /* 0x00028009ff097984 */ /* 0x000ee20008000800 */
[----:B----4-:R-:W-:-:S03]  /*0660*/  FADD R4, R4, R11 ;  /* 0x0000000b04047221 */ /* 0x010fc60000000000 */
[----:B------:R-:W4:Y:S01]  /*0670*/  LDS R11, [UR9+0x300] ;  /* 0x00030009ff0b7984 */ /* 0x000f220008000800 */
[----:B-----5:R-:W-:-:S03]  /*0680*/  FADD R4, R4, R13 ;  /* 0x0000000d04047221 */ /* 0x020fc60000000000 */
[----:B------:R-:W5:Y:S01]  /*0690*/  LDS R13, [UR9+0x380] ;  /* 0x00038009ff0d7984 */ /* 0x000f620008000800 */
[----:B------:R-:W-:Y:S01]  /*06a0*/  UIADD3 UR9, UPT, UPT, UR9, 0x800, URZ ;  /* 0x0000080009097890 */ /* 0x000fe2000fffe0ff */
[----:B------:R-:W-:-:S04]  /*06b0*/  FADD R4, R4, R15 ;  /* 0x0000000f04047221 */ /* 0x000fc80000000000 */
[----:B------:R-:W-:-:S04]  /*06c0*/  FADD R4, R4, R17 ;  /* 0x0000001104047221 */ /* 0x000fc80000000000 */
[----:B------:R-:W-:-:S04]  /*06d0*/  FADD R4, R4, R19 ;  /* 0x0000001304047221 */ /* 0x000fc80000000000 */
[----:B------:R-:W-:-:S04]  /*06e0*/  FADD R4, R4, R21 ;  /* 0x0000001504047221 */ /* 0x000fc80000000000 */
[----:B0-----:R-:W-:-:S04]  /*06f0*/  FADD R4, R4, R23 ;  /* 0x0000001704047221 */ /* 0x001fc80000000000 */
[----:B-1----:R-:W-:-:S04]  /*0700*/  FADD R4, R4, R5 ;  /* 0x0000000504047221 */ /* 0x002fc80000000000 */
[----:B--2---:R-:W-:-:S04]  /*0710*/  FADD R4, R4, R7 ;  /* 0x0000000704047221 */ /* 0x004fc80000000000 */
[----:B---3--:R-:W-:-:S04]  /*0720*/  FADD R4, R4, R9 ;  /* 0x0000000904047221 */ /* 0x008fc80000000000 */
[----:B----4-:R-:W-:-:S04]  /*0730*/  FADD R4, R4, R11 ;  /* 0x0000000b04047221 */ /* 0x010fc80000000000 */
[----:B-----5:R-:W-:Y:S01]  /*0740*/  FADD R2, R4, R13 ;  /* 0x0000000d04027221 */ /* 0x020fe20000000000 */
[----:B------:R-:W-:Y:S06]  /*0750*/  BRA.U UP1, `(.L_x_646) ;  /* 0xfffffffd016c7547 */ /* 0x000fec000b83ffff */
.L_x_645:
[----:B------:R-:W-:Y:S05]  /*0760*/  BRA.U !UP0, `(.L_x_647) ;  /* 0x0000000108b87547 */ /* 0x000fea000b800000 */
[----:B------:R-:W-:Y:S02]  /*0770*/  UISETP.GE.U32.AND UP0, UPT, UR8, 0x8, UPT ;  /* 0x000000080800788c */ /* 0x000fe4000bf06070 */
[----:B------:R-:W-:-:S04]  /*0780*/  ULOP3.LUT UR7, UR6, 0x7, URZ, 0xc0, !UPT ;  /* 0x0000000706077892 */ /* 0x000fc8000f8ec0ff */
[----:B------:R-:W-:-:S03]  /*0790*/  UISETP.NE.AND UP1, UPT, UR7, URZ, UPT ;  /* 0x000000ff0700728c */ /* 0x000fc6000bf25270 */
[----:B------:R-:W-:Y:S08]  /*07a0*/  BRA.U !UP0, `(.L_x_648) ;  /* 0x0000000108487547 */ /* 0x000ff0000b800000 */
[----:B------:R-:W-:Y:S02]  /*07b0*/  ULEA UR8, UR4, UR5, 0x2 ;  /* 0x0000000504087291 */ /* 0x000fe4000f8e10ff */
[----:B------:R-:W-:-:S07]  /*07c0*/  UIADD3 UR4, UPT, UPT, UR4, 0x100, URZ ;  /* 0x0000010004047890 */ /* 0x000fce000fffe0ff */
[----:B------:R-:W0:Y:S04]  /*07d0*/  LDS R5, [UR8] ;  /* 0x00000008ff057984 */ /* 0x000e280008000800 */
[----:B------:R-:W1:Y:S04]  /*07e0*/  LDS R4, [UR8+0x80] ;  /* 0x00008008ff047984 */ /* 0x000e680008000800 */
[----:B------:R-:W2:Y:S04]  /*07f0*/  LDS R7, [UR8+0x100] ;  /* 0x00010008ff077984 */ /* 0x000ea80008000800 */
[----:B------:R-:W3:Y:S04]  /*0800*/  LDS R9, [UR8+0x180] ;  /* 0x00018008ff097984 */ /* 0x000ee80008000800 */
[----:B------:R-:W4:Y:S04]  /*0810*/  LDS R11, [UR8+0x200] ;  /* 0x00020008ff0b7984 */ /* 0x000f280008000800 */
[----:B------:R-:W5:Y:S04]  /*0820*/  LDS R13, [UR8+0x280] ;  /* 0x00028008ff0d7984 */ /* 0x000f680008000800 */
[----:B------:R-:W5:Y:S04]  /*0830*/  LDS R15, [UR8+0x300] ;  /* 0x00030008ff0f7984 */ /* 0x000f680008000800 */
[----:B------:R-:W5:Y:S01]  /*0840*/  LDS R17, [UR8+0x380] ;  /* 0x00038008ff117984 */ /* 0x000f620008000800 */
        /* <DEDUP_REMOVED lines=8> */
.L_x_648:
        /* <DEDUP_REMOVED lines=10> */
[----:B------:R-:W3:Y:S01]  /*0970*/  LDS R9, [UR7+0x180] ;  /* 0x00018007ff097984 */ /* 0x000ee20008000800 */
[----:B0-----:R-:W-:-:S04]  /*0980*/  FADD R5, R2, R5 ;  /* 0x0000000502057221 */ /* 0x001fc80000000000 */
[----:B-1----:R-:W-:-:S04]  /*0990*/  FADD R4, R5, R4 ;  /* 0x0000000405047221 */ /* 0x002fc80000000000 */
[----:B--2---:R-:W-:-:S04]  /*09a0*/  FADD R4, R4, R7 ;  /* 0x0000000704047221 */ /* 0x004fc80000000000 */
[----:B---3--:R-:W-:-:S07]  /*09b0*/  FADD R2, R4, R9 ;  /* 0x0000000904027221 */ /* 0x008fce0000000000 */
.L_x_649:
[----:B------:R-:W-:Y:S05]  /*09c0*/  BRA.U !UP1, `(.L_x_647) ;  /* 0x0000000109207547 */ /* 0x000fea000b800000 */
[----:B------:R-:W-:Y:S02]  /*09d0*/  ULEA UR4, UR4, UR5, 0x2 ;  /* 0x0000000504047291 */ /* 0x000fe4000f8e10ff */
[----:B------:R-:W-:-:S12]  /*09e0*/  UIADD3 UR6, UPT, UPT, -UR6, URZ, URZ ;  /* 0x000000ff06067290 */ /* 0x000fd8000fffe1ff */
.L_x_650:
[----:B------:R-:W0:Y:S01]  /*09f0*/  LDS R5, [UR4] ;  /* 0x00000004ff057984 */ /* 0x000e220008000800 */
[----:B------:R-:W-:Y:S02]  /*0a00*/  UIADD3 UR6, UPT, UPT, UR6, 0x1, URZ ;  /* 0x0000000106067890 */ /* 0x000fe4000fffe0ff */
[----:B------:R-:W-:Y:S02]  /*0a10*/  UIADD3 UR4, UPT, UPT, UR4, 0x80, URZ ;  /* 0x0000008004047890 */ /* 0x000fe4000fffe0ff */
[----:B------:R-:W-:Y:S01]  /*0a20*/  UISETP.NE.AND UP0, UPT, UR6, URZ, UPT ;  /* 0x000000ff0600728c */ /* 0x000fe2000bf05270 */
[----:B0-----:R-:W-:-:S08]  /*0a30*/  FADD R2, R5, R2 ;  /* 0x0000000205027221 */ /* 0x001fd00000000000 */
[----:B------:R-:W-:Y:S05]  /*0a40*/  BRA.U UP0, `(.L_x_650) ;  /* 0xfffffffd00e87547 */ /* 0x000fea000b83ffff */
.L_x_647:
[----:B------:R0:W-:Y:S02]  /*0a50*/  STS [UR5], R2 ;  /* 0x00000002ff007988 */ /* 0x0001e40008000805 */
.L_x_644:
[----:B------:R-:W-:Y:S05]  /*0a60*/  BSYNC.RECONVERGENT B0 ;  /* 0x0000000000007941 */ /* 0x000fea0003800200 */
.L_x_643:
[----:B------:R-:W-:Y:S01]  /*0a70*/  BAR.SYNC.DEFER_BLOCKING 0x0 ;  /* 0x0000000000007b1d */ /* 0x000fe20000010000 */
[----:B------:R-:W-:-:S13]  /*0a80*/  ISETP.NE.AND P0, PT, R3, RZ, PT ;  /* 0x000000ff0300720c */ /* 0x000fda0003f05270 */
[----:B------:R-:W-:Y:S05]  /*0a90*/  @P0 EXIT ;  /* 0x000000000000094d */ /* 0x000fea0003800000 */
[----:B------:R-:W1:Y:S01]  /*0aa0*/  LDS R5, [UR5] ;  /* 0x00000005ff057984 */ /* 0x000e620008000800 */
[----:B0-----:R-:W0:Y:S02]  /*0ab0*/  LDC.64 R2, c[0x0][0x388] ;  /* 0x0000e200ff027b82 */ /* 0x001e240000000a00 */
[----:B0-----:R-:W-:-:S05]  /*0ac0*/  IMAD.WIDE.U32 R2, R0, 0x4, R2 ;  /* 0x0000000400027825 */ /* 0x001fca00078e0002 */
[----:B-1----:R-:W-:Y:S01]  /*0ad0*/  STG.E desc[UR10][R2.64], R5 ;  /* 0x0000000502007986 */ /* 0x002fe2000c10190a */
[----:B------:R-:W-:Y:S05]  /*0ae0*/  EXIT ;  /* 0x000000000000794d */ /* 0x000fea0003800000 */
.L_x_651:
        /* <DEDUP_REMOVED lines=9> */
.L_x_900:


//--------------------- .text._Z15reduceMultiPassILj2ELb0EEvPKfPfj --------------------------
	.section	.text._Z15reduceMultiPassILj2ELb0EEvPKfPfj,"ax",@progbits
	.align	128
        .global         _Z15reduceMultiPassILj2ELb0EEvPKfPfj
        .type           _Z15reduceMultiPassILj2ELb0EEvPKfPfj,@function
        .size           _Z15reduceMultiPassILj2ELb0EEvPKfPfj,(.L_x_901 - _Z15reduceMultiPassILj2ELb0EEvPKfPfj)
        .other          _Z15reduceMultiPassILj2ELb0EEvPKfPfj,@"STO_CUDA_ENTRY STV_DEFAULT"
_Z15reduceMultiPassILj2ELb0EEvPKfPfj:
.text._Z15reduceMultiPassILj2ELb0EEvPKfPfj:
        /* <DEDUP_REMOVED lines=14> */
.L_x_654:
[C---:B------:R-:W-:Y:S01]  /*00e0*/  IADD3 R7, PT, PT, R2.reuse, 0x2, RZ ;  /* 0x0000000202077810 */ /* 0x040fe20007ffe0ff */
[----:B--2---:R-:W-:-:S03]  /*00f0*/  IMAD.WIDE.U32 R4, R2, 0x4, R8 ;  /* 0x0000000402047825 */ /* 0x004fc600078e0008 */
[----:B0-----:R-:W-:-:S03]  /*0100*/  ISETP.GE.U32.AND P0, PT, R7, UR4, PT ;  /* 0x0000000407007c0c */ /* 0x001fc6000bf06070 */
[----:B------:R-:W2:Y:S10]  /*0110*/  LDG.E R5, desc[UR10][R4.64] ;  /* 0x0000000a04057981 */ /* 0x000eb4000c1e1900 */
[----:B------:R-:W-:-:S06]  /*0120*/  @!P0 IMAD.WIDE.U32 R6, R7, 0x4, R8 ;  /* 0x0000000407068825 */ /* 0x000fcc00078e0008 */
[----:B------:R-:W3:Y:S01]  /*0130*/  @!P0 LDG.E R7, desc[UR10][R6.64] ;  /* 0x0000000a06078981 */ /* 0x000ee2000c1e1900 */
[----:B-1----:R-:W-:-:S04]  /*0140*/  LEA R2, R11, R2, 0x2 ;  /* 0x000000020b027211 */ /* 0x002fc800078e10ff */
[----:B------:R-:W-:Y:S01]  /*0150*/  ISETP.GE.U32.AND P1, PT, R2, UR4, PT ;  /* 0x0000000402007c0c */ /* 0x000fe2000bf26070 */
[----:B--2---:R-:W-:-:S04]  /*0160*/  FADD R10, R5, R10 ;  /* 0x0000000a050a7221 */ /* 0x004fc80000000000 */
[----:B---3--:R-:W-:-:S08]  /*0170*/  @!P0 FADD R10, R10, R7 ;  /* 0x000000070a0a8221 */ /* 0x008fd00000000000 */
[----:B------:R-:W-:Y:S05]  /*0180*/  @!P1 BRA `(.L_x_654) ;  /* 0xfffffffc00d49947 */ /* 0x000fea000383ffff */
.L_x_653:
[----:B0-----:R-:W-:Y:S05]  /*0190*/  BSYNC.RECONVERGENT B0 ;  /* 0x0000000000007941 */ /* 0x001fea0003800200 */
.L_x_652:
        /* <DEDUP_REMOVED lines=56> */
.L_x_658:
        /* <DEDUP_REMOVED lines=37> */
.L_x_657:
        /* <DEDUP_REMOVED lines=23> */
.L_x_660:
        /* <DEDUP_REMOVED lines=15> */
.L_x_661:
[----:B------:R-:W-:Y:S05]  /*09d0*/  BRA.U !UP1, `(.L_x_659) ;  /* 0x0000000109207547 */ /* 0x000fea000b800000 */
[----:B------:R-:W-:Y:S02]  /*09e0*/  ULEA UR4, UR4, UR5, 0x2 ;  /* 0x0000000504047291 */ /* 0x000fe4000f8e10ff */
[----:B------:R-:W-:-:S12]  /*09f0*/  UIADD3 UR6, UPT, UPT, -UR6, URZ, URZ ;  /* 0x000000ff06067290 */ /* 0x000fd8000fffe1ff */
.L_x_662:
[----:B------:R-:W0:Y:S01]  /*0a00*/  LDS R5, [UR4] ;  /* 0x00000004ff057984 */ /* 0x000e220008000800 */
[----:B------:R-:W-:Y:S02]  /*0a10*/  UIADD3 UR6, UPT, UPT, UR6, 0x1, URZ ;  /* 0x0000000106067890 */ /* 0x000fe4000fffe0ff */
[----:B------:R-:W-:Y:S02]  /*0a20*/  UIADD3 UR4, UPT, UPT, UR4, 0x80, URZ ;  /* 0x0000008004047890 */ /* 0x000fe4000fffe0ff */
[----:B------:R-:W-:Y:S01]  /*0a30*/  UISETP.NE.AND UP0, UPT, UR6, URZ, UPT ;  /* 0x000000ff0600728c */ /* 0x000fe2000bf05270 */
[----:B0-----:R-:W-:-:S08]  /*0a40*/  FADD R2, R5, R2 ;  /* 0x0000000205027221 */ /* 0x001fd00000000000 */
[----:B------:R-:W-:Y:S05]  /*0a50*/  BRA.U UP0, `(.L_x_662) ;  /* 0xfffffffd00e87547 */ /* 0x000fea000b83ffff */
.L_x_659:
[----:B------:R0:W-:Y:S02]  /*0a60*/  STS [UR5], R2 ;  /* 0x00000002ff007988 */ /* 0x0001e40008000805 */
.L_x_656:
[----:B------:R-:W-:Y:S05]  /*0a70*/  BSYNC.RECONVERGENT B0 ;  /* 0x0000000000007941 */ /* 0x000fea0003800200 */
.L_x_655:
        /* <DEDUP_REMOVED lines=8> */
.L_x_663:
        /* <DEDUP_REMOVED lines=16> */
.L_x_901:


//--------------------- .text._Z15reduceMultiPassILj4ELb0EEvPKfPfj --------------------------
	.section	.text._Z15reduceMultiPassILj4ELb0EEvPKfPfj,"ax",@progbits
	.align	128
        .global         _Z15reduceMultiPassILj4ELb0EEvPKfPfj
        .type           _Z15reduceMultiPassILj4ELb0EEvPKfPfj,@function
        .size           _Z15reduceMultiPassILj4ELb0EEvPKfPfj,(.L_x_902 - _Z15reduceMultiPassILj4ELb0EEvPKfPfj)
        .other          _Z15reduceMultiPassILj4ELb0EEvPKfPfj,@"STO_CUDA_ENTRY STV_DEFAULT"
_Z15reduceMultiPassILj4ELb0EEvPKfPfj:
.text._Z15reduceMultiPassILj4ELb0EEvPKfPfj:
        /* <DEDUP_REMOVED lines=14> */
.L_x_666:
        /* <DEDUP_REMOVED lines=11> */
.L_x_665:
[----:B0-----:R-:W-:Y:S05]  /*0190*/  BSYNC.RECONVERGENT B0 ;  /* 0x0000000000007941 */ /* 0x001fea0003800200 */
.L_x_664:
        /* <DEDUP_REMOVED lines=56> */
.L_x_670:
        /* <DEDUP_REMOVED lines=37> */
.L_x_669:
        /* <DEDUP_REMOVED lines=23> */
.L_x_672:
        /* <DEDUP_REMOVED lines=15> */
.L_x_673:
[----:B------:R-:W-:Y:S05]  /*09d0*/  BRA.U !UP1, `(.L_x_671) ;  /* 0x0000000109207547 */ /* 0x000fea000b800000 */
[----:B------:R-:W-:Y:S02]  /*09e0*/  ULEA UR4, UR4, UR5, 0x2 ;  /* 0x0000000504047291 */ /* 0x000fe4000f8e10ff */
[----:B------:R-:W-:-:S12]  /*09f0*/  UIADD3 UR6, UPT, UPT, -UR6, URZ, URZ ;  /* 0x000000ff06067290 */ /* 0x000fd8000fffe1ff */
.L_x_674:
[----:B------:R-:W0:Y:S01]  /*0a00*/  LDS R5, [UR4] ;  /* 0x00000004ff057984 */ /* 0x000e220008000800 */
[----:B------:R-:W-:Y:S02]  /*0a10*/  UIADD3 UR6, UPT, UPT, UR6, 0x1, URZ ;  /* 0x0000000106067890 */ /* 0x000fe4000fffe0ff */
[----:B------:R-:W-:Y:S02]  /*0a20*/  UIADD3 UR4, UPT, UPT, UR4, 0x80, URZ ;  /* 0x0000008004047890 */ /* 0x000fe4000fffe0ff */
[----:B------:R-:W-:Y:S01]  /*0a30*/  UISETP.NE.AND UP0, UPT, UR6, URZ, UPT ;  /* 0x000000ff0600728c */ /* 0x000fe2000bf05270 */
[----:B0-----:R-:W-:-:S08]  /*0a40*/  FADD R2, R5, R2 ;  /* 0x0000000205027221 */ /* 0x001fd00000000000 */
[----:B------:R-:W-:Y:S05]  /*0a50*/  BRA.U UP0, `(.L_x_674) ;  /* 0xfffffffd00e87547 */ /* 0x000fea000b83ffff */
.L_x_671:
[----:B------:R0:W-:Y:S02]  /*0a60*/  STS [UR5], R2 ;  /* 0x00000002ff007988 */ /* 0x0001e40008000805 */
.L_x_668:
[----:B------:R-:W-:Y:S05]  /*0a70*/  BSYNC.RECONVERGENT B0 ;  /* 0x0000000000007941 */ /* 0x000fea0003800200 */
.L_x_667:
        /* <DEDUP_REMOVED lines=8> */
.L_x_675:
        /* <DEDUP_REMOVED lines=16> */
.L_x_902:


//--------------------- .text._Z15reduceMultiPassILj8ELb0EEvPKfPfj --------------------------
	.section	.text._Z15reduceMultiPassILj8ELb0EEvPKfPfj,"ax",@progbits
	.align	128
        .global         _Z15reduceMultiPassILj8ELb0EEvPKfPfj
        .type           _Z15reduceMultiPassILj8ELb0EEvPKfPfj,@function
        .size           _Z15reduceMultiPassILj8ELb0EEvPKfPfj,(.L_x_903 - _Z15reduceMultiPassILj8ELb0EEvPKfPfj)
        .other          _Z15reduceMultiPassILj8ELb0EEvPKfPfj,@"STO_CUDA_ENTRY STV_DEFAULT"
_Z15reduceMultiPassILj8ELb0EEvPKfPfj:
.text._Z15reduceMultiPassILj8ELb0EEvPKfPfj:
        /* <DEDUP_REMOVED lines=14> */
.L_x_678:
        /* <DEDUP_REMOVED lines=11> */
.L_x_677:
[----:B0-----:R-:W-:Y:S05]  /*0190*/  BSYNC.RECONVERGENT B0 ;  /* 0x0000000000007941 */ /* 0x001fea0003800200 */
.L_x_676:
        /* <DEDUP_REMOVED lines=56> */
.L_x_682:
        /* <DEDUP_REMOVED lines=37> */
.L_x_681:
        /* <DEDUP_REMOVED lines=23> */
.L_x_684:
        /* <DEDUP_REMOVED lines=15> */
.L_x_685:
[----:B------:R-:W-:Y:S05]  /*09d0*/  BRA.U !UP1, `(.L_x_683) ;  /* 0x0000000109207547 */ /* 0x000fea000b800000 */
[----:B------:R-:W-:Y:S02]  /*09e0*/  ULEA UR4, UR4, UR5, 0x2 ;  /* 0x0000000504047291 */ /* 0x000fe4000f8e10ff */
[----:B------:R-:W-:-:S12]  /*09f0*/  UIADD3 UR6, UPT, UPT, -UR6, URZ, URZ ;  /* 0x000000ff06067290 */ /* 0x000fd8000fffe1ff */
.L_x_686:
[----:B------:R-:W0:Y:S01]  /*0a00*/  LDS R5, [UR4] ;  /* 0x00000004ff057984 */ /* 0x000e220008000800 */
[----:B------:R-:W-:Y:S02]  /*0a10*/  UIADD3 UR6, UPT, UPT, UR6, 0x1, URZ ;  /* 0x0000000106067890 */ /* 0x000fe4000fffe0ff */
[----:B------:R-:W-:Y:S02]  /*0a20*/  UIADD3 UR4, UPT, UPT, UR4, 0x80, URZ ;  /* 0x0000008004047890 */ /* 0x000fe4000fffe0ff */
[----:B------:R-:W-:Y:S01]  /*0a30*/  UISETP.NE.AND UP0, UPT, UR6, URZ, UPT ;  /* 0x000000ff0600728c */ /* 0x000fe2000bf05270 */
[----:B0-----:R-:W-:-:S08]  /*0a40*/  FADD R2, R5, R2 ;  /* 0x0000000205027221 */ /* 0x001fd00000000000 */
[----:B------:R-:W-:Y:S05]  /*0a50*/  BRA.U UP0, `(.L_x_686) ;  /* 0xfffffffd00e87547 */ /* 0x000fea000b83ffff */
.L_x_683:
[----:B------:R0:W-:Y:S02]  /*0a60*/  STS [UR5], R2 ;  /* 0x00000002ff007988 */ /* 0x0001e40008000805 */
.L_x_680:
[----:B------:R-:W-:Y:S05]  /*0a70*/  BSYNC.RECONVERGENT B0 ;  /* 0x0000000000007941 */ /* 0x000fea0003800200 */
.L_x_679:
        /* <DEDUP_REMOVED lines=8> */
.L_x_687:
        /* <DEDUP_REMOVED lines=16> */
.L_x_903:


//--------------------- .text._Z15reduceMultiPassILj16ELb0EEvPKfPfj --------------------------
	.section	.text._Z15reduceMultiPassILj16ELb0EEvPKfPfj,"ax",@progbits
	.align	128
        .global         _Z15reduceMultiPassILj16ELb0EEvPKfPfj
        .type           _Z15reduceMultiPassILj16ELb0EEvPKfPfj,@function
        .size           _Z15reduceMultiPassILj16ELb0EEvPKfPfj,(.L_x_904 - _Z15reduceMultiPassILj16ELb0EEvPKfPfj)
        .other          _Z15reduceMultiPassILj16ELb0EEvPKfPfj,@"STO_CUDA_ENTRY STV_DEFAULT"
_Z15reduceMultiPassILj16ELb0EEvPKfPfj:
.text._Z15reduceMultiPassILj16ELb0EEvPKfPfj:
        /* <DEDUP_REMOVED lines=14> */
.L_x_690:
        /* <DEDUP_REMOVED lines=11> */
.L_x_689:
[----:B0-----:R-:W-:Y:S05]  /*0190*/  BSYNC.RECONVERGENT B0 ;  /* 0x0000000000007941 */ /* 0x001fea0003800200 */
.L_x_688:
        /* <DEDUP_REMOVED lines=56> */
.L_x_694:
        /* <DEDUP_REMOVED lines=37> */
.L_x_693:
        /* <DEDUP_REMOVED lines=23> */
.L_x_696:
        /* <DEDUP_REMOVED lines=15> */
.L_x_697:
[----:B------:R-:W-:Y:S05]  /*09d0*/  BRA.U !UP1, `(.L_x_695) ;  /* 0x0000000109207547 */ /* 0x000fea000b800000 */
[----:B------:R-:W-:Y:S02]  /*09e0*/  ULEA UR4, UR4, UR5, 0x2 ;  /* 0x0000000504047291 */ /* 0x000fe4000f8e10ff */
[----:B------:R-:W-:-:S12]  /*09f0*/  UIADD3 UR6, UPT, UPT, -UR6, URZ, URZ ;  /* 0x000000ff06067290 */ /* 0x000fd8000fffe1ff */
.L_x_698:
[----:B------:R-:W0:Y:S01]  /*0a00*/  LDS R5, [UR4] ;  /* 0x00000004ff057984 */ /* 0x000e220008000800 */
[----:B------:R-:W-:Y:S02]  /*0a10*/  UIADD3 UR6, UPT, UPT, UR6, 0x1, URZ ;  /* 0x0000000106067890 */ /* 0x000fe4000fffe0ff */
[----:B------:R-:W-:Y:S02]  /*0a20*/  UIADD3 UR4, UPT, UPT, UR4, 0x80, URZ ;  /* 0x0000008004047890 */ /* 0x000fe4000fffe0ff */
[----:B------:R-:W-:Y:S01]  /*0a30*/  UISETP.NE.AND UP0, UPT, UR6, URZ, UPT ;  /* 0x000000ff0600728c */ /* 0x000fe2000bf05270 */
[----:B0-----:R-:W-:-:S08]  /*0a40*/  FADD R2, R5, R2 ;  /* 0x0000000205027221 */ /* 0x001fd00000000000 */
[----:B------:R-:W-:Y:S05]  /*0a50*/  BRA.U UP0, `(.L_x_698) ;  /* 0xfffffffd00e87547 */ /* 0x000fea000b83ffff */
.L_x_695:
[----:B------:R0:W-:Y:S02]  /*0a60*/  STS [UR5], R2 ;  /* 0x00000002ff007988 */ /* 0x0001e40008000805 */
.L_x_692:
[----:B------:R-:W-:Y:S05]  /*0a70*/  BSYNC.RECONVERGENT B0 ;  /* 0x0000000000007941 */ /* 0x000fea0003800200 */
.L_x_691:
        /* <DEDUP_REMOVED lines=8> */
.L_x_699:
        /* <DEDUP_REMOVED lines=16> */
.L_x_904:


//--------------------- .text._Z15reduceMultiPassILj32ELb0EEvPKfPfj --------------------------
	.section	.text._Z15reduceMultiPassILj32ELb0EEvPKfPfj,"ax",@progbits
	.align	128
        .global         _Z15reduceMultiPassILj32ELb0EEvPKfPfj
        .type           _Z15reduceMultiPassILj32ELb0EEvPKfPfj,@function
        .size           _Z15reduceMultiPassILj32ELb0EEvPKfPfj,(.L_x_905 - _Z15reduceMultiPassILj32ELb0EEvPKfPfj)
        .other          _Z15reduceMultiPassILj32ELb0EEvPKfPfj,@"STO_CUDA_ENTRY STV_DEFAULT"
_Z15reduceMultiPassILj32ELb0EEvPKfPfj:
.text._Z15reduceMultiPassILj32ELb0EEvPKfPfj:
        /* <DEDUP_REMOVED lines=14> */
.L_x_702:
        /* <DEDUP_REMOVED lines=11> */
.L_x_701:
[----:B0-----:R-:W-:Y:S05]  /*0190*/  BSYNC.RECONVERGENT B0 ;  /* 0x0000000000007941 */ /* 0x001fea0003800200 */
.L_x_700:
        /* <DEDUP_REMOVED lines=56> */
.L_x_706:
        /* <DEDUP_REMOVED lines=37> */
.L_x_705:
        /* <DEDUP_REMOVED lines=23> */
.L_x_708:
        /* <DEDUP_REMOVED lines=15> */
.L_x_709:
[----:B------:R-:W-:Y:S05]  /*09d0*/  BRA.U !UP1, `(.L_x_707) ;  /* 0x0000000109207547 */ /* 0x000fea000b800000 */
[----:B------:R-:W-:Y:S02]  /*09e0*/  ULEA UR4, UR4, UR5, 0x2 ;  /* 0x0000000504047291 */ /* 0x000fe4000f8e10ff */
[----:B------:R-:W-:-:S12]  /*09f0*/  UIADD3 UR6, UPT, UPT, -UR6, URZ, URZ ;  /* 0x000000ff06067290 */ /* 0x000fd8000fffe1ff */
.L_x_710:
[----:B------:R-:W0:Y:S01]  /*0a00*/  LDS R5, [UR4] ;  /* 0x00000004ff057984 */ /* 0x000e220008000800 */
[----:B------:R-:W-:Y:S02]  /*0a10*/  UIADD3 UR6, UPT, UPT, UR6, 0x1, URZ ;  /* 0x0000000106067890 */ /* 0x000fe4000fffe0ff */
[----:B------:R-:W-:Y:S02]  /*0a20*/  UIADD3 UR4, UPT, UPT, UR4, 0x80, URZ ;  /* 0x0000008004047890 */ /* 0x000fe4000fffe0ff */
[----:B------:R-:W-:Y:S01]  /*0a30*/  UISETP.NE.AND UP0, UPT, UR6, URZ, UPT ;  /* 0x000000ff0600728c */ /* 0x000fe2000bf05270 */
[----:B0-----:R-:W-:-:S08]  /*0a40*/  FADD R2, R5, R2 ;  /* 0x0000000205027221 */ /* 0x001fd00000000000 */
[----:B------:R-:W-:Y:S05]  /*0a50*/  BRA.U UP0, `(.L_x_710) ;  /* 0xfffffffd00e87547 */ /* 0x000fea000b83ffff */
.L_x_707:
[----:B------:R0:W-:Y:S02]  /*0a60*/  STS [UR5], R2 ;  /* 0x00000002ff007988 */ /* 0x0001e40008000805 */
.L_x_704:
[----:B------:R-:W-:Y:S05]  /*0a70*/  BSYNC.RECONVERGENT B0 ;  /* 0x0000000000007941 */ /* 0x000fea0003800200 */
.L_x_703:
        /* <DEDUP_REMOVED lines=8> */
.L_x_711:
        /* <DEDUP_REMOVED lines=16> */
.L_x_905:


//--------------------- .text._Z15reduceMultiPassILj64ELb0EEvPKfPfj --------------------------
	.section	.text._Z15reduceMultiPassILj64ELb0EEvPKfPfj,"ax",@progbits
	.align	128
        .global         _Z15reduceMultiPassILj64ELb0EEvPKfPfj
        .type           _Z15reduceMultiPassILj64ELb0EEvPKfPfj,@function
        .size           _Z15reduceMultiPassILj64ELb0EEvPKfPfj,(.L_x_906 - _Z15reduceMultiPassILj64ELb0EEvPKfPfj)
        .other          _Z15reduceMultiPassILj64ELb0EEvPKfPfj,@"STO_CUDA_ENTRY STV_DEFAULT"
_Z15reduceMultiPassILj64ELb0EEvPKfPfj:
.text._Z15reduceMultiPassILj64ELb0EEvPKfPfj:
        /* <DEDUP_REMOVED lines=14> */
.L_x_714:
        /* <DEDUP_REMOVED lines=11> */
.L_x_713:
[----:B0-----:R-:W-:Y:S05]  /*0190*/  BSYNC.RECONVERGENT B0 ;  /* 0x0000000000007941 */ /* 0x001fea0003800200 */
.L_x_712:
        /* <DEDUP_REMOVED lines=56> */
.L_x_718:
        /* <DEDUP_REMOVED lines=37> */
.L_x_717:
        /* <DEDUP_REMOVED lines=23> */
.L_x_720:
        /* <DEDUP_REMOVED lines=15> */
.L_x_721:
[----:B------:R-:W-:Y:S05]  /*09d0*/  BRA.U !UP1, `(.L_x_719) ;  /* 0x0000000109207547 */ /* 0x000fea000b800000 */
[----:B------:R-:W-:Y:S02]  /*09e0*/  ULEA UR4, UR4, UR5, 0x2 ;  /* 0x0000000504047291 */ /* 0x000fe4000f8e10ff */
[----:B------:R-:W-:-:S12]  /*09f0*/  UIADD3 UR6, UPT, UPT, -UR6, URZ, URZ ;  /* 0x000000ff06067290 */ /* 0x000fd8000fffe1ff */
.L_x_722:
[----:B------:R-:W0:Y:S01]  /*0a00*/  LDS R5, [UR4] ;  /* 0x00000004ff057984 */ /* 0x000e220008000800 */
[----:B------:R-:W-:Y:S02]  /*0a10*/  UIADD3 UR6, UPT, UPT, UR6, 0x1, URZ ;  /* 0x0000000106067890 */ /* 0x000fe4000fffe0ff */
[----:B------:R-:W-:Y:S02]  /*0a20*/  UIADD3 UR4, UPT, UPT, UR4, 0x80, URZ ;  /* 0x0000008004047890 */ /* 0x000fe4000fffe0ff */
[----:B------:R-:W-:Y:S01]  /*0a30*/  UISETP.NE.AND UP0, UPT, UR6, URZ, UPT ;  /* 0x000000ff0600728c */ /* 0x000fe2000bf05270 */
[----:B0-----:R-:W-:-:S08]  /*0a40*/  FADD R2, R5, R2 ;  /* 0x0000000205027221 */ /* 0x001fd00000000000 */
[----:B------:R-:W-:Y:S05]  /*0a50*/  BRA.U UP0, `(.L_x_722) ;  /* 0xfffffffd00e87547 */ /* 0x000fea000b83ffff */
.L_x_719:
[----:B------:R0:W-:Y:S02]  /*0a60*/  STS [UR5], R2 ;  /* 0x00000002ff007988 */ /* 0x0001e40008000805 */
.L_x_716:
[----:B------:R-:W-:Y:S05]  /*0a70*/  BSYNC.RECONVERGENT B0 ;  /* 0x0000000000007941 */ /* 0x000fea0003800200 */
.L_x_715:
        /* <DEDUP_REMOVED lines=8> */
.L_x_723:
        /* <DEDUP_REMOVED lines=16> */
.L_x_906:


//--------------------- .text._Z15reduceMultiPassILj128ELb0EEvPKfPfj --------------------------
	.section	.text._Z15reduceMultiPassILj128ELb0EEvPKfPfj,"ax",@progbits
	.align	128
        .global         _Z15reduceMultiPassILj128ELb0EEvPKfPfj
        .type           _Z15reduceMultiPassILj128ELb0EEvPKfPfj,@function
        .size           _Z15reduceMultiPassILj128ELb0EEvPKfPfj,(.L_x_907 - _Z15reduceMultiPassILj128ELb0EEvPKfPfj)
        .other          _Z15reduceMultiPassILj128ELb0EEvPKfPfj,@"STO_CUDA_ENTRY STV_DEFAULT"
_Z15reduceMultiPassILj128ELb0EEvPKfPfj:
.text._Z15reduceMultiPassILj128ELb0EEvPKfPfj:
        /* <DEDUP_REMOVED lines=14> */
.L_x_726:
        /* <DEDUP_REMOVED lines=11> */
.L_x_725:
[----:B0-----:R-:W-:Y:S05]  /*0190*/  BSYNC.RECONVERGENT B0 ;  /* 0x0000000000007941 */ /* 0x001fea0003800200 */
.L_x_724:
        /* <DEDUP_REMOVED lines=56> */
.L_x_730:
        /* <DEDUP_REMOVED lines=37> */
.L_x_729:
        /* <DEDUP_REMOVED lines=23> */
.L_x_732:
        /* <DEDUP_REMOVED lines=15> */
.L_x_733:
[----:B------:R-:W-:Y:S05]  /*09d0*/  BRA.U !UP1, `(.L_x_731) ;  /* 0x0000000109207547 */ /* 0x000fea000b800000 */
[----:B------:R-:W-:Y:S02]  /*09e0*/  ULEA UR4, UR4, UR5, 0x2 ;  /* 0x0000000504047291 */ /* 0x000fe4000f8e10ff */
[----:B------:R-:W-:-:S12]  /*09f0*/  UIADD3 UR6, UPT, UPT, -UR6, URZ, URZ ;  /* 0x000000ff06067290 */ /* 0x000fd8000fffe1ff */
.L_x_734:
[----:B------:R-:W0:Y:S01]  /*0a00*/  LDS R5, [UR4] ;  /* 0x00000004ff057984 */ /* 0x000e220008000800 */
[----:B------:R-:W-:Y:S02]  /*0a10*/  UIADD3 UR6, UPT, UPT, UR6, 0x1, URZ ;  /* 0x0000000106067890 */ /* 0x000fe4000fffe0ff */
[----:B------:R-:W-:Y:S02]  /*0a20*/  UIADD3 UR4, UPT, UPT, UR4, 0x80, URZ ;  /* 0x0000008004047890 */ /* 0x000fe4000fffe0ff */
[----:B------:R-:W-:Y:S01]  /*0a30*/  UISETP.NE.AND UP0, UPT, UR6, URZ, UPT ;  /* 0x000000ff0600728c */ /* 0x000fe2000bf05270 */
[----:B0-----:R-:W-:-:S08]  /*0a40*/  FADD R2, R5, R2 ;  /* 0x0000000205027221 */ /* 0x001fd00000000000 */
[----:B------:R-:W-:Y:S05]  /*0a50*/  BRA.U UP0, `(.L_x_734) ;  /* 0xfffffffd00e87547 */ /* 0x000fea000b83ffff */
.L_x_731:
[----:B------:R0:W-:Y:S02]  /*0a60*/  STS [UR5], R2 ;  /* 0x00000002ff007988 */ /* 0x0001e40008000805 */
.L_x_728:
[----:B------:R-:W-:Y:S05]  /*0a70*/  BSYNC.RECONVERGENT B0 ;  /* 0x0000000000007941 */ /* 0x000fea0003800200 */
.L_x_727:
        /* <DEDUP_REMOVED lines=8> */
.L_x_735:
        /* <DEDUP_REMOVED lines=16> */
.L_x_907:


//--------------------- .text._Z15reduceMultiPassILj256ELb0EEvPKfPfj --------------------------
	.section	.text._Z15reduceMultiPassILj256ELb0EEvPKfPfj,"ax",@progbits
	.align	128
        .global         _Z15reduceMultiPassILj256ELb0EEvPKfPfj
        .type           _Z15reduceMultiPassILj256ELb0EEvPKfPfj,@function
        .size           _Z15reduceMultiPassILj256ELb0EEvPKfPfj,(.L_x_908 - _Z15reduceMultiPassILj256ELb0EEvPKfPfj)
        .other          _Z15reduceMultiPassILj256ELb0EEvPKfPfj,@"STO_CUDA_ENTRY STV_DEFAULT"
_Z15reduceMultiPassILj256ELb0EEvPKfPfj:
.text._Z15reduceMultiPassILj256ELb0EEvPKfPfj:
        /* <DEDUP_REMOVED lines=14> */
.L_x_738:
        /* <DEDUP_REMOVED lines=11> */
.L_x_737:
[----:B0-----:R-:W-:Y:S05]  /*0190*/  BSYNC.RECONVERGENT B0 ;  /* 0x0000000000007941 */ /* 0x001fea0003800200 */
.L_x_736:
        /* <DEDUP_REMOVED lines=56> */
.L_x_742:
        /* <DEDUP_REMOVED lines=37> */
.L_x_741:
        /* <DEDUP_REMOVED lines=23> */
.L_x_744:
        /* <DEDUP_REMOVED lines=15> */
.L_x_745:
[----:B------:R-:W-:Y:S05]  /*09d0*/  BRA.U !UP1, `(.L_x_743) ;  /* 0x0000000109207547 */ /* 0x000fea000b800000 */
[----:B------:R-:W-:Y:S02]  /*09e0*/  ULEA UR4, UR4, UR5, 0x2 ;  /* 0x0000000504047291 */ /* 0x000fe4000f8e10ff */
[----:B------:R-:W-:-:S12]  /*09f0*/  UIADD3 UR6, UPT, UPT, -UR6, URZ, URZ ;  /* 0x000000ff06067290 */ /* 0x000fd8000fffe1ff */
.L_x_746:
[----:B------:R-:W0:Y:S01]  /*0a00*/  LDS R5, [UR4] ;  /* 0x00000004ff057984 */ /* 0x000e220008000800 */
[----:B------:R-:W-:Y:S02]  /*0a10*/  UIADD3 UR6, UPT, UPT, UR6, 0x1, URZ ;  /* 0x0000000106067890 */ /* 0x000fe4000fffe0ff */
[----:B------:R-:W-:Y:S02]  /*0a20*/  UIADD3 UR4, UPT, UPT, UR4, 0x80, URZ ;  /* 0x0000008004047890 */ /* 0x000fe4000fffe0ff */
[----:B------:R-:W-:Y:S01]  /*0a30*/  UISETP.NE.AND UP0, UPT, UR6, URZ, UPT ;  /* 0x000000ff0600728c */ /* 0x000fe2000bf05270 */
[----:B0-----:R-:W-:-:S08]  /*0a40*/  FADD R2, R5, R2 ;  /* 0x0000000205027221 */ /* 0x001fd00000000000 */
[----:B------:R-:W-:Y:S05]  /*0a50*/  BRA.U UP0, `(.L_x_746) ;  /* 0xfffffffd00e87547 */ /* 0x000fea000b83ffff */
.L_x_743:
[----:B------:R0:W-:Y:S02]  /*0a60*/  STS [UR5], R2 ;  /* 0x00000002ff007988 */ /* 0x0001e40008000805 */
.L_x_740:
[----:B------:R-:W-:Y:S05]  /*0a70*/  BSYNC.RECONVERGENT B0 ;  /* 0x0000000000007941 */ /* 0x000fea0003800200 */
.L_x_739:
        /* <DEDUP_REMOVED lines=8> */
.L_x_747:
        /* <DEDUP_REMOVED lines=16> */
.L_x_908:


//--------------------- .text._Z15reduceMultiPassILj512ELb0EEvPKfPfj --------------------------
	.section	.text._Z15reduceMultiPassILj512ELb0EEvPKfPfj,"ax",@progbits
	.align	128
        .global         _Z15reduceMultiPassILj512ELb0EEvPKfPfj
        .type           _Z15reduceMultiPassILj512ELb0EEvPKfPfj,@function
        .size           _Z15reduceMultiPassILj512ELb0EEvPKfPfj,(.L_x_909 - _Z15reduceMultiPassILj512ELb0EEvPKfPfj)
        .other          _Z15reduceMultiPassILj512ELb0EEvPKfPfj,@"STO_CUDA_ENTRY STV_DEFAULT"
_Z15reduceMultiPassILj512ELb0EEvPKfPfj:
.text._Z15reduceMultiPassILj512ELb0EEvPKfPfj:
[----:B------:R-:W-:Y:S01]  /*0000*/  LDC R1, c[0x0][0x37c] ;  /* 0x0000df00ff017b82 */ /* 0x000fe20000000800 */
[----:B------:R-:W0:Y:S01]  /*0010*/  S2R R0, SR_CTAID.X ;  /* 0x0000000000007919 */ /* 0x000e220000002500 */
[----:B------:R-:W1:Y:S01]  /*0020*/  LDCU UR4, c[0x0][0x390] ;  /* 0x00007200ff0477ac */ /* 0x000e620008000800 */
[----:B------:R-:W-:Y:S01]  /*0030*/  BSSY.RECONVERGENT B0, `(.L_x_748) ;  /* 0x0000017000007945 */ /* 0x000fe20003800200 */
[----:B------:R-:W-:Y:S01]  /*0040*/  HFMA2 R10, -RZ, RZ, 0, 0 ;  /* 0x00000000ff0a7431 */ /* 0x000fe200000001ff */
[----:B------:R-:W2:Y:S01]  /*0050*/  S2R R2, SR_TID.X ;  /* 0x0000000000027919 */ /* 0x000ea20000002100 */
[----:B------:R-:W3:Y:S01]  /*0060*/  LDCU.64 UR10, c[0x0][0x358] ;  /* 0x00006b00ff0a77ac */ /* 0x000ee20008000a00 */
[----:B0-----:R-:W-:-:S04]  /*0070*/  SHF.L.U32 R3, R0, 0xa, RZ ;  /* 0x0000000a00037819 */ /* 0x001fc800000006ff */
[----:B--2---:R-:W-:-:S04]  /*0080*/  LOP3.LUT R3, R3, R2, RZ, 0xfc, !PT ;  /* 0x0000000203037212 */ /* 0x004fc800078efcff */
[----:B-1----:R-:W-:Y:S01]  /*0090*/  ISETP.GE.U32.AND P0, PT, R3, UR4, PT ;  /* 0x0000000403007c0c */ /* 0x002fe2000bf06070 */
[----:B------:R-:W0:-:S12]  /*00a0*/  LDCU UR4, c[0x0][0x390] ;  /* 0x00007200ff0477ac */ /* 0x000e180008000800 */
[----:B---3--:R-:W-:Y:S05]  /*00b0*/  @P0 BRA `(.L_x_749) ;  /* 0x0000000000380947 */ /* 0x008fea0003800000 */
[----:B------:R-:W1:Y:S01]  /*00c0*/  LDC R12, c[0x0][0x370] ;  /* 0x0000dc00ff0c7b82 */ /* 0x000e620000000800 */
[----:B------:R-:W-:-:S07]  /*00d0*/  MOV R10, RZ ;  /* 0x000000ff000a7202 */ /* 0x000fce0000000f00 */
[----:B------:R-:W2:Y:S02]  /*00e0*/  LDC.64 R8, c[0x0][0x380] ;  /* 0x0000e000ff087b82 */ /* 0x000ea40000000a00 */
.L_x_750:
        /* <DEDUP_REMOVED lines=11> */
.L_x_749:
[----:B0-----:R-:W-:Y:S05]  /*01a0*/  BSYNC.RECONVERGENT B0 ;  /* 0x0000000000007941 */ /* 0x001fea0003800200 */
.L_x_748:
        /* <DEDUP_REMOVED lines=56> */
.L_x_754:
        /* <DEDUP_REMOVED lines=37> */
.L_x_753:
        /* <DEDUP_REMOVED lines=23> */
.L_x_756:
        /* <DEDUP_REMOVED lines=15> */
.L_x_757:
[----:B------:R-:W-:Y:S05]  /*09e0*/  BRA.U !UP1, `(.L_x_755) ;  /* 0x0000000109207547 */ /* 0x000fea000b800000 */
[----:B------:R-:W-:Y:S02]  /*09f0*/  ULEA UR4, UR4, UR5, 0x2 ;  /* 0x0000000504047291 */ /* 0x000fe4000f8e10ff */
[----:B------:R-:W-:-:S12]  /*0a00*/  UIADD3 UR6, UPT, UPT, -UR6, URZ, URZ ;  /* 0x000000ff06067290 */ /* 0x000fd8000fffe1ff */
.L_x_758:
[----:B------:R-:W0:Y:S01]  /*0a10*/  LDS R4, [UR4] ;  /* 0x00000004ff047984 */ /* 0x000e220008000800 */
[----:B------:R-:W-:Y:S02]  /*0a20*/  UIADD3 UR6, UPT, UPT, UR6, 0x1, URZ ;  /* 0x0000000106067890 */ /* 0x000fe4000fffe0ff */
[----:B------:R-:W-:Y:S02]  /*0a30*/  UIADD3 UR4, UPT, UPT, UR4, 0x80, URZ ;  /* 0x0000008004047890 */ /* 0x000fe4000fffe0ff */
[----:B------:R-:W-:Y:S01]  /*0a40*/  UISETP.NE.AND UP0, UPT, UR6, URZ, UPT ;  /* 0x000000ff0600728c */ /* 0x000fe2000bf05270 */
[----:B0-----:R-:W-:-:S08]  /*0a50*/  FADD R3, R4, R3 ;  /* 0x0000000304037221 */ /* 0x001fd00000000000 */
[----:B------:R-:W-:Y:S05]  /*0a60*/  BRA.U UP0, `(.L_x_758) ;  /* 0xfffffffd00e87547 */ /* 0x000fea000b83ffff */
.L_x_755:
[----:B------:R0:W-:Y:S02]  /*0a70*/  STS [UR5], R3 ;  /* 0x00000003ff007988 */ /* 0x0001e40008000805 */
.L_x_752:
[----:B------:R-:W-:Y:S05]  /*0a80*/  BSYNC.RECONVERGENT B0 ;  /* 0x0000000000007941 */ /* 0x000fea0003800200 */
.L_x_751:
        /* <DEDUP_REMOVED lines=8> */
.L_x_759:
        /* <DEDUP_REMOVED lines=15> */
.L_x_909:


//--------------------- .text._Z15reduceMultiPassILj1ELb1EEvPKfPfj --------------------------
	.section	.text._Z15reduceMultiPassILj1ELb1EEvPKfPfj,"ax",@progbits
	.align	128
        .global         _Z15reduceMultiPassILj1ELb1EEvPKfPfj
        .type           _Z15reduceMultiPassILj1ELb1EEvPKfPfj,@function
        .size           _Z15reduceMultiPassILj1ELb1EEvPKfPfj,(.L_x_910 - _Z15reduceMultiPassILj1ELb1EEvPKfPfj)
        .other          _Z15reduceMultiPassILj1ELb1EEvPKfPfj,@"STO_CUDA_ENTRY STV_DEFAULT"
_Z15reduceMultiPassILj1ELb1EEvPKfPfj:
.text._Z15reduceMultiPassILj1ELb1EEvPKfPfj:
        /* <DEDUP_REMOVED lines=8> */
[----:B-1----:R-:W-:-:S13]  /*0080*/  ISETP.GE.U32.AND P0, PT, R2, UR4, PT ;  /* 0x0000000402007c0c */ /* 0x002fda000bf06070 */
[----:B--2---:R-:W-:Y:S05]  /*0090*/  @P0 BRA `(.L_x_761) ;  /* 0x00000000002c0947 */ /* 0x004fea0003800000 */
[----:B------:R-:W0:Y:S01]  /*00a0*/  LDC R13, c[0x0][0x370] ;  /* 0x0000dc00ff0d7b82 */ /* 0x000e220000000800 */
[----:B------:R-:W-:-:S07]  /*00b0*/  MOV R8, RZ ;  /* 0x000000ff00087202 */ /* 0x000fce0000000f00 */
[----:B------:R-:W1:Y:S02]  /*00c0*/  LDC.64 R6, c[0x0][0x380] ;  /* 0x0000e000ff067b82 */ /* 0x000e640000000a00 */
.L_x_762:
[----:B-1----:R-:W-:-:S05]  /*00d0*/  IMAD.WIDE.U32 R4, R2, 0x4, R6 ;  /* 0x0000000402047825 */ /* 0x002fca00078e0006 */
[----:B------:R-:W2:Y:S04]  /*00e0*/  LDG.E R9, desc[UR10][R4.64] ;  /* 0x0000000a04097981 */ /* 0x000ea8000c1e1900 */
[----:B------:R-:W3:Y:S01]  /*00f0*/  LDG.E R11, desc[UR10][R4.64+0x4] ;  /* 0x0000040a040b7981 */ /* 0x000ee2000c1e1900 */
[----:B0-----:R-:W-:-:S04]  /*0100*/  LEA R2, R13, R2, 0x1 ;  /* 0x000000020d027211 */ /* 0x001fc800078e08ff */
[----:B------:R-:W-:Y:S01]  /*0110*/  ISETP.GE.U32.AND P0, PT, R2, UR4, PT ;  /* 0x0000000402007c0c */ /* 0x000fe2000bf06070 */
[----:B--2---:R-:W-:-:S04]  /*0120*/  FADD R8, R9, R8 ;  /* 0x0000000809087221 */ /* 0x004fc80000000000 */
[----:B---3--:R-:W-:-:S08]  /*0130*/  FADD R8, R8, R11 ;  /* 0x0000000b08087221 */ /* 0x008fd00000000000 */
[----:B------:R-:W-:Y:S05]  /*0140*/  @!P0 BRA `(.L_x_762) ;  /* 0xfffffffc00e08947 */ /* 0x000fea000383ffff */
.L_x_761:
[----:B------:R-:W-:Y:S05]  /*0150*/  BSYNC.RECONVERGENT B0 ;  /* 0x0000000000007941 */ /* 0x000fea0003800200 */
.L_x_760:
[----:B------:R-:W0:Y:S01]  /*0160*/  S2UR UR5, SR_CgaCtaId ;  /* 0x00000000000579c3 */ /* 0x000e220000008800 */
[C---:B------:R-:W-:Y:S01]  /*0170*/  LOP3.LUT R2, R3.reuse, 0x1f, RZ, 0xc0, !PT ;  /* 0x0000001f03027812 */ /* 0x040fe200078ec0ff */
[----:B------:R-:W-:Y:S01]  /*0180*/  UMOV UR4, 0x400 ;  /* 0x0000040000047882 */ /* 0x000fe20000000000 */
[----:B------:R-:W1:Y:S01]  /*0190*/  S2R R4, SR_TID.Y ;  /* 0x0000000000047919 */ /* 0x000e620000002200 */
[----:B------:R-:W2:Y:S01]  /*01a0*/  LDCU UR12, c[0x0][0x360] ;  /* 0x00006c00ff0c77ac */ /* 0x000ea20008000800 */
[C---:B------:R-:W-:Y:S01]  /*01b0*/  ISETP.GT.U32.AND P0, PT, R2.reuse, 0xf, PT ;  /* 0x0000000f0200780c */ /* 0x040fe20003f04070 */
[----:B------:R-:W-:Y:S01]  /*01c0*/  BSSY.RECONVERGENT B0, `(.L_x_763) ;  /* 0x0000086000007945 */ /* 0x000fe20003800200 */
[----:B------:R-:W-:Y:S01]  /*01d0*/  ISETP.GT.U32.AND P1, PT, R2, 0x7, PT ;  /* 0x000000070200780c */ /* 0x000fe20003f24070 */
[----:B------:R-:W1:Y:S01]  /*01e0*/  S2R R9, SR_TID.Z ;  /* 0x0000000000097919 */ /* 0x000e620000002300 */
[----:B0-----:R-:W-:Y:S01]  /*01f0*/  ULEA UR5, UR5, UR4, 0x18 ;  /* 0x0000000405057291 */ /* 0x001fe2000f8ec0ff */
[----:B------:R-:W1:Y:S05]  /*0200*/  LDCU UR4, c[0x0][0x364] ;  /* 0x00006c80ff0477ac */ /* 0x000e6a0008000800 */
[----:B------:R-:W-:-:S05]  /*0210*/  LEA R5, R3, UR5, 0x2 ;  /* 0x0000000503057c11 */ /* 0x000fca000f8e10ff */
[----:B------:R-:W-:Y:S01]  /*0220*/  STS [R5], R8 ;  /* 0x0000000805007388 */ /* 0x000fe20000000800 */
[----:B------:R-:W-:-:S03]  /*0230*/  NOP ;  /* 0x0000000000007918 */ /* 0x000fc60000000000 */
[----:B------:R-:W0:Y:S01]  /*0240*/  @!P0 LDS R7, [R5+0x40] ;  /* 0x0000400005078984 */ /* 0x000e220000000800 */
[----:B-1----:R-:W-:-:S04]  /*0250*/  IMAD R4, R9, UR4, R4 ;  /* 0x0000000409047c24 */ /* 0x002fc8000f8e0204 */
[----:B--2---:R-:W-:Y:S02]  /*0260*/  IMAD R4, R4, UR12, RZ ;  /* 0x0000000c04047c24 */ /* 0x004fe4000f8e02ff */
        /* <DEDUP_REMOVED lines=14> */
[----:B------:R-:W-:Y:S01]  /*0350*/  ISETP.NE.AND P0, PT, R2, RZ, PT ;  /* 0x000000ff0200720c */ /* 0x000fe20003f05270 */
[----:B0-----:R-:W-:-:S05]  /*0360*/  @!P1 FADD R8, R8, R7 ;  /* 0x0000000708089221 */ /* 0x001fca0000000000 */
[----:B------:R-:W-:Y:S01]  /*0370*/  @!P1 STS [R5], R8 ;  /* 0x0000000805009388 */ /* 0x000fe20000000800 */
[----:B------:R-:W-:-:S06]  /*0380*/  NOP ;  /* 0x0000000000007918 */ /* 0x000fcc0000000000 */
        /* <DEDUP_REMOVED lines=20> */
.L_x_766:
        /* <DEDUP_REMOVED lines=37> */
.L_x_765:
        /* <DEDUP_REMOVED lines=23> */
.L_x_768:
        /* <DEDUP_REMOVED lines=15> */
.L_x_769:
[----:B------:R-:W-:Y:S05]  /*0980*/  BRA.U !UP1, `(.L_x_767) ;  /* 0x0000000109207547 */ /* 0x000fea000b800000 */
[----:B------:R-:W-:Y:S02]  /*0990*/  ULEA UR4, UR4, UR5, 0x2 ;  /* 0x0000000504047291 */ /* 0x000fe4000f8e10ff */
[----:B------:R-:W-:-:S12]  /*09a0*/  UIADD3 UR6, UPT, UPT, -UR6, URZ, URZ ;  /* 0x000000ff06067290 */ /* 0x000fd8000fffe1ff */
.L_x_770:
[----:B------:R-:W0:Y:S01]  /*09b0*/  LDS R5, [UR4] ;  /* 0x00000004ff057984 */ /* 0x000e220008000800 */
[----:B------:R-:W-:Y:S02]  /*09c0*/  UIADD3 UR6, UPT, UPT, UR6, 0x1, URZ ;  /* 0x0000000106067890 */ /* 0x000fe4000fffe0ff */
[----:B------:R-:W-:Y:S02]  /*09d0*/  UIADD3 UR4, UPT, UPT, UR4, 0x80, URZ ;  /* 0x0000008004047890 */ /* 0x000fe4000fffe0ff */
[----:B------:R-:W-:Y:S01]  /*09e0*/  UISETP.NE.AND UP0, UPT, UR6, URZ, UPT ;  /* 0x000000ff0600728c */ /* 0x000fe2000bf05270 */
[----:B0-----:R-:W-:-:S08]  /*09f0*/  FADD R2, R5, R2 ;  /* 0x0000000205027221 */ /* 0x001fd00000000000 */
[----:B------:R-:W-:Y:S05]  /*0a00*/  BRA.U UP0, `(.L_x_770) ;  /* 0xfffffffd00e87547 */ /* 0x000fea000b83ffff */
.L_x_767:
[----:B------:R0:W-:Y:S02]  /*0a10*/  STS [UR5], R2 ;  /* 0x00000002ff007988 */ /* 0x0001e40008000805 */
.L_x_764:
[----:B------:R-:W-:Y:S05]  /*0a20*/  BSYNC.RECONVERGENT B0 ;  /* 0x0000000000007941 */ /* 0x000fea0003800200 */
.L_x_763:
        /* <DEDUP_REMOVED lines=8> */
.L_x_771:
        /* <DEDUP_REMOVED lines=13> */
.L_x_910:


//--------------------- .text._Z15reduceMultiPassILj2ELb1EEvPKfPfj --------------------------
	.section	.text._Z15reduceMultiPassILj2ELb1EEvPKfPfj,"ax",@progbits
	.align	128
        .global         _Z15reduceMultiPassILj2ELb1EEvPKfPfj
        .type           _Z15reduceMultiPassILj2ELb1EEvPKfPfj,@function
        .size           _Z15reduceMultiPassILj2ELb1EEvPKfPfj,(.L_x_911 - _Z15reduceMultiPassILj2ELb1EEvPKfPfj)
        .other          _Z15reduceMultiPassILj2ELb1EEvPKfPfj,@"STO_CUDA_ENTRY STV_DEFAULT"
_Z15reduceMultiPassILj2ELb1EEvPKfPfj:
.text._Z15reduceMultiPassILj2ELb1EEvPKfPfj:
        /* <DEDUP_REMOVED lines=13> */
.L_x_774:
[C---:B------:R-:W-:Y:S01]  /*00d0*/  IADD3 R7, PT, PT, R2.reuse, 0x2, RZ ;  /* 0x0000000202077810 */ /* 0x040fe20007ffe0ff */
[----:B-1----:R-:W-:-:S04]  /*00e0*/  IMAD.WIDE.U32 R4, R2, 0x4, R8 ;  /* 0x0000000402047825 */ /* 0x002fc800078e0008 */
[----:B------:R-:W-:Y:S02]  /*00f0*/  IMAD.WIDE.U32 R6, R7, 0x4, R8 ;  /* 0x0000000407067825 */ /* 0x000fe400078e0008 */
[----:B------:R-:W2:Y:S04]  /*0100*/  LDG.E R5, desc[UR10][R4.64] ;  /* 0x0000000a04057981 */ /* 0x000ea8000c1e1900 */
[----:B------:R-:W3:Y:S01]  /*0110*/  LDG.E R7, desc[UR10][R6.64] ;  /* 0x0000000a06077981 */ /* 0x000ee2000c1e1900 */
[----:B0-----:R-:W-:-:S04]  /*0120*/  LEA R2, R11, R2, 0x2 ;  /* 0x000000020b027211 */ /* 0x001fc800078e10ff */
[----:B------:R-:W-:Y:S01]  /*0130*/  ISETP.GE.U32.AND P0, PT, R2, UR4, PT ;  /* 0x0000000402007c0c */ /* 0x000fe2000bf06070 */
[----:B--2---:R-:W-:-:S04]  /*0140*/  FADD R10, R5, R10 ;  /* 0x0000000a050a7221 */ /* 0x004fc80000000000 */
[----:B---3--:R-:W-:-:S08]  /*0150*/  FADD R10, R10, R7 ;  /* 0x000000070a0a7221 */ /* 0x008fd00000000000 */
[----:B------:R-:W-:Y:S05]  /*0160*/  @!P0 BRA `(.L_x_774) ;  /* 0xfffffffc00d88947 */ /* 0x000fea000383ffff */
.L_x_773:
[----:B------:R-:W-:Y:S05]  /*0170*/  BSYNC.RECONVERGENT B0 ;  /* 0x0000000000007941 */ /* 0x000fea0003800200 */
.L_x_772:
        /* <DEDUP_REMOVED lines=55> */
.L_x_778:
        /* <DEDUP_REMOVED lines=37> */
.L_x_777:
        /* <DEDUP_REMOVED lines=23> */
.L_x_780:
        /* <DEDUP_REMOVED lines=15> */
.L_x_781:
[----:B------:R-:W-:Y:S05]  /*09a0*/  BRA.U !UP1, `(.L_x_779) ;  /* 0x0000000109207547 */ /* 0x000fea000b800000 */
[----:B------:R-:W-:Y:S02]  /*09b0*/  ULEA UR4, UR4, UR5, 0x2 ;  /* 0x0000000504047291 */ /* 0x000fe4000f8e10ff */
[----:B------:R-:W-:-:S12]  /*09c0*/  UIADD3 UR6, UPT, UPT, -UR6, URZ, URZ ;  /* 0x000000ff06067290 */ /* 0x000fd8000fffe1ff */
.L_x_782:
[----:B------:R-:W0:Y:S01]  /*09d0*/  LDS R5, [UR4] ;  /* 0x00000004ff057984 */ /* 0x000e220008000800 */
[----:B------:R-:W-:Y:S02]  /*09e0*/  UIADD3 UR6, UPT, UPT, UR6, 0x1, URZ ;  /* 0x0000000106067890 */ /* 0x000fe4000fffe0ff */
[----:B------:R-:W-:Y:S02]  /*09f0*/  UIADD3 UR4, UPT, UPT, UR4, 0x80, URZ ;  /* 0x0000008004047890 */ /* 0x000fe4000fffe0ff */
[----:B------:R-:W-:Y:S01]  /*0a00*/  UISETP.NE.AND UP0, UPT, UR6, URZ, UPT ;  /* 0x000000ff0600728c */ /* 0x000fe2000bf05270 */
[----:B0-----:R-:W-:-:S08]  /*0a10*/  FADD R2, R5, R2 ;  /* 0x0000000205027221 */ /* 0x001fd00000000000 */
[----:B------:R-:W-:Y:S05]  /*0a20*/  BRA.U UP0, `(.L_x_782) ;  /* 0xfffffffd00e87547 */ /* 0x000fea000b83ffff */
.L_x_779:
[----:B------:R0:W-:Y:S02]  /*0a30*/  STS [UR5], R2 ;  /* 0x00000002ff007988 */ /* 0x0001e40008000805 */
.L_x_776:
[----:B------:R-:W-:Y:S05]  /*0a40*/  BSYNC.RECONVERGENT B0 ;  /* 0x0000000000007941 */ /* 0x000fea0003800200 */
.L_x_775:
        /* <DEDUP_REMOVED lines=8> */
.L_x_783:
        /* <DEDUP_REMOVED lines=11> */
.L_x_911:


//--------------------- .text._Z15reduceMultiPassILj4ELb1EEvPKfPfj --------------------------
	.section	.text._Z15reduceMultiPassILj4ELb1EEvPKfPfj,"ax",@progbits
	.align	128
        .global         _Z15reduceMultiPassILj4ELb1EEvPKfPfj
        .type           _Z15reduceMultiPassILj4ELb1EEvPKfPfj,@function
        .size           _Z15reduceMultiPassILj4ELb1EEvPKfPfj,(.L_x_912 - _Z15reduceMultiPassILj4ELb1EEvPKfPfj)
        .other          _Z15reduceMultiPassILj4ELb1EEvPKfPfj,@"STO_CUDA_ENTRY STV_DEFAULT"
_Z15reduceMultiPassILj4ELb1EEvPKfPfj:
.text._Z15reduceMultiPassILj4ELb1EEvPKfPfj:
        /* <DEDUP_REMOVED lines=13> */
.L_x_786:
        /* <DEDUP_REMOVED lines=10> */
.L_x_785:
[----:B------:R-:W-:Y:S05]  /*0170*/  BSYNC.RECONVERGENT B0 ;  /* 0x0000000000007941 */ /* 0x000fea0003800200 */
.L_x_784:
        /* <DEDUP_REMOVED lines=55> */
.L_x_790:
        /* <DEDUP_REMOVED lines=37> */
.L_x_789:
        /* <DEDUP_REMOVED lines=23> */
.L_x_792:
        /* <DEDUP_REMOVED lines=15> */
.L_x_793:
[----:B------:R-:W-:Y:S05]  /*09a0*/  BRA.U !UP1, `(.L_x_791) ;  /* 0x0000000109207547 */ /* 0x000fea000b800000 */
[----:B------:R-:W-:Y:S02]  /*09b0*/  ULEA UR4, UR4, UR5, 0x2 ;  /* 0x0000000504047291 */ /* 0x000fe4000f8e10ff */
[----:B------:R-:W-:-:S12]  /*09c0*/  UIADD3 UR6, UPT, UPT, -UR6, URZ, URZ ;  /* 0x000000ff06067290 */ /* 0x000fd8000fffe1ff */
.L_x_794:
[----:B------:R-:W0:Y:S01]  /*09d0*/  LDS R5, [UR4] ;  /* 0x00000004ff057984 */ /* 0x000e220008000800 */
[----:B------:R-:W-:Y:S02]  /*09e0*/  UIADD3 UR6, UPT, UPT, UR6, 0x1, URZ ;  /* 0x0000000106067890 */ /* 0x000fe4000fffe0ff */
[----:B------:R-:W-:Y:S02]  /*09f0*/  UIADD3 UR4, UPT, UPT, UR4, 0x80, URZ ;  /* 0x0000008004047890 */ /* 0x000fe4000fffe0ff */
[----:B------:R-:W-:Y:S01]  /*0a00*/  UISETP.NE.AND UP0, UPT, UR6, URZ, UPT ;  /* 0x000000ff0600728c */ /* 0x000fe2000bf05270 */
[----:B0-----:R-:W-:-:S08]  /*0a10*/  FADD R2, R5, R2 ;  /* 0x0000000205027221 */ /* 0x001fd00000000000 */
[----:B------:R-:W-:Y:S05]  /*0a20*/  BRA.U UP0, `(.L_x_794) ;  /* 0xfffffffd00e87547 */ /* 0x000fea000b83ffff */
.L_x_791:
[----:B------:R0:W-:Y:S02]  /*0a30*/  STS [UR5], R2 ;  /* 0x00000002ff007988 */ /* 0x0001e40008000805 */
.L_x_788:
[----:B------:R-:W-:Y:S05]  /*0a40*/  BSYNC.RECONVERGENT B0 ;  /* 0x0000000000007941 */ /* 0x000fea0003800200 */
.L_x_787:
        /* <DEDUP_REMOVED lines=8> */
.L_x_795:
        /* <DEDUP_REMOVED lines=11> */
.L_x_912:


//--------------------- .text._Z15reduceMultiPassILj8ELb1EEvPKfPfj --------------------------
	.section	.text._Z15reduceMultiPassILj8ELb1EEvPKfPfj,"ax",@progbits
	.align	128
        .global         _Z15reduceMultiPassILj8ELb1EEvPKfPfj
        .type           _Z15reduceMultiPassILj8ELb1EEvPKfPfj,@function
        .size           _Z15reduceMultiPassILj8ELb1EEvPKfPfj,(.L_x_913 - _Z15reduceMultiPassILj8ELb1EEvPKfPfj)
        .other          _Z15reduceMultiPassILj8ELb1EEvPKfPfj,@"STO_CUDA_ENTRY STV_DEFAULT"
_Z15reduceMultiPassILj8ELb1EEvPKfPfj:
.text._Z15reduceMultiPassILj8ELb1EEvPKfPfj:
        /* <DEDUP_REMOVED lines=13> */
.L_x_798:
        /* <DEDUP_REMOVED lines=10> */
.L_x_797:
[----:B------:R-:W-:Y:S05]  /*0170*/  BSYNC.RECONVERGENT B0 ;  /* 0x0000000000007941 */ /* 0x000fea0003800200 */
.L_x_796:
        /* <DEDUP_REMOVED lines=55> */
.L_x_802:
        /* <DEDUP_REMOVED lines=37> */
.L_x_801:
        /* <DEDUP_REMOVED lines=23> */
.L_x_804:
        /* <DEDUP_REMOVED lines=15> */
.L_x_805:
[----:B------:R-:W-:Y:S05]  /*09a0*/  BRA.U !UP1, `(.L_x_803) ;  /* 0x0000000109207547 */ /* 0x000fea000b800000 */
[----:B------:R-:W-:Y:S02]  /*09b0*/  ULEA UR4, UR4, UR5, 0x2 ;  /* 0x0000000504047291 */ /* 0x000fe4000f8e10ff */
[----:B------:R-:W-:-:S12]  /*09c0*/  UIADD3 UR6, UPT, UPT, -UR6, URZ, URZ ;  /* 0x000000ff06067290 */ /* 0x000fd8000fffe1ff */
.L_x_806:
[----:B------:R-:W0:Y:S01]  /*09d0*/  LDS R5, [UR4] ;  /* 0x00000004ff057984 */ /* 0x000e220008000800 */
[----:B------:R-:W-:Y:S02]  /*09e0*/  UIADD3 UR6, UPT, UPT, UR6, 0x1, URZ ;  /* 0x0000000106067890 */ /* 0x000fe4000fffe0ff */
[----:B------:R-:W-:Y:S02]  /*09f0*/  UIADD3 UR4, UPT, UPT, UR4, 0x80, URZ ;  /* 0x0000008004047890 */ /* 0x000fe4000fffe0ff */
[----:B------:R-:W-:Y:S01]  /*0a00*/  UISETP.NE.AND UP0, UPT, UR6, URZ, UPT ;  /* 0x000000ff0600728c */ /* 0x000fe2000bf05270 */
[----:B0-----:R-:W-:-:S08]  /*0a10*/  FADD R2, R5, R2 ;  /* 0x0000000205027221 */ /* 0x001fd00000000000 */
[----:B------:R-:W-:Y:S05]  /*0a20*/  BRA.U UP0, `(.L_x_806) ;  /* 0xfffffffd00e87547 */ /* 0x000fea000b83ffff */
.L_x_803:
[----:B------:R0:W-:Y:S02]  /*0a30*/  STS [UR5], R2 ;  /* 0x00000002ff007988 */ /* 0x0001e40008000805 */
.L_x_800:
[----:B------:R-:W-:Y:S05]  /*0a40*/  BSYNC.RECONVERGENT B0 ;  /* 0x0000000000007941 */ /* 0x000fea0003800200 */
.L_x_799:
        /* <DEDUP_REMOVED lines=8> */
.L_x_807:
        /* <DEDUP_REMOVED lines=11> */
.L_x_913:


//--------------------- .text._Z15reduceMultiPassILj16ELb1EEvPKfPfj --------------------------
	.section	.text._Z15reduceMultiPassILj16ELb1EEvPKfPfj,"ax",@progbits
	.align	128
        .global         _Z15reduceMultiPassILj16ELb1EEvPKfPfj
        .type           _Z15reduceMultiPassILj16ELb1EEvPKfPfj,@function
        .size           _Z15reduceMultiPassILj16ELb1EEvPKfPfj,(.L_x_914 - _Z15reduceMultiPassILj16ELb1EEvPKfPfj)
        .other          _Z15reduceMultiPassILj16ELb1EEvPKfPfj,@"STO_CUDA_ENTRY STV_DEFAULT"
_Z15reduceMultiPassILj16ELb1EEvPKfPfj:
.text._Z15reduceMultiPassILj16ELb1EEvPKfPfj:
        /* <DEDUP_REMOVED lines=13> */
.L_x_810:
        /* <DEDUP_REMOVED lines=10> */
.L_x_809:
[----:B------:R-:W-:Y:S05]  /*0170*/  BSYNC.RECONVERGENT B0 ;  /* 0x0000000000007941 */ /* 0x000fea0003800200 */
.L_x_808:
        /* <DEDUP_REMOVED lines=55> */
.L_x_814:
        /* <DEDUP_REMOVED lines=37> */
.L_x_813:
        /* <DEDUP_REMOVED lines=23> */
.L_x_816:
        /* <DEDUP_REMOVED lines=15> */
.L_x_817:
[----:B------:R-:W-:Y:S05]  /*09a0*/  BRA.U !UP1, `(.L_x_815) ;  /* 0x0000000109207547 */ /* 0x000fea000b800000 */
[----:B------:R-:W-:Y:S02]  /*09b0*/  ULEA UR4, UR4, UR5, 0x2 ;  /* 0x0000000504047291 */ /* 0x000fe4000f8e10ff */
[----:B------:R-:W-:-:S12]  /*09c0*/  UIADD3 UR6, UPT, UPT, -UR6, URZ, URZ ;  /* 0x000000ff06067290 */ /* 0x000fd8000fffe1ff */
.L_x_818:
[----:B------:R-:W0:Y:S01]  /*09d0*/  LDS R5, [UR4] ;  /* 0x00000004ff057984 */ /* 0x000e220008000800 */
[----:B------:R-:W-:Y:S02]  /*09e0*/  UIADD3 UR6, UPT, UPT, UR6, 0x1, URZ ;  /* 0x0000000106067890 */ /* 0x000fe4000fffe0ff */
[----:B------:R-:W-:Y:S02]  /*09f0*/  UIADD3 UR4, UPT, UPT, UR4, 0x80, URZ ;  /* 0x0000008004047890 */ /* 0x000fe4000fffe0ff */
[----:B------:R-:W-:Y:S01]  /*0a00*/  UISETP.NE.AND UP0, UPT, UR6, URZ, UPT ;  /* 0x000000ff0600728c */ /* 0x000fe2000bf05270 */
[----:B0-----:R-:W-:-:S08]  /*0a10*/  FADD R2, R5, R2 ;  /* 0x0000000205027221 */ /* 0x001fd00000000000 */
[----:B------:R-:W-:Y:S05]  /*0a20*/  BRA.U UP0, `(.L_x_818) ;  /* 0xfffffffd00e87547 */ /* 0x000fea000b83ffff */
.L_x_815:
[----:B------:R0:W-:Y:S02]  /*0a30*/  STS [UR5], R2 ;  /* 0x00000002ff007988 */ /* 0x0001e40008000805 */
.L_x_812:
[----:B------:R-:W-:Y:S05]  /*0a40*/  BSYNC.RECONVERGENT B0 ;  /* 0x0000000000007941 */ /* 0x000fea0003800200 */
.L_x_811:
        /* <DEDUP_REMOVED lines=8> */
.L_x_819:
        /* <DEDUP_REMOVED lines=11> */
.L_x_914:


//--------------------- .text._Z15reduceMultiPassILj32ELb1EEvPKfPfj --------------------------
	.section	.text._Z15reduceMultiPassILj32ELb1EEvPKfPfj,"ax",@progbits
	.align	128
        .global         _Z15reduceMultiPassILj32ELb1EEvPKfPfj
        .type           _Z15reduceMultiPassILj32ELb1EEvPKfPfj,@function
        .size           _Z15reduceMultiPassILj32ELb1EEvPKfPfj,(.L_x_915 - _Z15reduceMultiPassILj32ELb1EEvPKfPfj)
        .other          _Z15reduceMultiPassILj32ELb1EEvPKfPfj,@"STO_CUDA_ENTRY STV_DEFAULT"
_Z15reduceMultiPassILj32ELb1EEvPKfPfj:
.text._Z15reduceMultiPassILj32ELb1EEvPKfPfj:
        /* <DEDUP_REMOVED lines=13> */
.L_x_822:
        /* <DEDUP_REMOVED lines=10> */
.L_x_821:
[----:B------:R-:W-:Y:S05]  /*0170*/  BSYNC.RECONVERGENT B0 ;  /* 0x0000000000007941 */ /* 0x000fea0003800200 */
.L_x_820:
        /* <DEDUP_REMOVED lines=55> */
.L_x_826:
        /* <DEDUP_REMOVED lines=37> */
.L_x_825:
        /* <DEDUP_REMOVED lines=23> */
.L_x_828:
        /* <DEDUP_REMOVED lines=15> */
.L_x_829:
[----:B------:R-:W-:Y:S05]  /*09a0*/  BRA.U !UP1, `(.L_x_827) ;  /* 0x0000000109207547 */ /* 0x000fea000b800000 */
[----:B------:R-:W-:Y:S02]  /*09b0*/  ULEA UR4, UR4, UR5, 0x2 ;  /* 0x0000000504047291 */ /* 0x000fe4000f8e10ff */
[----:B------:R-:W-:-:S12]  /*09c0*/  UIADD3 UR6, UPT, UPT, -UR6, URZ, URZ ;  /* 0x000000ff06067290 */ /* 0x000fd8000fffe1ff */
.L_x_830:
[----:B------:R-:W0:Y:S01]  /*09d0*/  LDS R5, [UR4] ;  /* 0x00000004ff057984 */ /* 0x000e220008000800 */
[----:B------:R-:W-:Y:S02]  /*09e0*/  UIADD3 UR6, UPT, UPT, UR6, 0x1, URZ ;  /* 0x0000000106067890 */ /* 0x000fe4000fffe0ff */
[----:B------:R-:W-:Y:S02]  /*09f0*/  UIADD3 UR4, UPT, UPT, UR4, 0x80, URZ ;  /* 0x0000008004047890 */ /* 0x000fe4000fffe0ff */
[----:B------:R-:W-:Y:S01]  /*0a00*/  UISETP.NE.AND UP0, UPT, UR6, URZ, UPT ;  /* 0x000000ff0600728c */ /* 0x000fe2000bf05270 */
[----:B0-----:R-:W-:-:S08]  /*0a10*/  FADD R2, R5, R2 ;  /* 0x0000000205027221 */ /* 0x001fd00000000000 */
[----:B------:R-:W-:Y:S05]  /*0a20*/  BRA.U UP0, `(.L_x_830) ;  /* 0xfffffffd00e87547 */ /* 0x000fea000b83ffff */
.L_x_827:
[----:B------:R0:W-:Y:S02]  /*0a30*/  STS [UR5], R2 ;  /* 0x00000002ff007988 */ /* 0x0001e40008000805 */
.L_x_824:
[----:B------:R-:W-:Y:S05]  /*0a40*/  BSYNC.RECONVERGENT B0 ;  /* 0x0000000000007941 */ /* 0x000fea0003800200 */
.L_x_823:
        /* <DEDUP_REMOVED lines=8> */
.L_x_831:
        /* <DEDUP_REMOVED lines=11> */
.L_x_915:


//--------------------- .text._Z15reduceMultiPassILj64ELb1EEvPKfPfj --------------------------
	.section	.text._Z15reduceMultiPassILj64ELb1EEvPKfPfj,"ax",@progbits
	.align	128
        .global         _Z15reduceMultiPassILj64ELb1EEvPKfPfj
        .type           _Z15reduceMultiPassILj64ELb1EEvPKfPfj,@function
        .size           _Z15reduceMultiPassILj64ELb1EEvPKfPfj,(.L_x_916 - _Z15reduceMultiPassILj64ELb1EEvPKfPfj)
        .other          _Z15reduceMultiPassILj64ELb1EEvPKfPfj,@"STO_CUDA_ENTRY STV_DEFAULT"
_Z15reduceMultiPassILj64ELb1EEvPKfPfj:
.text._Z15reduceMultiPassILj64ELb1EEvPKfPfj:
        /* <DEDUP_REMOVED lines=13> */
.L_x_834:
        /* <DEDUP_REMOVED lines=10> */
.L_x_833:
[----:B------:R-:W-:Y:S05]  /*0170*/  BSYNC.RECONVERGENT B0 ;  /* 0x0000000000007941 */ /* 0x000fea0003800200 */
.L_x_832:
        /* <DEDUP_REMOVED lines=55> */
.L_x_838:
        /* <DEDUP_REMOVED lines=37> */
.L_x_837:
        /* <DEDUP_REMOVED lines=23> */
.L_x_840:
        /* <DEDUP_REMOVED lines=15> */
.L_x_841:
[----:B------:R-:W-:Y:S05]  /*09a0*/  BRA.U !UP1, `(.L_x_839) ;  /* 0x0000000109207547 */ /* 0x000fea000b800000 */
[----:B------:R-:W-:Y:S02]  /*09b0*/  ULEA UR4, UR4, UR5, 0x2 ;  /* 0x0000000504047291 */ /* 0x000fe4000f8e10ff */
[----:B------:R-:W-:-:S12]  /*09c0*/  UIADD3 UR6, UPT, UPT, -UR6, URZ, URZ ;  /* 0x000000ff06067290 */ /* 0x000fd8000fffe1ff */
.L_x_842:
[----:B------:R-:W0:Y:S01]  /*09d0*/  LDS R5, [UR4] ;  /* 0x00000004ff057984 */ /* 0x000e220008000800 */
[----:B------:R-:W-:Y:S02]  /*09e0*/  UIADD3 UR6, UPT, UPT, UR6, 0x1, URZ ;  /* 0x0000000106067890 */ /* 0x000fe4000fffe0ff */
[----:B------:R-:W-:Y:S02]  /*09f0*/  UIADD3 UR4, UPT, UPT, UR4, 0x80, URZ ;  /* 0x0000008004047890 */ /* 0x000fe4000fffe0ff */
[----:B------:R-:W-:Y:S01]  /*0a00*/  UISETP.NE.AND UP0, UPT, UR6, URZ, UPT ;  /* 0x000000ff0600728c */ /* 0x000fe2000bf05270 */
[----:B0-----:R-:W-:-:S08]  /*0a10*/  FADD R2, R5, R2 ;  /* 0x0000000205027221 */ /* 0x001fd00000000000 */
[----:B------:R-:W-:Y:S05]  /*0a20*/  BRA.U UP0, `(.L_x_842) ;  /* 0xfffffffd00e87547 */ /* 0x000fea000b83ffff */
.L_x_839:
[----:B------:R0:W-:Y:S02]  /*0a30*/  STS [UR5], R2 ;  /* 0x00000002ff007988 */ /* 0x0001e40008000805 */
.L_x_836:
[----:B------:R-:W-:Y:S05]  /*0a40*/  BSYNC.RECONVERGENT B0 ;  /* 0x0000000000007941 */ /* 0x000fea0003800200 */
.L_x_835:
        /* <DEDUP_REMOVED lines=8> */
.L_x_843:
        /* <DEDUP_REMOVED lines=11> */
.L_x_916:


//--------------------- .text._Z15reduceMultiPassILj128ELb1EEvPKfPfj --------------------------
	.section	.text._Z15reduceMultiPassILj128ELb1EEvPKfPfj,"ax",@progbits
	.align	128
        .global         _Z15reduceMultiPassILj128ELb1EEvPKfPfj
        .type           _Z15reduceMultiPassILj128ELb1EEvPKfPfj,@function
        .size           _Z15reduceMultiPassILj128ELb1EEvPKfPfj,(.L_x_917 - _Z15reduceMultiPassILj128ELb1EEvPKfPfj)
        .other          _Z15reduceMultiPassILj128ELb1EEvPKfPfj,@"STO_CUDA_ENTRY STV_DEFAULT"
_Z15reduceMultiPassILj128ELb1EEvPKfPfj:
.text._Z15reduceMultiPassILj128ELb1EEvPKfPfj:
        /* <DEDUP_REMOVED lines=13> */
.L_x_846:
        /* <DEDUP_REMOVED lines=10> */
.L_x_845:
[----:B------:R-:W-:Y:S05]  /*0170*/  BSYNC.RECONVERGENT B0 ;  /* 0x0000000000007941 */ /* 0x000fea0003800200 */
.L_x_844:
        /* <DEDUP_REMOVED lines=55> */
.L_x_850:
        /* <DEDUP_REMOVED lines=37> */
.L_x_849:
        /* <DEDUP_REMOVED lines=23> */
.L_x_852:
        /* <DEDUP_REMOVED lines=15> */
.L_x_853:
[----:B------:R-:W-:Y:S05]  /*09a0*/  BRA.U !UP1, `(.L_x_851) ;  /* 0x0000000109207547 */ /* 0x000fea000b800000 */
[----:B------:R-:W-:Y:S02]  /*09b0*/  ULEA UR4, UR4, UR5, 0x2 ;  /* 0x0000000504047291 */ /* 0x000fe4000f8e10ff */
[----:B------:R-:W-:-:S12]  /*09c0*/  UIADD3 UR6, UPT, UPT, -UR6, URZ, URZ ;  /* 0x000000ff06067290 */ /* 0x000fd8000fffe1ff */
.L_x_854:
[----:B------:R-:W0:Y:S01]  /*09d0*/  LDS R5, [UR4] ;  /* 0x00000004ff057984 */ /* 0x000e220008000800 */
[----:B------:R-:W-:Y:S02]  /*09e0*/  UIADD3 UR6, UPT, UPT, UR6, 0x1, URZ ;  /* 0x0000000106067890 */ /* 0x000fe4000fffe0ff */
[----:B------:R-:W-:Y:S02]  /*09f0*/  UIADD3 UR4, UPT, UPT, UR4, 0x80, URZ ;  /* 0x0000008004047890 */ /* 0x000fe4000fffe0ff */
[----:B------:R-:W-:Y:S01]  /*0a00*/  UISETP.NE.AND UP0, UPT, UR6, URZ, UPT ;  /* 0x000000ff0600728c */ /* 0x000fe2000bf05270 */
[----:B0-----:R-:W-:-:S08]  /*0a10*/  FADD R2, R5, R2 ;  /* 0x0000000205027221 */ /* 0x001fd00000000000 */
[----:B------:R-:W-:Y:S05]  /*0a20*/  BRA.U UP0, `(.L_x_854) ;  /* 0xfffffffd00e87547 */ /* 0x000fea000b83ffff */
.L_x_851:
[----:B------:R0:W-:Y:S02]  /*0a30*/  STS [UR5], R2 ;  /* 0x00000002ff007988 */ /* 0x0001e40008000805 */
.L_x_848:
[----:B------:R-:W-:Y:S05]  /*0a40*/  BSYNC.RECONVERGENT B0 ;  /* 0x0000000000007941 */ /* 0x000fea0003800200 */
.L_x_847:
        /* <DEDUP_REMOVED lines=8> */
.L_x_855:
        /* <DEDUP_REMOVED lines=11> */
.L_x_917:


//--------------------- .text._Z15reduceMultiPassILj256ELb1EEvPKfPfj --------------------------
	.section	.text._Z15reduceMultiPassILj256ELb1EEvPKfPfj,"ax",@progbits
	.align	128
        .global         _Z15reduceMultiPassILj256ELb1EEvPKfPfj
        .type           _Z15reduceMultiPassILj256ELb1EEvPKfPfj,@function
        .size           _Z15reduceMultiPassILj256ELb1EEvPKfPfj,(.L_x_918 - _Z15reduceMultiPassILj256ELb1EEvPKfPfj)
        .other          _Z15reduceMultiPassILj256ELb1EEvPKfPfj,@"STO_CUDA_ENTRY STV_DEFAULT"
_Z15reduceMultiPassILj256ELb1EEvPKfPfj:
.text._Z15reduceMultiPassILj256ELb1EEvPKfPfj:
        /* <DEDUP_REMOVED lines=13> */
.L_x_858:
        /* <DEDUP_REMOVED lines=10> */
.L_x_857:
[----:B------:R-:W-:Y:S05]  /*0170*/  BSYNC.RECONVERGENT B0 ;  /* 0x0000000000007941 */ /* 0x000fea0003800200 */
.L_x_856:
        /* <DEDUP_REMOVED lines=55> */
.L_x_862:
        /* <DEDUP_REMOVED lines=37> */
.L_x_861:
        /* <DEDUP_REMOVED lines=23> */
.L_x_864:
        /* <DEDUP_REMOVED lines=15> */
.L_x_865:
[----:B------:R-:W-:Y:S05]  /*09a0*/  BRA.U !UP1, `(.L_x_863) ;  /* 0x0000000109207547 */ /* 0x000fea000b800000 */
[----:B------:R-:W-:Y:S02]  /*09b0*/  ULEA UR4, UR4, UR5, 0x2 ;  /* 0x0000000504047291 */ /* 0x000fe4000f8e10ff */
[----:B------:R-:W-:-:S12]  /*09c0*/  UIADD3 UR6, UPT, UPT, -UR6, URZ, URZ ;  /* 0x000000ff06067290 */ /* 0x000fd8000fffe1ff */
.L_x_866:
[----:B------:R-:W0:Y:S01]  /*09d0*/  LDS R5, [UR4] ;  /* 0x00000004ff057984 */ /* 0x000e220008000800 */
[----:B------:R-:W-:Y:S02]  /*09e0*/  UIADD3 UR6, UPT, UPT, UR6, 0x1, URZ ;  /* 0x0000000106067890 */ /* 0x000fe4000fffe0ff */
[----:B------:R-:W-:Y:S02]  /*09f0*/  UIADD3 UR4, UPT, UPT, UR4, 0x80, URZ ;  /* 0x0000008004047890 */ /* 0x000fe4000fffe0ff */
[----:B------:R-:W-:Y:S01]  /*0a00*/  UISETP.NE.AND UP0, UPT, UR6, URZ, UPT ;  /* 0x000000ff0600728c */ /* 0x000fe2000bf05270 */
[----:B0-----:R-:W-:-:S08]  /*0a10*/  FADD R2, R5, R2 ;  /* 0x0000000205027221 */ /* 0x001fd00000000000 */
[----:B------:R-:W-:Y:S05]  /*0a20*/  BRA.U UP0, `(.L_x_866) ;  /* 0xfffffffd00e87547 */ /* 0x000fea000b83ffff */
.L_x_863:
[----:B------:R0:W-:Y:S02]  /*0a30*/  STS [UR5], R2 ;  /* 0x00000002ff007988 */ /* 0x0001e40008000805 */
.L_x_860:
[----:B------:R-:W-:Y:S05]  /*0a40*/  BSYNC.RECONVERGENT B0 ;  /* 0x0000000000007941 */ /* 0x000fea0003800200 */
.L_x_859:
        /* <DEDUP_REMOVED lines=8> */
.L_x_867:
        /* <DEDUP_REMOVED lines=11> */
.L_x_918:


//--------------------- .text._Z15reduceMultiPassILj512ELb1EEvPKfPfj --------------------------
	.section	.text._Z15reduceMultiPassILj512ELb1EEvPKfPfj,"ax",@progbits
	.align	128
        .global         _Z15reduceMultiPassILj512ELb1EEvPKfPfj
        .type           _Z15reduceMultiPassILj512ELb1EEvPKfPfj,@function
        .size           _Z15reduceMultiPassILj512ELb1EEvPKfPfj,(.L_x_919 - _Z15reduceMultiPassILj512ELb1EEvPKfPfj)
        .other          _Z15reduceMultiPassILj512ELb1EEvPKfPfj,@"STO_CUDA_ENTRY STV_DEFAULT"
_Z15reduceMultiPassILj512ELb1EEvPKfPfj:
.text._Z15reduceMultiPassILj512ELb1EEvPKfPfj:
        /* <DEDUP_REMOVED lines=9> */
[----:B-1----:R-:W-:-:S13]  /*0090*/  ISETP.GE.U32.AND P0, PT, R3, UR4, PT ;  /* 0x0000000403007c0c */ /* 0x002fda000bf06070 */
[----:B---3--:R-:W-:Y:S05]  /*00a0*/  @P0 BRA `(.L_x_869) ;  /* 0x0000000000340947 */ /* 0x008fea0003800000 */
[----:B------:R-:W0:Y:S01]  /*00b0*/  LDC R12, c[0x0][0x370] ;  /* 0x0000dc00ff0c7b82 */ /* 0x000e220000000800 */
[----:B------:R-:W-:-:S07]  /*00c0*/  MOV R10, RZ ;  /* 0x000000ff000a7202 */ /* 0x000fce0000000f00 */
[----:B------:R-:W1:Y:S02]  /*00d0*/  LDC.64 R8, c[0x0][0x380] ;  /* 0x0000e000ff087b82 */ /* 0x000e640000000a00 */
.L_x_870:
        /* <DEDUP_REMOVED lines=10> */
.L_x_869:
[----:B------:R-:W-:Y:S05]  /*0180*/  BSYNC.RECONVERGENT B0 ;  /* 0x0000000000007941 */ /* 0x000fea0003800200 */
.L_x_868:
[----:B------:R-:W0:Y:S01]  /*0190*/  S2UR UR5, SR_CgaCtaId ;  /* 0x00000000000579c3 */ /* 0x000e220000008800 */
[----:B------:R-:W-:Y:S01]  /*01a0*/  LOP3.LUT R4, R2, 0x1f, RZ, 0xc0, !PT ;  /* 0x0000001f02047812 */ /* 0x000fe200078ec0ff */
        /* <DEDUP_REMOVED lines=32> */
[----:B0-----:R-:W-:Y:S01]  /*03b0*/  @!P0 FADD R4, R5, R10 ;  /* 0x0000000a05048221 */ /* 0x001fe20000000000 */
[----:B-1----:R-:W-:-:S04]  /*03c0*/  IMAD R5, R7, UR4, R6 ;  /* 0x0000000407057c24 */ /* 0x002fc8000f8e0206 */
[----:B--2---:R-:W-:Y:S01]  /*03d0*/  IMAD R5, R5, UR12, RZ ;  /* 0x0000000c05057c24 */ /* 0x004fe2000f8e02ff */
[----:B------:R0:W-:Y:S04]  /*03e0*/  @!P0 STS [R3], R4 ;  /* 0x0000000403008388 */ /* 0x0001e80000000800 */
        /* <DEDUP_REMOVED lines=17> */
.L_x_874:
        /* <DEDUP_REMOVED lines=37> */
.L_x_873:
        /* <DEDUP_REMOVED lines=23> */
.L_x_876:
        /* <DEDUP_REMOVED lines=15> */
.L_x_877:
[----:B------:R-:W-:Y:S05]  /*09b0*/  BRA.U !UP1, `(.L_x_875) ;  /* 0x0000000109207547 */ /* 0x000fea000b800000 */
[----:B------:R-:W-:Y:S02]  /*09c0*/  ULEA UR4, UR4, UR5, 0x2 ;  /* 0x0000000504047291 */ /* 0x000fe4000f8e10ff */
[----:B------:R-:W-:-:S12]  /*09d0*/  UIADD3 UR6, UPT, UPT, -UR6, URZ, URZ ;  /* 0x000000ff06067290 */ /* 0x000fd8000fffe1ff */
.L_x_878:
[----:B------:R-:W0:Y:S01]  /*09e0*/  LDS R4, [UR4] ;  /* 0x00000004ff047984 */ /* 0x000e220008000800 */
[----:B------:R-:W-:Y:S02]  /*09f0*/  UIADD3 UR6, UPT, UPT, UR6, 0x1, URZ ;  /* 0x0000000106067890 */ /* 0x000fe4000fffe0ff */
[----:B------:R-:W-:Y:S02]  /*0a00*/  UIADD3 UR4, UPT, UPT, UR4, 0x80, URZ ;  /* 0x0000008004047890 */ /* 0x000fe4000fffe0ff */
[----:B------:R-:W-:Y:S01]  /*0a10*/  UISETP.NE.AND UP0, UPT, UR6, URZ, UPT ;  /* 0x000000ff0600728c */ /* 0x000fe2000bf05270 */
[----:B0-----:R-:W-:-:S08]  /*0a20*/  FADD R3, R4, R3 ;  /* 0x0000000304037221 */ /* 0x001fd00000000000 */
[----:B------:R-:W-:Y:S05]  /*0a30*/  BRA.U UP0, `(.L_x_878) ;  /* 0xfffffffd00e87547 */ /* 0x000fea000b83ffff */
.L_x_875:
[----:B------:R0:W-:Y:S02]  /*0a40*/  STS [UR5], R3 ;  /* 0x00000003ff007988 */ /* 0x0001e40008000805 */
.L_x_872:
[----:B------:R-:W-:Y:S05]  /*0a50*/  BSYNC.RECONVERGENT B0 ;  /* 0x0000000000007941 */ /* 0x000fea0003800200 */
.L_x_871:
        /* <DEDUP_REMOVED lines=8> */
.L_x_879:
        /* <DEDUP_REMOVED lines=10> */
.L_x_919:


//--------------------- .nv.shared._Z16reduceSinglePassILj1ELb0EEvPKfPfj --------------------------
	.section	.nv.shared._Z16reduceSinglePassILj1ELb0EEvPKfPfj,"aw",@nobits
	.sectionflags	@""
	.align	16
.nv.shared._Z16reduceSinglePassILj1ELb0EEvPKfPfj:
	.zero		1040


//--------------------- .nv.shared.reserved.0     --------------------------
	.section	.nv.shared.reserved.0,"aw",@nobits
	.weak		__nv_reservedSMEM_offset_0_alias
	.size		__nv_reservedSMEM_offset_0_alias, 0, 64
	.other		__nv_reservedSMEM_offset_0_alias,@"STO_CUDA_RESERVED_SHARED STV_DEFAULT"
__nv_reservedSMEM_offset_0_alias:
	.zero		0
	.zero		64


//--------------------- .nv.global                --------------------------
	.section	.nv.global,"aw",@nobits
	.align	4
.nv.global:
	.type		retirementCount,@object
	.size		retirementCount,(.L_0 - retirementCount)
retirementCount:
	.zero		4
.L_0:


//--------------------- .nv.shared._Z16reduceSinglePassILj2ELb0EEvPKfPfj --------------------------
	.section	.nv.shared._Z16reduceSinglePassILj2ELb0EEvPKfPfj,"aw",@nobits
	.sectionflags	@""
	.align	16
.nv.shared._Z16reduceSinglePassILj2ELb0EEvPKfPfj:
	.zero		1040


//--------------------- .nv.shared._Z16reduceSinglePassILj4ELb0EEvPKfPfj --------------------------
	.section	.nv.shared._Z16reduceSinglePassILj4ELb0EEvPKfPfj,"aw",@nobits
	.sectionflags	@""
	.align	16
.nv.shared._Z16reduceSinglePassILj4ELb0EEvPKfPfj:
	.zero		1040


//--------------------- .nv.shared._Z16reduceSinglePassILj8ELb0EEvPKfPfj --------------------------
	.section	.nv.shared._Z16reduceSinglePassILj8ELb0EEvPKfPfj,"aw",@nobits
	.sectionflags	@""
	.align	16
.nv.shared._Z16reduceSinglePassILj8ELb0EEvPKfPfj:
	.zero		1040


//--------------------- .nv.shared._Z16reduceSinglePassILj16ELb0EEvPKfPfj --------------------------
	.section	.nv.shared._Z16reduceSinglePassILj16ELb0EEvPKfPfj,"aw",@nobits
	.sectionflags	@""
	.align	16
.nv.shared._Z16reduceSinglePassILj16ELb0EEvPKfPfj:
	.zero		1040


//--------------------- .nv.shared._Z16reduceSinglePassILj32ELb0EEvPKfPfj --------------------------
	.section	.nv.shared._Z16reduceSinglePassILj32ELb0EEvPKfPfj,"aw",@nobits
	.sectionflags	@""
	.align	16
.nv.shared._Z16reduceSinglePassILj32ELb0EEvPKfPfj:
	.zero		1040


//--------------------- .nv.shared._Z16reduceSinglePassILj64ELb0EEvPKfPfj --------------------------
	.section	.nv.shared._Z16reduceSinglePassILj64ELb0EEvPKfPfj,"aw",@nobits
	.sectionflags	@""
	.align	16
.nv.shared._Z16reduceSinglePassILj64ELb0EEvPKfPfj:
	.zero		1040


//--------------------- .nv.shared._Z16reduceSinglePassILj128ELb0EEvPKfPfj --------------------------
	.section	.nv.shared._Z16reduceSinglePassILj128ELb0EEvPKfPfj,"aw",@nobits
	.sectionflags	@""
	.align	16
.nv.shared._Z16reduceSinglePassILj128ELb0EEvPKfPfj:
	.zero		1040


//--------------------- .nv.shared._Z16reduceSinglePassILj256ELb0EEvPKfPfj --------------------------
	.section	.nv.shared._Z16reduceSinglePassILj256ELb0EEvPKfPfj,"aw",@nobits
	.sectionflags	@""
	.align	16
.nv.shared._Z16reduceSinglePassILj256ELb0EEvPKfPfj:
	.zero		1040


//--------------------- .nv.shared._Z16reduceSinglePassILj512ELb0EEvPKfPfj --------------------------
	.section	.nv.shared._Z16reduceSinglePassILj512ELb0EEvPKfPfj,"aw",@nobits
	.sectionflags	@""
	.align	16
.nv.shared._Z16reduceSinglePassILj512ELb0EEvPKfPfj:
	.zero		1040


//--------------------- .nv.shared._Z16reduceSinglePassILj1ELb1EEvPKfPfj --------------------------
	.section	.nv.shared._Z16reduceSinglePassILj1ELb1EEvPKfPfj,"aw",@nobits
	.sectionflags	@""
	.align	16
.nv.shared._Z16reduceSinglePassILj1ELb1EEvPKfPfj:
	.zero		1040


//--------------------- .nv.shared._Z16reduceSinglePassILj2ELb1EEvPKfPfj --------------------------
	.section	.nv.shared._Z16reduceSinglePassILj2ELb1EEvPKfPfj,"aw",@nobits
	.sectionflags	@""
	.align	16
.nv.shared._Z16reduceSinglePassILj2ELb1EEvPKfPfj:
	.zero		1040


//--------------------- .nv.shared._Z16reduceSinglePassILj4ELb1EEvPKfPfj --------------------------
	.section	.nv.shared._Z16reduceSinglePassILj4ELb1EEvPKfPfj,"aw",@nobits
	.sectionflags	@""
	.align	16
.nv.shared._Z16reduceSinglePassILj4ELb1EEvPKfPfj:
	.zero		1040


//--------------------- .nv.shared._Z16reduceSinglePassILj8ELb1EEvPKfPfj --------------------------
	.section	.nv.shared._Z16reduceSinglePassILj8ELb1EEvPKfPfj,"aw",@nobits
	.sectionflags	@""
	.align	16
.nv.shared._Z16reduceSinglePassILj8ELb1EEvPKfPfj:
	.zero		1040


//--------------------- .nv.shared._Z16reduceSinglePassILj16ELb1EEvPKfPfj --------------------------
	.section	.nv.shared._Z16reduceSinglePassILj16ELb1EEvPKfPfj,"aw",@nobits
	.sectionflags	@""
	.align	16
.nv.shared._Z16reduceSinglePassILj16ELb1EEvPKfPfj:
	.zero		1040


//--------------------- .nv.shared._Z16reduceSinglePassILj32ELb1EEvPKfPfj --------------------------
	.section	.nv.shared._Z16reduceSinglePassILj32ELb1EEvPKfPfj,"aw",@nobits
	.sectionflags	@""
	.align	16
.nv.shared._Z16reduceSinglePassILj32ELb1EEvPKfPfj:
	.zero		1040


//--------------------- .nv.shared._Z16reduceSinglePassILj64ELb1EEvPKfPfj --------------------------
	.section	.nv.shared._Z16reduceSinglePassILj64ELb1EEvPKfPfj,"aw",@nobits
	.sectionflags	@""
	.align	16
.nv.shared._Z16reduceSinglePassILj64ELb1EEvPKfPfj:
	.zero		1040


//--------------------- .nv.shared._Z16reduceSinglePassILj128ELb1EEvPKfPfj --------------------------
	.section	.nv.shared._Z16reduceSinglePassILj128ELb1EEvPKfPfj,"aw",@nobits
	.sectionflags	@""
	.align	16
.nv.shared._Z16reduceSinglePassILj128ELb1EEvPKfPfj:
	.zero		1040


//--------------------- .nv.shared._Z16reduceSinglePassILj256ELb1EEvPKfPfj --------------------------
	.section	.nv.shared._Z16reduceSinglePassILj256ELb1EEvPKfPfj,"aw",@nobits
	.sectionflags	@""
	.align	16
.nv.shared._Z16reduceSinglePassILj256ELb1EEvPKfPfj:
	.zero		1040


//--------------------- .nv.shared._Z16reduceSinglePassILj512ELb1EEvPKfPfj --------------------------
	.section	.nv.shared._Z16reduceSinglePassILj512ELb1EEvPKfPfj,"aw",@nobits
	.sectionflags	@""
	.align	16
.nv.shared._Z16reduceSinglePassILj512ELb1EEvPKfPfj:
	.zero		1040


//--------------------- .nv.shared._Z15reduceMultiPassILj1ELb0EEvPKfPfj --------------------------
	.section	.nv.shared._Z15reduceMultiPassILj1ELb0EEvPKfPfj,"aw",@nobits
	.sectionflags	@""
	.align	16
	.zero		1024


//--------------------- .nv.shared._Z15reduceMultiPassILj2ELb0EEvPKfPfj --------------------------
	.section	.nv.shared._Z15reduceMultiPassILj2ELb0EEvPKfPfj,"aw",@nobits
	.sectionflags	@""
	.align	16
	.zero		1024


//--------------------- .nv.shared._Z15reduceMultiPassILj4ELb0EEvPKfPfj --------------------------
	.section	.nv.shared._Z15reduceMultiPassILj4ELb0EEvPKfPfj,"aw",@nobits
	.sectionflags	@""
	.align	16
	.zero		1024


//--------------------- .nv.shared._Z15reduceMultiPassILj8ELb0EEvPKfPfj --------------------------
	.section	.nv.shared._Z15reduceMultiPassILj8ELb0EEvPKfPfj,"aw",@nobits
	.sectionflags	@""
	.align	16
	.zero		1024


//--------------------- .nv.shared._Z15reduceMultiPassILj16ELb0EEvPKfPfj --------------------------
	.section	.nv.shared._Z15reduceMultiPassILj16ELb0EEvPKfPfj,"aw",@nobits
	.sectionflags	@""
	.align	16
	.zero		1024


//--------------------- .nv.shared._Z15reduceMultiPassILj32ELb0EEvPKfPfj --------------------------
	.section	.nv.shared._Z15reduceMultiPassILj32ELb0EEvPKfPfj,"aw",@nobits
	.sectionflags	@""
	.align	16
	.zero		1024


//--------------------- .nv.shared._Z15reduceMultiPassILj64ELb0EEvPKfPfj --------------------------
	.section	.nv.shared._Z15reduceMultiPassILj64ELb0EEvPKfPfj,"aw",@nobits
	.sectionflags	@""
	.align	16
	.zero		1024


//--------------------- .nv.shared._Z15reduceMultiPassILj128ELb0EEvPKfPfj --------------------------
	.section	.nv.shared._Z15reduceMultiPassILj128ELb0EEvPKfPfj,"aw",@nobits
	.sectionflags	@""
	.align	16
	.zero		1024


//--------------------- .nv.shared._Z15reduceMultiPassILj256ELb0EEvPKfPfj --------------------------
	.section	.nv.shared._Z15reduceMultiPassILj256ELb0EEvPKfPfj,"aw",@nobits
	.sectionflags	@""
	.align	16
	.zero		1024


//--------------------- .nv.shared._Z15reduceMultiPassILj512ELb0EEvPKfPfj --------------------------
	.section	.nv.shared._Z15reduceMultiPassILj512ELb0EEvPKfPfj,"aw",@nobits
	.sectionflags	@""
	.align	16
	.zero		1024


//--------------------- .nv.shared._Z15reduceMultiPassILj1ELb1EEvPKfPfj --------------------------
	.section	.nv.shared._Z15reduceMultiPassILj1ELb1EEvPKfPfj,"aw",@nobits
	.sectionflags	@""
	.align	16
	.zero		1024


//--------------------- .nv.shared._Z15reduceMultiPassILj2ELb1EEvPKfPfj --------------------------
	.section	.nv.shared._Z15reduceMultiPassILj2ELb1EEvPKfPfj,"aw",@nobits
	.sectionflags	@""
	.align	16
	.zero		1024


//--------------------- .nv.shared._Z15reduceMultiPassILj4ELb1EEvPKfPfj --------------------------
	.section	.nv.shared._Z15reduceMultiPassILj4ELb1EEvPKfPfj,"aw",@nobits
	.sectionflags	@""
	.align	16
	.zero		1024


//--------------------- .nv.shared._Z15reduceMultiPassILj8ELb1EEvPKfPfj --------------------------
	.section	.nv.shared._Z15reduceMultiPassILj8ELb1EEvPKfPfj,"aw",@nobits
	.sectionflags	@""
	.align	16
	.zero		1024


//--------------------- .nv.shared._Z15reduceMultiPassILj16ELb1EEvPKfPfj --------------------------
	.section	.nv.shared._Z15reduceMultiPassILj16ELb1EEvPKfPfj,"aw",@nobits
	.sectionflags	@""
	.align	16
	.zero		1024


//--------------------- .nv.shared._Z15reduceMultiPassILj32ELb1EEvPKfPfj --------------------------
	.section	.nv.shared._Z15reduceMultiPassILj32ELb1EEvPKfPfj,"aw",@nobits
	.sectionflags	@""
	.align	16
	.zero		1024


//--------------------- .nv.shared._Z15reduceMultiPassILj64ELb1EEvPKfPfj --------------------------
	.section	.nv.shared._Z15reduceMultiPassILj64ELb1EEvPKfPfj,"aw",@nobits
	.sectionflags	@""
	.align	16
	.zero		1024


//--------------------- .nv.shared._Z15reduceMultiPassILj128ELb1EEvPKfPfj --------------------------
	.section	.nv.shared._Z15reduceMultiPassILj128ELb1EEvPKfPfj,"aw",@nobits
	.sectionflags	@""
	.align	16
	.zero		1024


//--------------------- .nv.shared._Z15reduceMultiPassILj256ELb1EEvPKfPfj --------------------------
	.section	.nv.shared._Z15reduceMultiPassILj256ELb1EEvPKfPfj,"aw",@nobits
	.sectionflags	@""
	.align	16
	.zero		1024


//--------------------- .nv.shared._Z15reduceMultiPassILj512ELb1EEvPKfPfj --------------------------
	.section	.nv.shared._Z15reduceMultiPassILj512ELb1EEvPKfPfj,"aw",@nobits
	.sectionflags	@""
	.align	16
	.zero		1024


//--------------------- .nv.constant0._Z16reduceSinglePassILj1ELb0EEvPKfPfj --------------------------
	.section	.nv.constant0._Z16reduceSinglePassILj1ELb0EEvPKfPfj,"a",@progbits
	.sectionflags	@""
	.align	4
.nv.constant0._Z16reduceSinglePassILj1ELb0EEvPKfPfj:
	.zero		916


//--------------------- .nv.constant0._Z16reduceSinglePassILj2ELb0EEvPKfPfj --------------------------
	.section	.nv.constant0._Z16reduceSinglePassILj2ELb0EEvPKfPfj,"a",@progbits
	.sectionflags	@""
	.align	4
.nv.constant0._Z16reduceSinglePassILj2ELb0EEvPKfPfj:
	.zero		916


//--------------------- .nv.constant0._Z16reduceSinglePassILj4ELb0EEvPKfPfj --------------------------
	.section	.nv.constant0._Z16reduceSinglePassILj4ELb0EEvPKfPfj,"a",@progbits
	.sectionflags	@""
	.align	4
.nv.constant0._Z16reduceSinglePassILj4ELb0EEvPKfPfj:
	.zero		916


//--------------------- .nv.constant0._Z16reduceSinglePassILj8ELb0EEvPKfPfj --------------------------
	.section	.nv.constant0._Z16reduceSinglePassILj8ELb0EEvPKfPfj,"a",@progbits
	.sectionflags	@""
	.align	4
.nv.constant0._Z16reduceSinglePassILj8ELb0EEvPKfPfj:
	.zero		916


//--------------------- .nv.constant0._Z16reduceSinglePassILj16ELb0EEvPKfPfj --------------------------
	.section	.nv.constant0._Z16reduceSinglePassILj16ELb0EEvPKfPfj,"a",@progbits
	.sectionflags	@""
	.align	4
.nv.constant0._Z16reduceSinglePassILj16ELb0EEvPKfPfj:
	.zero		916


//--------------------- .nv.constant0._Z16reduceSinglePassILj32ELb0EEvPKfPfj --------------------------
	.section	.nv.constant0._Z16reduceSinglePassILj32ELb0EEvPKfPfj,"a",@progbits
	.sectionflags	@""
	.align	4
.nv.constant0._Z16reduceSinglePassILj32ELb0EEvPKfPfj:
	.zero		916


//--------------------- .nv.constant0._Z16reduceSinglePassILj64ELb0EEvPKfPfj --------------------------
	.section	.nv.constant0._Z16reduceSinglePassILj64ELb0EEvPKfPfj,"a",@progbits
	.sectionflags	@""
	.align	4
.nv.constant0._Z16reduceSinglePassILj64ELb0EEvPKfPfj:
	.zero		916


//--------------------- .nv.constant0._Z16reduceSinglePassILj128ELb0EEvPKfPfj --------------------------
	.section	.nv.constant0._Z16reduceSinglePassILj128ELb0EEvPKfPfj,"a",@progbits
	.sectionflags	@""
	.align	4
.nv.constant0._Z16reduceSinglePassILj128ELb0EEvPKfPfj:
	.zero		916


//--------------------- .nv.constant0._Z16reduceSinglePassILj256ELb0EEvPKfPfj --------------------------
	.section	.nv.constant0._Z16reduceSinglePassILj256ELb0EEvPKfPfj,"a",@progbits
	.sectionflags	@""
	.align	4
.nv.constant0._Z16reduceSinglePassILj256ELb0EEvPKfPfj:
	.zero		916


//--------------------- .nv.constant0._Z16reduceSinglePassILj512ELb0EEvPKfPfj --------------------------
	.section	.nv.constant0._Z16reduceSinglePassILj512ELb0EEvPKfPfj,"a",@progbits
	.sectionflags	@""
	.align	4
.nv.constant0._Z16reduceSinglePassILj512ELb0EEvPKfPfj:
	.zero		916


//--------------------- .nv.constant0._Z16reduceSinglePassILj1ELb1EEvPKfPfj --------------------------
	.section	.nv.constant0._Z16reduceSinglePassILj1ELb1EEvPKfPfj,"a",@progbits
	.sectionflags	@""
	.align	4
.nv.constant0._Z16reduceSinglePassILj1ELb1EEvPKfPfj:
	.zero		916


//--------------------- .nv.constant0._Z16reduceSinglePassILj2ELb1EEvPKfPfj --------------------------
	.section	.nv.constant0._Z16reduceSinglePassILj2ELb1EEvPKfPfj,"a",@progbits
	.sectionflags	@""
	.align	4
.nv.constant0._Z16reduceSinglePassILj2ELb1EEvPKfPfj:
	.zero		916


//--------------------- .nv.constant0._Z16reduceSinglePassILj4ELb1EEvPKfPfj --------------------------
	.section	.nv.constant0._Z16reduceSinglePassILj4ELb1EEvPKfPfj,"a",@progbits
	.sectionflags	@""
	.align	4
.nv.constant0._Z16reduceSinglePassILj4ELb1EEvPKfPfj:
	.zero		916


//--------------------- .nv.constant0._Z16reduceSinglePassILj8ELb1EEvPKfPfj --------------------------
	.section	.nv.constant0._Z16reduceSinglePassILj8ELb1EEvPKfPfj,"a",@progbits
	.sectionflags	@""
	.align	4
.nv.constant0._Z16reduceSinglePassILj8ELb1EEvPKfPfj:
	.zero		916


//--------------------- .nv.constant0._Z16reduceSinglePassILj16ELb1EEvPKfPfj --------------------------
	.section	.nv.constant0._Z16reduceSinglePassILj16ELb1EEvPKfPfj,"a",@progbits
	.sectionflags	@""
	.align	4
.nv.constant0._Z16reduceSinglePassILj16ELb1EEvPKfPfj:
	.zero		916


//--------------------- .nv.constant0._Z16reduceSinglePassILj32ELb1EEvPKfPfj --------------------------
	.section	.nv.constant0._Z16reduceSinglePassILj32ELb1EEvPKfPfj,"a",@progbits
	.sectionflags	@""
	.align	4
.nv.constant0._Z16reduceSinglePassILj32ELb1EEvPKfPfj:
	.zero		916


//--------------------- .nv.constant0._Z16reduceSinglePassILj64ELb1EEvPKfPfj --------------------------
	.section	.nv.constant0._Z16reduceSinglePassILj64ELb1EEvPKfPfj,"a",@progbits
	.sectionflags	@""
	.align	4
.nv.constant0._Z16reduceSinglePassILj64ELb1EEvPKfPfj:
	.zero		916


//--------------------- .nv.constant0._Z16reduceSinglePassILj128ELb1EEvPKfPfj --------------------------
	.section	.nv.constant0._Z16reduceSinglePassILj128ELb1EEvPKfPfj,"a",@progbits
	.sectionflags	@""
	.align	4
.nv.constant0._Z16reduceSinglePassILj128ELb1EEvPKfPfj:
	.zero		916


//--------------------- .nv.constant0._Z16reduceSinglePassILj256ELb1EEvPKfPfj --------------------------
	.section	.nv.constant0._Z16reduceSinglePassILj256ELb1EEvPKfPfj,"a",@progbits
	.sectionflags	@""
	.align	4
.nv.constant0._Z16reduceSinglePassILj256ELb1EEvPKfPfj:
	.zero		916


//--------------------- .nv.constant0._Z16reduceSinglePassILj512ELb1EEvPKfPfj --------------------------
	.section	.nv.constant0._Z16reduceSinglePassILj512ELb1EEvPKfPfj,"a",@progbits
	.sectionflags	@""
	.align	4
.nv.constant0._Z16reduceSinglePassILj512ELb1EEvPKfPfj:
	.zero		916


//--------------------- .nv.constant0._Z15reduceMultiPassILj1ELb0EEvPKfPfj --------------------------
	.section	.nv.constant0._Z15reduceMultiPassILj1ELb0EEvPKfPfj,"a",@progbits
	.sectionflags	@""
	.align	4
.nv.constant0._Z15reduceMultiPassILj1ELb0EEvPKfPfj:
	.zero		916


//--------------------- .nv.constant0._Z15reduceMultiPassILj2ELb0EEvPKfPfj --------------------------
	.section	.nv.constant0._Z15reduceMultiPassILj2ELb0EEvPKfPfj,"a",@progbits
	.sectionflags	@""
	.align	4
.nv.constant0._Z15reduceMultiPassILj2ELb0EEvPKfPfj:
	.zero		916


//--------------------- .nv.constant0._Z15reduceMultiPassILj4ELb0EEvPKfPfj --------------------------
	.section	.nv.constant0._Z15reduceMultiPassILj4ELb0EEvPKfPfj,"a",@progbits
	.sectionflags	@""
	.align	4
.nv.constant0._Z15reduceMultiPassILj4ELb0EEvPKfPfj:
	.zero		916


//--------------------- .nv.constant0._Z15reduceMultiPassILj8ELb0EEvPKfPfj --------------------------
	.section	.nv.constant0._Z15reduceMultiPassILj8ELb0EEvPKfPfj,"a",@progbits
	.sectionflags	@""
	.align	4
.nv.constant0._Z15reduceMultiPassILj8ELb0EEvPKfPfj:
	.zero		916


//--------------------- .nv.constant0._Z15reduceMultiPassILj16ELb0EEvPKfPfj --------------------------
	.section	.nv.constant0._Z15reduceMultiPassILj16ELb0EEvPKfPfj,"a",@progbits
	.sectionflags	@""
	.align	4
.nv.constant0._Z15reduceMultiPassILj16ELb0EEvPKfPfj:
	.zero		916


//--------------------- .nv.constant0._Z15reduceMultiPassILj32ELb0EEvPKfPfj --------------------------
	.section	.nv.constant0._Z15reduceMultiPassILj32ELb0EEvPKfPfj,"a",@progbits
	.sectionflags	@""
	.align	4
.nv.constant0._Z15reduceMultiPassILj32ELb0EEvPKfPfj:
	.zero		916


//--------------------- .nv.constant0._Z15reduceMultiPassILj64ELb0EEvPKfPfj --------------------------
	.section	.nv.constant0._Z15reduceMultiPassILj64ELb0EEvPKfPfj,"a",@progbits
	.sectionflags	@""
	.align	4
.nv.constant0._Z15reduceMultiPassILj64ELb0EEvPKfPfj:
	.zero		916


//--------------------- .nv.constant0._Z15reduceMultiPassILj128ELb0EEvPKfPfj --------------------------
	.section	.nv.constant0._Z15reduceMultiPassILj128ELb0EEvPKfPfj,"a",@progbits
	.sectionflags	@""
	.align	4
.nv.constant0._Z15reduceMultiPassILj128ELb0EEvPKfPfj:
	.zero		916


//--------------------- .nv.constant0._Z15reduceMultiPassILj256ELb0EEvPKfPfj --------------------------
	.section	.nv.constant0._Z15reduceMultiPassILj256ELb0EEvPKfPfj,"a",@progbits
	.sectionflags	@""
	.align	4
.nv.constant0._Z15reduceMultiPassILj256ELb0EEvPKfPfj:
	.zero		916


//--------------------- .nv.constant0._Z15reduceMultiPassILj512ELb0EEvPKfPfj --------------------------
	.section	.nv.constant0._Z15reduceMultiPassILj512ELb0EEvPKfPfj,"a",@progbits
	.sectionflags	@""
	.align	4
.nv.constant0._Z15reduceMultiPassILj512ELb0EEvPKfPfj:
	.zero		916


//--------------------- .nv.constant0._Z15reduceMultiPassILj1ELb1EEvPKfPfj --------------------------
	.section	.nv.constant0._Z15reduceMultiPassILj1ELb1EEvPKfPfj,"a",@progbits
	.sectionflags	@""
	.align	4
.nv.constant0._Z15reduceMultiPassILj1ELb1EEvPKfPfj:
	.zero		916


//--------------------- .nv.constant0._Z15reduceMultiPassILj2ELb1EEvPKfPfj --------------------------
	.section	.nv.constant0._Z15reduceMultiPassILj2ELb1EEvPKfPfj,"a",@progbits
	.sectionflags	@""
	.align	4
.nv.constant0._Z15reduceMultiPassILj2ELb1EEvPKfPfj:
	.zero		916


//--------------------- .nv.constant0._Z15reduceMultiPassILj4ELb1EEvPKfPfj --------------------------
	.section	.nv.constant0._Z15reduceMultiPassILj4ELb1EEvPKfPfj,"a",@progbits
	.sectionflags	@""
	.align	4
.nv.constant0._Z15reduceMultiPassILj4ELb1EEvPKfPfj:
	.zero		916


//--------------------- .nv.constant0._Z15reduceMultiPassILj8ELb1EEvPKfPfj --------------------------
	.section	.nv.constant0._Z15reduceMultiPassILj8ELb1EEvPKfPfj,"a",@progbits
	.sectionflags	@""
	.align	4
.nv.constant0._Z15reduceMultiPassILj8ELb1EEvPKfPfj:
	.zero		916


//--------------------- .nv.constant0._Z15reduceMultiPassILj16ELb1EEvPKfPfj --------------------------
	.section	.nv.constant0._Z15reduceMultiPassILj16ELb1EEvPKfPfj,"a",@progbits
	.sectionflags	@""
	.align	4
.nv.constant0._Z15reduceMultiPassILj16ELb1EEvPKfPfj:
	.zero		916


//--------------------- .nv.constant0._Z15reduceMultiPassILj32ELb1EEvPKfPfj --------------------------
	.section	.nv.constant0._Z15reduceMultiPassILj32ELb1EEvPKfPfj,"a",@progbits
	.sectionflags	@""
	.align	4
.nv.constant0._Z15reduceMultiPassILj32ELb1EEvPKfPfj:
	.zero		916


//--------------------- .nv.constant0._Z15reduceMultiPassILj64ELb1EEvPKfPfj --------------------------
	.section	.nv.constant0._Z15reduceMultiPassILj64ELb1EEvPKfPfj,"a",@progbits
	.sectionflags	@""
	.align	4
.nv.constant0._Z15reduceMultiPassILj64ELb1EEvPKfPfj:
	.zero		916


//--------------------- .nv.constant0._Z15reduceMultiPassILj128ELb1EEvPKfPfj --------------------------
	.section	.nv.constant0._Z15reduceMultiPassILj128ELb1EEvPKfPfj,"a",@progbits
	.sectionflags	@""
	.align	4
.nv.constant0._Z15reduceMultiPassILj128ELb1EEvPKfPfj:
	.zero		916


//--------------------- .nv.constant0._Z15reduceMultiPassILj256ELb1EEvPKfPfj --------------------------
	.section	.nv.constant0._Z15reduceMultiPassILj256ELb1EEvPKfPfj,"a",@progbits
	.sectionflags	@""
	.align	4
.nv.constant0._Z15reduceMultiPassILj256ELb1EEvPKfPfj:
	.zero		916


//--------------------- .nv.constant0._Z15reduceMultiPassILj512ELb1EEvPKfPfj --------------------------
	.section	.nv.constant0._Z15reduceMultiPassILj512ELb1EEvPKfPfj,"a",@progbits
	.sectionflags	@""
	.align	4
.nv.constant0._Z15reduceMultiPassILj512ELb1EEvPKfPfj:
	.zero		916


//--------------------- SYMBOLS --------------------------

	.type		.nv.reservedSmem.offset0,@object
	.size		.nv.reservedSmem.offset0,0x4
	.type		.nv.reservedSmem.cap,@object
	.size		.nv.reservedSmem.cap,0x4
